def matmul_kernel(
    a_ptr,
    b_ptr,
    c_ptr,
    M,
    N,
    K,
    stride_am,
    stride_ak,
    stride_bk,
    stride_bn,
    stride_cm,
    stride_cn,
    BLOCK_M: tl.constexpr,
    BLOCK_N: tl.constexpr,
    BLOCK_K: tl.constexpr,
    GROUP_M: tl.constexpr,
):
    pid = tl.program_id(axis=0)
    num_pid_m = tl.cdiv(M, BLOCK_M)
    num_pid_n = tl.cdiv(N, BLOCK_N)
    num_pid_in_group = GROUP_M * num_pid_n
    group_id = pid // num_pid_in_group
    first_pid_m = group_id * GROUP_M
    group_size_m = min(num_pid_m - first_pid_m, GROUP_M)
    pid_m = first_pid_m + ((pid % num_pid_in_group) % group_size_m)
    pid_n = (pid % num_pid_in_group) // group_size_m

    offs_am = (pid_m * BLOCK_M + tl.arange(0, BLOCK_M)) % M
    offs_bn = (pid_n * BLOCK_N + tl.arange(0, BLOCK_N)) % N
    offs_k = tl.arange(0, BLOCK_K)
    a_ptrs = a_ptr + offs_am[:, None] * stride_am + offs_k[None, :] * stride_ak
    b_ptrs = b_ptr + offs_k[:, None] * stride_bk + offs_bn[None, :] * stride_bn

    acc = tl.zeros((BLOCK_M, BLOCK_N), dtype=tl.float32)
    for kk in range(0, tl.cdiv(K, BLOCK_K)):
        a = tl.load(a_ptrs, mask=offs_k[None, :] < K - kk * BLOCK_K, other=0.0)
        b = tl.load(b_ptrs, mask=offs_k[:, None] < K - kk * BLOCK_K, other=0.0)
        acc = tl.dot(a, b, acc)
        a_ptrs += BLOCK_K * stride_ak
        b_ptrs += BLOCK_K * stride_bk

    c = acc.to(c_ptr.dtype.element_ty)
    offs_cm = pid_m * BLOCK_M + tl.arange(0, BLOCK_M)
    offs_cn = pid_n * BLOCK_N + tl.arange(0, BLOCK_N)
    c_ptrs = c_ptr + offs_cm[:, None] * stride_cm + offs_cn[None, :] * stride_cn
    mask = (offs_cm[:, None] < M) & (offs_cn[None, :] < N)
    tl.store(c_ptrs, c, mask=mask)

# config = {"BLOCK_K": 32, "BLOCK_M": 256, "BLOCK_N": 128, "GROUP_M": 8, "arch": "sm_80", "dtype": "fp32", "num_ctas": 1, "num_stages": 3, "num_warps": 4}
# arch = sm_80


// ===== COMPILED SASS (sm_80) =====

	.target	sm_80

	.elftype	@"ET_EXEC"


//--------------------- .note.nv.tkinfo           --------------------------
	.section	.note.nv.tkinfo,"",@"SHT_NOTE"
	.sectionflags	@"SHF_NOTE_NV_TKINFO"
	.tkinfo
        /*0018*/ 	.word	0x00000002
        /*0030*/ 	.string	""
        /*0030*/ 	.string	"ptxas"
        /*0030*/ 	.string	"Cuda compilation tools, release 13.0, V13.0.88"
        /*0030*/ 	.string	"Build cuda_13.0.r13.0/compiler.36424714_0"
        /*0030*/ 	.string	"-v  -suppress-debug-info  -lineinfo  -arch sm_80 "



//--------------------- .note.nv.cuinfo           --------------------------
	.section	.note.nv.cuinfo,"",@"SHT_NOTE"
	.sectionflags	@"SHF_NOTE_NV_CUINFO"
        /*0018*/ 	.short	0x0002
        /*001a*/ 	.short	0x0050
        /*001c*/ 	.short	0x0082
	.zero		2


//--------------------- .nv.info                  --------------------------
	.section	.nv.info,"",@"SHT_CUDA_INFO"
	.align	4


	//----- nvinfo : EIATTR_REGCOUNT
	.align		4
        /*0000*/ 	.byte	0x04, 0x2f
        /*0002*/ 	.short	(.L_1 - .L_0)
	.align		4
.L_0:
        /*0004*/ 	.word	index@(matmul_kernel)
        /*0008*/ 	.word	0x000000ff


	//----- nvinfo : EIATTR_FRAME_SIZE
	.align		4
.L_1:
        /*000c*/ 	.byte	0x04, 0x11
        /*000e*/ 	.short	(.L_3 - .L_2)
	.align		4
.L_2:
        /*0010*/ 	.word	index@(matmul_kernel)
        /*0014*/ 	.word	0x000006d8


	//----- nvinfo : EIATTR_MIN_STACK_SIZE
	.align		4
.L_3:
        /*0018*/ 	.byte	0x04, 0x12
        /*001a*/ 	.short	(.L_5 - .L_4)
	.align		4
.L_4:
        /*001c*/ 	.word	index@(matmul_kernel)
        /*0020*/ 	.word	0x000006d8
.L_5:


//--------------------- .nv.info.matmul_kernel    --------------------------
	.section	.nv.info.matmul_kernel,"",@"SHT_CUDA_INFO"
	.sectionflags	@""
	.align	4


	//----- nvinfo : EIATTR_CUDA_API_VERSION
	.align		4
        /*0000*/ 	.byte	0x04, 0x37
        /*0002*/ 	.short	(.L_7 - .L_6)
.L_6:
        /*0004*/ 	.word	0x00000082


	//----- nvinfo : EIATTR_SW2861232_WAR
	.align		4
.L_7:
        /*0008*/ 	.byte	0x01, 0x35
	.zero		2


	//----- nvinfo : EIATTR_PARAM_CBANK
	.align		4
        /*000c*/ 	.byte	0x04, 0x0a
        /*000e*/ 	.short	(.L_9 - .L_8)
	.align		4
.L_8:
        /*0010*/ 	.word	index@(.nv.constant0.matmul_kernel)
        /*0014*/ 	.short	0x0160
        /*0016*/ 	.short	0x0050


	//----- nvinfo : EIATTR_CBANK_PARAM_SIZE
	.align		4
.L_9:
        /*0018*/ 	.byte	0x03, 0x19
        /*001a*/ 	.short	0x0050


	//----- nvinfo : EIATTR_KPARAM_INFO
	.align		4
        /*001c*/ 	.byte	0x04, 0x17
        /*001e*/ 	.short	(.L_11 - .L_10)
.L_10:
        /*0020*/ 	.word	0x00000000
        /*0024*/ 	.short	0x000d
        /*0026*/ 	.short	0x0048
        /*0028*/ 	.byte	0x00, 0xf4, 0x21, 0x00


	//----- nvinfo : EIATTR_KPARAM_INFO
	.align		4
.L_11:
        /*002c*/ 	.byte	0x04, 0x17
        /*002e*/ 	.short	(.L_13 - .L_12)
.L_12:
        /*0030*/ 	.word	0x00000000
        /*0034*/ 	.short	0x000c
        /*0036*/ 	.short	0x0040
        /*0038*/ 	.byte	0x00, 0xf4, 0x21, 0x00


	//----- nvinfo : EIATTR_KPARAM_INFO
	.align		4
.L_13:
        /*003c*/ 	.byte	0x04, 0x17
        /*003e*/ 	.short	(.L_15 - .L_14)
.L_14:
        /*0040*/ 	.word	0x00000000
        /*0044*/ 	.short	0x000b
        /*0046*/ 	.short	0x0038
        /*0048*/ 	.byte	0x00, 0xf0, 0x11, 0x00


	//----- nvinfo : EIATTR_KPARAM_INFO
	.align		4
.L_15:
        /*004c*/ 	.byte	0x04, 0x17
        /*004e*/ 	.short	(.L_17 - .L_16)
.L_16:
        /*0050*/ 	.word	0x00000000
        /*0054*/ 	.short	0x000a
        /*0056*/ 	.short	0x0034
        /*0058*/ 	.byte	0x00, 0xf0, 0x11, 0x00


	//----- nvinfo : EIATTR_KPARAM_INFO
	.align		4
.L_17:
        /*005c*/ 	.byte	0x04, 0x17
        /*005e*/ 	.short	(.L_19 - .L_18)
.L_18:
        /*0060*/ 	.word	0x00000000
        /*0064*/ 	.short	0x0009
        /*0066*/ 	.short	0x0030
        /*0068*/ 	.byte	0x00, 0xf0, 0x11, 0x00


	//----- nvinfo : EIATTR_KPARAM_INFO
	.align		4
.L_19:
        /*006c*/ 	.byte	0x04, 0x17
        /*006e*/ 	.short	(.L_21 - .L_20)
.L_20:
        /*0070*/ 	.word	0x00000000
        /*0074*/ 	.short	0x0008
        /*0076*/ 	.short	0x002c
        /*0078*/ 	.byte	0x00, 0xf0, 0x11, 0x00


	//----- nvinfo : EIATTR_KPARAM_INFO
	.align		4
.L_21:
        /*007c*/ 	.byte	0x04, 0x17
        /*007e*/ 	.short	(.L_23 - .L_22)
.L_22:
        /*0080*/ 	.word	0x00000000
        /*0084*/ 	.short	0x0007
        /*0086*/ 	.short	0x0028
        /*0088*/ 	.byte	0x00, 0xf0, 0x11, 0x00


	//----- nvinfo : EIATTR_KPARAM_INFO
	.align		4
.L_23:
        /*008c*/ 	.byte	0x04, 0x17
        /*008e*/ 	.short	(.L_25 - .L_24)
.L_24:
        /*0090*/ 	.word	0x00000000
        /*0094*/ 	.short	0x0006
        /*0096*/ 	.short	0x0024
        /*0098*/ 	.byte	0x00, 0xf0, 0x11, 0x00


	//----- nvinfo : EIATTR_KPARAM_INFO
	.align		4
.L_25:
        /*009c*/ 	.byte	0x04, 0x17
        /*009e*/ 	.short	(.L_27 - .L_26)
.L_26:
        /*00a0*/ 	.word	0x00000000
        /*00a4*/ 	.short	0x0005
        /*00a6*/ 	.short	0x0020
        /*00a8*/ 	.byte	0x00, 0xf0, 0x11, 0x00


	//----- nvinfo : EIATTR_KPARAM_INFO
	.align		4
.L_27:
        /*00ac*/ 	.byte	0x04, 0x17
        /*00ae*/ 	.short	(.L_29 - .L_28)
.L_28:
        /*00b0*/ 	.word	0x00000000
        /*00b4*/ 	.short	0x0004
        /*00b6*/ 	.short	0x001c
        /*00b8*/ 	.byte	0x00, 0xf0, 0x11, 0x00


	//----- nvinfo : EIATTR_KPARAM_INFO
	.align		4
.L_29:
        /*00bc*/ 	.byte	0x04, 0x17
        /*00be*/ 	.short	(.L_31 - .L_30)
.L_30:
        /*00c0*/ 	.word	0x00000000
        /*00c4*/ 	.short	0x0003
        /*00c6*/ 	.short	0x0018
        /*00c8*/ 	.byte	0x00, 0xf0, 0x11, 0x00


	//----- nvinfo : EIATTR_KPARAM_INFO
	.align		4
.L_31:
        /*00cc*/ 	.byte	0x04, 0x17
        /*00ce*/ 	.short	(.L_33 - .L_32)
.L_32:
        /*00d0*/ 	.word	0x00000000
        /*00d4*/ 	.short	0x0002
        /*00d6*/ 	.short	0x0010
        /*00d8*/ 	.byte	0x00, 0xf4, 0x21, 0x00


	//----- nvinfo : EIATTR_KPARAM_INFO
	.align		4
.L_33:
        /*00dc*/ 	.byte	0x04, 0x17
        /*00de*/ 	.short	(.L_35 - .L_34)
.L_34:
        /*00e0*/ 	.word	0x00000000
        /*00e4*/ 	.short	0x0001
        /*00e6*/ 	.short	0x0008
        /*00e8*/ 	.byte	0x00, 0xf4, 0x21, 0x00


	//----- nvinfo : EIATTR_KPARAM_INFO
	.align		4
.L_35:
        /*00ec*/ 	.byte	0x04, 0x17
        /*00ee*/ 	.short	(.L_37 - .L_36)
.L_36:
        /*00f0*/ 	.word	0x00000000
        /*00f4*/ 	.short	0x0000
        /*00f6*/ 	.short	0x0000
        /*00f8*/ 	.byte	0x00, 0xf4, 0x21, 0x00


	//----- nvinfo : EIATTR_MAXREG_COUNT
	.align		4
.L_37:
        /*00fc*/ 	.byte	0x03, 0x1b
        /*00fe*/ 	.short	0x00ff


	//----- nvinfo : EIATTR_NUM_BARRIERS
	.align		4
        /*0100*/ 	.byte	0x02, 0x4c
        /*0102*/ 	.byte	0x01
	.zero		1


	//----- nvinfo : EIATTR_ANNOTATIONS
	.align		4
        /*0104*/ 	.byte	0x04, 0x55
        /*0106*/ 	.short	(.L_39 - .L_38)


	//   ....[0]....
.L_38:
        /*0108*/ 	.word	0x00000001
        /*010c*/ 	.byte	0xd0, 0x0e, 0x00, 0x00, 0x01, 0x00, 0x00, 0x00, 0xd0, 0x0f, 0x00, 0x00, 0x01, 0x00, 0x00, 0x00
        /* <DEDUP_REMOVED lines=632> */
        /*289c*/ 	.byte	0xb0, 0x39, 0x01, 0x00, 0x01, 0x00, 0x00, 0x00, 0xc0, 0x39, 0x01, 0x00


	//----- nvinfo : EIATTR_MERCURY_ISA_VERSION
	.align		4
.L_39:
        /*28a8*/ 	.byte	0x03, 0x5f
        /*28aa*/ 	.short	0x0000


	//----- nvinfo : EIATTR_EXIT_INSTR_OFFSETS
	.align		4
        /*28ac*/ 	.byte	0x04, 0x1c
        /*28ae*/ 	.short	(.L_41 - .L_40)


	//   ....[0]....
.L_40:
        /*28b0*/ 	.word	0x00017850


	//   ....[1]....
        /*28b4*/ 	.word	0x00017870


	//----- nvinfo : EIATTR_REQNTID
	.align		4
.L_41:
        /*28b8*/ 	.byte	0x04, 0x10
        /*28ba*/ 	.short	(.L_43 - .L_42)
.L_42:
        /*28bc*/ 	.word	0x00000080
        /*28c0*/ 	.word	0x00000001
        /*28c4*/ 	.word	0x00000001
.L_43:


//--------------------- .nv.callgraph             --------------------------
	.section	.nv.callgraph,"",@"SHT_CUDA_CALLGRAPH"
	.align	4
	.sectionentsize	8
	.align		4
        /*0000*/ 	.word	0x00000000
	.align		4
        /*0004*/ 	.word	0xffffffff
	.align		4
        /*0008*/ 	.word	0x00000000
	.align		4
        /*000c*/ 	.word	0xfffffffe
	.align		4
        /*0010*/ 	.word	0x00000000
	.align		4
        /*0014*/ 	.word	0xfffffffd
	.align		4
        /*0018*/ 	.word	0x00000000
	.align		4
        /*001c*/ 	.word	0xfffffffc


//--------------------- .nv.rel.action            --------------------------
	.section	.nv.rel.action,"",@"SHT_CUDA_RELOCINFO"
	.align	8
	.sectionentsize	8
        /*0000*/ 	.byte	0x73, 0x00, 0x00, 0x00, 0x00, 0x00, 0x00, 0x00, 0x00, 0x00, 0x00, 0x11, 0x25, 0x00, 0x05, 0x36


//--------------------- .nv.constant0.matmul_kernel --------------------------
	.section	.nv.constant0.matmul_kernel,"a",@progbits
	.sectionflags	@""
	.align	4
.nv.constant0.matmul_kernel:
	.zero		432


//--------------------- .text.matmul_kernel       --------------------------
	.section	.text.matmul_kernel,"ax",@progbits
	.sectioninfo	@"SHI_REGISTERS=255"
	.align	128
        .global         matmul_kernel
        .type           matmul_kernel,@function
        .size           matmul_kernel,(.L_x_4 - matmul_kernel)
        .other          matmul_kernel,@"STO_CUDA_ENTRY STV_DEFAULT"
matmul_kernel:
.text.matmul_kernel:
[----:B------:R-:W-:Y:S02]  /*0000*/  IMAD.MOV.U32 R1, RZ, RZ, c[0x0][0x28] ;  /* 0x00000a00ff017624 */ /* 0x000fe400078e00ff */
[----:B------:R-:W-:Y:S01]  /*0010*/  IMAD.MOV.U32 R0, RZ, RZ, c[0x0][0x17c] ;  /* 0x00005f00ff007624 */ /* 0x000fe200078e00ff */
[----:B------:R-:W1:Y:S01]  /*0020*/  S2R R5, SR_CTAID.X ;  /* 0x0000000000057919 */ /* 0x000e620000002500 */
[----:B------:R-:W-:Y:S01]  /*0030*/  IABS R37, c[0x0][0x178] ;  /* 0x00005e0000257a13 */ /* 0x000fe20000000000 */
[----:B------:R-:W-:Y:S01]  /*0040*/  IMAD.MOV.U32 R232, RZ, RZ, c[0x0][0x188] ;  /* 0x00006200ffe87624 */ /* 0x000fe200078e00ff */
[----:B------:R-:W-:Y:S01]  /*0050*/  IADD3 R1, R1, -0x6d8, RZ ;  /* 0xfffff92801017810 */ /* 0x000fe20007ffe0ff */
[----:B------:R-:W2:Y:S01]  /*0060*/  S2R R236, SR_TID.X ;  /* 0x0000000000ec7919 */ /* 0x000ea20000002100 */
[----:B------:R-:W-:Y:S01]  /*0070*/  IADD3 R0, R0, 0x7f, RZ ;  /* 0x0000007f00007810 */ /* 0x000fe20007ffe0ff */
[----:B------:R-:W-:Y:S01]  /*0080*/  ULDC.64 UR8, c[0x0][0x118] ;  /* 0x0000460000087ab9 */ /* 0x000fe20000000a00 */
[C---:B------:R-:W-:Y:S01]  /*0090*/  IMAD.SHL.U32 R248, R232.reuse, 0x4, RZ ;  /* 0x00000004e8f87824 */ /* 0x040fe200078e00ff */
[----:B------:R-:W-:Y:S01]  /*00a0*/  ULDC UR4, c[0x0][0x18c] ;  /* 0x0000630000047ab9 */ /* 0x000fe20000000800 */
[----:B------:R-:W-:Y:S01]  /*00b0*/  SHF.R.S32.HI R3, RZ, 0x1f, R0 ;  /* 0x0000001fff037819 */ /* 0x000fe20000011400 */
[C---:B------:R-:W-:Y:S01]  /*00c0*/  IMAD.SHL.U32 R48, R232.reuse, 0x10, RZ ;  /* 0x00000010e8307824 */ /* 0x040fe200078e00ff */
[----:B------:R-:W-:Y:S01]  /*00d0*/  USHF.L.U32 UR4, UR4, 0x5, URZ ;  /* 0x0000000504047899 */ /* 0x000fe2000800063f */
[C---:B------:R-:W-:Y:S01]  /*00e0*/  IMAD R60, R232.reuse, 0x1c, RZ ;  /* 0x0000001ce83c7824 */ /* 0x040fe200078e02ff */
[----:B------:R-:W-:Y:S01]  /*00f0*/  LEA.HI R3, R3, R0, RZ, 0x7 ;  /* 0x0000000003037211 */ /* 0x000fe200078f38ff */
[----:B------:R-:W-:-:S02]  /*0100*/  IMAD R68, R232, 0x5, RZ ;  /* 0x00000005e8447824 */ /* 0x000fc400078e02ff */
[C---:B------:R-:W-:Y:S01]  /*0110*/  IMAD R72, R232.reuse, 0x9, RZ ;  /* 0x00000009e8487824 */ /* 0x040fe200078e02ff */
[----:B------:R-:W-:Y:S01]  /*0120*/  SHF.R.S32.HI R3, RZ, 0x7, R3 ;  /* 0x00000007ff037819 */ /* 0x000fe20000011403 */
[C---:B------:R-:W-:Y:S02]  /*0130*/  IMAD R84, R232.reuse, 0x15, RZ ;  /* 0x00000015e8547824 */ /* 0x040fe400078e02ff */
[C---:B------:R-:W-:Y:S02]  /*0140*/  IMAD R251, R232.reuse, 0x1d, RZ ;  /* 0x0000001de8fb7824 */ /* 0x040fe400078e02ff */
[----:B------:R-:W-:Y:S01]  /*0150*/  IMAD.SHL.U32 R4, R3, 0x8, RZ ;  /* 0x0000000803047824 */ /* 0x000fe200078e00ff */
[----:B-1----:R-:W-:Y:S01]  /*0160*/  IABS R8, R5 ;  /* 0x0000000500087213 */ /* 0x002fe20000000000 */
[----:B------:R-:W-:-:S03]  /*0170*/  IMAD.SHL.U32 R97, R232, 0x2, RZ ;  /* 0x00000002e8617824 */ /* 0x000fc600078e00ff */
[-C--:B------:R-:W-:Y:S01]  /*0180*/  IABS R7, R4.reuse ;  /* 0x0000000400077213 */ /* 0x080fe20000000000 */
[C---:B------:R-:W-:Y:S01]  /*0190*/  IMAD R100, R232.reuse, 0x6, RZ ;  /* 0x00000006e8647824 */ /* 0x040fe200078e02ff */
[----:B------:R-:W-:Y:S01]  /*01a0*/  IABS R10, R4 ;  /* 0x00000004000a7213 */ /* 0x000fe20000000000 */
[----:B------:R-:W-:Y:S01]  /*01b0*/  IMAD R110, R232, 0xa, RZ ;  /* 0x0000000ae86e7824 */ /* 0x000fe200078e02ff */
[----:B------:R-:W1:Y:S01]  /*01c0*/  I2F.RP R0, R7 ;  /* 0x0000000700007306 */ /* 0x000e620000209400 */
[----:B--2---:R-:W-:Y:S01]  /*01d0*/  LOP3.LUT R42, R236, 0x7f, RZ, 0xc0, !PT ;  /* 0x0000007fec2a7812 */ /* 0x004fe200078ec0ff */
[----:B------:R-:W-:Y:S01]  /*01e0*/  IMAD R114, R232, 0xe, RZ ;  /* 0x0000000ee8727824 */ /* 0x000fe200078e02ff */
[----:B------:R-:W-:Y:S01]  /*01f0*/  LOP3.LUT R244, R236, 0x1f, RZ, 0xc0, !PT ;  /* 0x0000001fecf47812 */ /* 0x000fe200078ec0ff */
[----:B------:R-:W-:Y:S02]  /*0200*/  IMAD R116, R232, 0x16, RZ ;  /* 0x00000016e8747824 */ /* 0x000fe400078e02ff */
[----:B------:R-:W-:-:S02]  /*0210*/  IMAD.SHL.U32 R243, R42, 0x4, RZ ;  /* 0x000000042af37824 */ /* 0x000fc400078e00ff */
[C---:B------:R-:W-:Y:S02]  /*0220*/  IMAD R124, R232.reuse, 0x1a, RZ ;  /* 0x0000001ae87c7824 */ /* 0x040fe400078e02ff */
[C---:B------:R-:W-:Y:S01]  /*0230*/  IMAD R250, R232.reuse, 0x1e, RZ ;  /* 0x0000001ee8fa7824 */ /* 0x040fe200078e02ff */
[C---:B------:R-:W-:Y:S01]  /*0240*/  LOP3.LUT R242, R243.reuse, 0x20, RZ, 0x3c, !PT ;  /* 0x00000020f3f27812 */ /* 0x040fe200078e3cff */
[C---:B------:R-:W-:Y:S01]  /*0250*/  IMAD R145, R232.reuse, 0x3, RZ ;  /* 0x00000003e8917824 */ /* 0x040fe200078e02ff */
[C---:B------:R-:W-:Y:S01]  /*0260*/  LOP3.LUT R241, R243.reuse, 0x40, RZ, 0x3c, !PT ;  /* 0x00000040f3f17812 */ /* 0x040fe200078e3cff */
[C---:B------:R-:W-:Y:S01]  /*0270*/  IMAD R169, R232.reuse, 0x7, RZ ;  /* 0x00000007e8a97824 */ /* 0x040fe200078e02ff */
[----:B------:R-:W-:Y:S01]  /*0280*/  LOP3.LUT R239, R243, 0x60, RZ, 0x3c, !PT ;  /* 0x00000060f3ef7812 */ /* 0x000fe200078e3cff */
[----:B-1----:R-:W1:Y:S01]  /*0290*/  MUFU.RCP R0, R0 ;  /* 0x0000000000007308 */ /* 0x002e620000001000 */
[----:B------:R-:W-:Y:S02]  /*02a0*/  IMAD R171, R232, 0xf, RZ ;  /* 0x0000000fe8ab7824 */ /* 0x000fe400078e02ff */
[----:B------:R-:W-:-:S02]  /*02b0*/  IMAD.MOV.U32 R234, RZ, RZ, 0x1f ;  /* 0x0000001fffea7424 */ /* 0x000fc400078e00ff */
[----:B------:R-:W-:Y:S02]  /*02c0*/  IMAD R233, R244, c[0x0][0x18c], RZ ;  /* 0x00006300f4e97a24 */ /* 0x000fe400078e02ff */
[----:B------:R-:W-:Y:S01]  /*02d0*/  IMAD R249, R232, 0x1f, RZ ;  /* 0x0000001fe8f97824 */ /* 0x000fe200078e02ff */
[----:B------:R-:W-:Y:S01]  /*02e0*/  IADD3 R234, R234, c[0x0][0x180], RZ ;  /* 0x00006000eaea7a10 */ /* 0x000fe20007ffe0ff */
[----:B------:R-:W-:Y:S02]  /*02f0*/  IMAD.U32 R231, RZ, RZ, UR4 ;  /* 0x00000004ffe77e24 */ /* 0x000fe4000f8e00ff */
[----:B------:R-:W-:Y:S02]  /*0300*/  IMAD.U32 R227, RZ, RZ, UR4 ;  /* 0x00000004ffe37e24 */ /* 0x000fe4000f8e00ff */
[----:B------:R-:W-:Y:S02]  /*0310*/  IMAD.U32 R223, RZ, RZ, UR4 ;  /* 0x00000004ffdf7e24 */ /* 0x000fe4000f8e00ff */
[----:B------:R-:W-:Y:S01]  /*0320*/  IMAD.U32 R173, RZ, RZ, UR4 ;  /* 0x00000004ffad7e24 */ /* 0x000fe2000f8e00ff */
[----:B-1----:R-:W-:Y:S01]  /*0330*/  IADD3 R2, R0, 0xffffffe, RZ ;  /* 0x0ffffffe00027810 */ /* 0x002fe20007ffe0ff */
[----:B------:R-:W-:-:S02]  /*0340*/  IMAD.MOV R0, RZ, RZ, -R10 ;  /* 0x000000ffff007224 */ /* 0x000fc400078e0a0a */
[----:B------:R-:W-:Y:S01]  /*0350*/  IMAD.U32 R175, RZ, RZ, UR4 ;  /* 0x00000004ffaf7e24 */ /* 0x000fe2000f8e00ff */
[----:B------:R1:W2:Y:S01]  /*0360*/  F2I.FTZ.U32.TRUNC.NTZ R3, R2 ;  /* 0x0000000200037305 */ /* 0x0002a2000021f000 */
[----:B------:R-:W-:Y:S02]  /*0370*/  IMAD.U32 R177, RZ, RZ, UR4 ;  /* 0x00000004ffb17e24 */ /* 0x000fe4000f8e00ff */
[----:B------:R-:W-:Y:S02]  /*0380*/  IMAD.U32 R179, RZ, RZ, UR4 ;  /* 0x00000004ffb37e24 */ /* 0x000fe4000f8e00ff */
[----:B------:R-:W-:Y:S02]  /*0390*/  IMAD.U32 R181, RZ, RZ, UR4 ;  /* 0x00000004ffb57e24 */ /* 0x000fe4000f8e00ff */
[----:B------:R-:W-:Y:S02]  /*03a0*/  IMAD.U32 R183, RZ, RZ, UR4 ;  /* 0x00000004ffb77e24 */ /* 0x000fe4000f8e00ff */
[----:B-1----:R-:W-:-:S02]  /*03b0*/  IMAD.MOV.U32 R2, RZ, RZ, RZ ;  /* 0x000000ffff027224 */ /* 0x002fc400078e00ff */
[----:B------:R-:W-:Y:S02]  /*03c0*/  IMAD.U32 R228, RZ, RZ, UR4 ;  /* 0x00000004ffe47e24 */ /* 0x000fe4000f8e00ff */
[----:B------:R-:W-:Y:S02]  /*03d0*/  IMAD.U32 R224, RZ, RZ, UR4 ;  /* 0x00000004ffe07e24 */ /* 0x000fe4000f8e00ff */
[----:B------:R-:W-:Y:S02]  /*03e0*/  IMAD.U32 R184, RZ, RZ, UR4 ;  /* 0x00000004ffb87e24 */ /* 0x000fe4000f8e00ff */
[----:B--2---:R-:W-:Y:S02]  /*03f0*/  IMAD.MOV R6, RZ, RZ, -R3 ;  /* 0x000000ffff067224 */ /* 0x004fe400078e0a03 */
[----:B------:R-:W-:Y:S02]  /*0400*/  IMAD.U32 R204, RZ, RZ, UR4 ;  /* 0x00000004ffcc7e24 */ /* 0x000fe4000f8e00ff */
[----:B------:R-:W-:-:S02]  /*0410*/  IMAD R9, R6, R7, RZ ;  /* 0x0000000706097224 */ /* 0x000fc400078e02ff */
[----:B------:R-:W-:Y:S02]  /*0420*/  IMAD.MOV.U32 R6, RZ, RZ, R8 ;  /* 0x000000ffff067224 */ /* 0x000fe400078e0008 */
[----:B------:R-:W-:-:S04]  /*0430*/  IMAD.HI.U32 R3, R3, R9, R2 ;  /* 0x0000000903037227 */ /* 0x000fc800078e0002 */
[----:B------:R-:W-:Y:S02]  /*0440*/  IMAD.U32 R206, RZ, RZ, UR4 ;  /* 0x00000004ffce7e24 */ /* 0x000fe4000f8e00ff */
[----:B------:R-:W-:-:S04]  /*0450*/  IMAD.HI.U32 R3, R3, R6, RZ ;  /* 0x0000000603037227 */ /* 0x000fc800078e00ff */
[----:B------:R-:W-:Y:S02]  /*0460*/  IMAD R0, R3, R0, R6 ;  /* 0x0000000003007224 */ /* 0x000fe400078e0206 */
[----:B------:R-:W-:Y:S02]  /*0470*/  IMAD.U32 R208, RZ, RZ, UR4 ;  /* 0x00000004ffd07e24 */ /* 0x000fe4000f8e00ff */
[----:B------:R-:W-:Y:S01]  /*0480*/  IMAD.SHL.U32 R240, R232, 0x20, RZ ;  /* 0x00000020e8f07824 */ /* 0x000fe200078e00ff */
[----:B------:R-:W-:-:S13]  /*0490*/  ISETP.GT.U32.AND P1, PT, R7, R0, PT ;  /* 0x000000000700720c */ /* 0x000fda0003f24070 */
[----:B------:R-:W-:Y:S01]  /*04a0*/  @!P1 IMAD.IADD R0, R0, 0x1, -R7 ;  /* 0x0000000100009824 */ /* 0x000fe200078e0a07 */
[----:B------:R-:W-:Y:S02]  /*04b0*/  @!P1 IADD3 R3, R3, 0x1, RZ ;  /* 0x0000000103039810 */ /* 0x000fe40007ffe0ff */
[----:B------:R-:W-:Y:S02]  /*04c0*/  ISETP.NE.AND P1, PT, R4, RZ, PT ;  /* 0x000000ff0400720c */ /* 0x000fe40003f25270 */
[----:B------:R-:W-:Y:S02]  /*04d0*/  ISETP.GE.U32.AND P0, PT, R0, R7, PT ;  /* 0x000000070000720c */ /* 0x000fe40003f06070 */
[----:B------:R-:W-:-:S04]  /*04e0*/  LOP3.LUT R0, R5, R4, RZ, 0x3c, !PT ;  /* 0x0000000405007212 */ /* 0x000fc800078e3cff */
[----:B------:R-:W-:Y:S01]  /*04f0*/  ISETP.GE.AND P2, PT, R0, RZ, PT ;  /* 0x000000ff0000720c */ /* 0x000fe20003f46270 */
[----:B------:R-:W-:-:S05]  /*0500*/  IMAD.MOV.U32 R0, RZ, RZ, c[0x0][0x178] ;  /* 0x00005e00ff007624 */ /* 0x000fca00078e00ff */
[----:B------:R-:W-:Y:S02]  /*0510*/  IADD3 R0, R0, 0xff, RZ ;  /* 0x000000ff00007810 */ /* 0x000fe40007ffe0ff */
[----:B------:R-:W-:-:S05]  /*0520*/  @P0 IADD3 R3, R3, 0x1, RZ ;  /* 0x0000000103030810 */ /* 0x000fca0007ffe0ff */
[----:B------:R-:W-:Y:S01]  /*0530*/  IMAD.MOV.U32 R2, RZ, RZ, R3 ;  /* 0x000000ffff027224 */ /* 0x000fe200078e0003 */
[----:B------:R-:W-:-:S03]  /*0540*/  SHF.R.S32.HI R3, RZ, 0x1f, R0 ;  /* 0x0000001fff037819 */ /* 0x000fc60000011400 */
[----:B------:R-:W-:Y:S01]  /*0550*/  @!P2 IMAD.MOV R2, RZ, RZ, -R2 ;  /* 0x000000ffff02a224 */ /* 0x000fe200078e0a02 */
[----:B------:R-:W-:Y:S02]  /*0560*/  @!P1 LOP3.LUT R2, RZ, R4, RZ, 0x33, !PT ;  /* 0x00000004ff029212 */ /* 0x000fe400078e33ff */
[----:B------:R-:W-:-:S03]  /*0570*/  LEA.HI R3, R3, R0, RZ, 0x8 ;  /* 0x0000000003037211 */ /* 0x000fc600078f40ff */
[----:B------:R-:W-:Y:S02]  /*0580*/  IMAD.SHL.U32 R16, R2, 0x8, RZ ;  /* 0x0000000802107824 */ /* 0x000fe400078e00ff */
[----:B------:R-:W-:-:S03]  /*0590*/  IMAD.MOV R2, RZ, RZ, -R2 ;  /* 0x000000ffff027224 */ /* 0x000fc600078e0a02 */
[----:B------:R-:W-:Y:S01]  /*05a0*/  LEA.HI.SX32 R3, R3, -R16, 0x18 ;  /* 0x8000001003037211 */ /* 0x000fe200078fc2ff */
[----:B------:R-:W-:Y:S02]  /*05b0*/  IMAD R18, R4, R2, R5 ;  /* 0x0000000204127224 */ /* 0x000fe400078e0205 */
[----:B------:R-:W-:Y:S01]  /*05c0*/  IMAD.MOV.U32 R2, RZ, RZ, RZ ;  /* 0x000000ffff027224 */ /* 0x000fe200078e00ff */
[----:B------:R-:W-:-:S04]  /*05d0*/  IMNMX R17, R3, 0x8, PT ;  /* 0x0000000803117817 */ /* 0x000fc80003800200 */
[-C--:B------:R-:W-:Y:S02]  /*05e0*/  IABS R6, R17.reuse ;  /* 0x0000001100067213 */ /* 0x080fe40000000000 */
[----:B------:R-:W-:Y:S02]  /*05f0*/  IABS R4, R17 ;  /* 0x0000001100047213 */ /* 0x000fe40000000000 */
[----:B------:R-:W1:Y:S08]  /*0600*/  I2F.RP R0, R6 ;  /* 0x0000000600007306 */ /* 0x000e700000209400 */
[----:B-1----:R-:W1:Y:S02]  /*0610*/  MUFU.RCP R0, R0 ;  /* 0x0000000000007308 */ /* 0x002e640000001000 */
[----:B-1----:R-:W-:-:S06]  /*0620*/  IADD3 R3, R0, 0xffffffe, RZ ;  /* 0x0ffffffe00037810 */ /* 0x002fcc0007ffe0ff */
[----:B------:R-:W1:Y:S02]  /*0630*/  F2I.FTZ.U32.TRUNC.NTZ R3, R3 ;  /* 0x0000000300037305 */ /* 0x000e64000021f000 */
[----:B-1----:R-:W-:-:S04]  /*0640*/  IMAD.MOV R7, RZ, RZ, -R3 ;  /* 0x000000ffff077224 */ /* 0x002fc800078e0a03 */
[----:B------:R-:W-:Y:S01]  /*0650*/  IMAD.MOV.U32 R5, RZ, RZ, R7 ;  /* 0x000000ffff057224 */ /* 0x000fe200078e0007 */
[----:B------:R-:W-:-:S03]  /*0660*/  IABS R7, R18 ;  /* 0x0000001200077213 */ /* 0x000fc60000000000 */
[----:B------:R-:W-:-:S04]  /*0670*/  IMAD R5, R5, R6, RZ ;  /* 0x0000000605057224 */ /* 0x000fc800078e02ff */
[----:B------:R-:W-:-:S04]  /*0680*/  IMAD.HI.U32 R2, R3, R5, R2 ;  /* 0x0000000503027227 */ /* 0x000fc800078e0002 */
[----:B------:R-:W-:Y:S02]  /*0690*/  IMAD.MOV R3, RZ, RZ, -R4 ;  /* 0x000000ffff037224 */ /* 0x000fe400078e0a04 */
[----:B------:R-:W-:-:S04]  /*06a0*/  IMAD.HI.U32 R0, R2, R7, RZ ;  /* 0x0000000702007227 */ /* 0x000fc800078e00ff */
[----:B------:R-:W-:Y:S02]  /*06b0*/  IMAD R3, R0, R3, R7 ;  /* 0x0000000300037224 */ /* 0x000fe400078e0207 */
[----:B------:R-:W-:-:S03]  /*06c0*/  IMAD.MOV.U32 R2, RZ, RZ, c[0x0][0x180] ;  /* 0x00006000ff027624 */ /* 0x000fc600078e00ff */
[----:B------:R-:W-:Y:S02]  /*06d0*/  ISETP.GT.U32.AND P2, PT, R6, R3, PT ;  /* 0x000000030600720c */ /* 0x000fe40003f44070 */
[C---:B------:R-:W-:Y:S02]  /*06e0*/  IADD3 R4, R2.reuse, -0x2f, RZ ;  /* 0xffffffd102047810 */ /* 0x040fe40007ffe0ff */
[----:B------:R-:W-:Y:S02]  /*06f0*/  IADD3 R5, R2, -0x30, RZ ;  /* 0xffffffd002057810 */ /* 0x000fe40007ffe0ff */
[----:B------:R-:W-:Y:S02]  /*0700*/  ISETP.GE.U32.AND P4, PT, R4, 0x7fffffb2, PT ;  /* 0x7fffffb20400780c */ /* 0x000fe40003f86070 */
[----:B------:R-:W-:Y:S02]  /*0710*/  ISETP.GE.U32.AND P5, PT, R5, 0x7fffffb1, PT ;  /* 0x7fffffb10500780c */ /* 0x000fe40003fa6070 */
[----:B------:R-:W-:-:S02]  /*0720*/  IADD3 R4, R2, -0x2e, RZ ;  /* 0xffffffd202047810 */ /* 0x000fc40007ffe0ff */
[----:B------:R-:W-:Y:S01]  /*0730*/  SEL R134, RZ, 0x1, P5 ;  /* 0x00000001ff867807 */ /* 0x000fe20002800000 */
[----:B------:R-:W-:Y:S01]  /*0740*/  @!P2 IMAD.IADD R3, R3, 0x1, -R6 ;  /* 0x000000010303a824 */ /* 0x000fe200078e0a06 */
[----:B------:R-:W-:Y:S02]  /*0750*/  @!P2 IADD3 R0, R0, 0x1, RZ ;  /* 0x000000010000a810 */ /* 0x000fe40007ffe0ff */
[----:B------:R-:W-:Y:S02]  /*0760*/  ISETP.NE.AND P2, PT, R17, RZ, PT ;  /* 0x000000ff1100720c */ /* 0x000fe40003f45270 */
[----:B------:R-:W-:Y:S02]  /*0770*/  ISETP.GE.U32.AND P0, PT, R3, R6, PT ;  /* 0x000000060300720c */ /* 0x000fe40003f06070 */
[----:B------:R-:W-:Y:S02]  /*0780*/  LOP3.LUT R3, R18, R17, RZ, 0x3c, !PT ;  /* 0x0000001112037212 */ /* 0x000fe400078e3cff */
[----:B------:R-:W-:-:S02]  /*0790*/  ISETP.GE.U32.AND P6, PT, R4, 0x7fffffb3, PT ;  /* 0x7fffffb30400780c */ /* 0x000fc40003fc6070 */
[----:B------:R-:W-:Y:S02]  /*07a0*/  ISETP.GE.AND P1, PT, R3, RZ, PT ;  /* 0x000000ff0300720c */ /* 0x000fe40003f26270 */
[----:B------:R-:W-:Y:S02]  /*07b0*/  IADD3 R3, R2, -0x2d, RZ ;  /* 0xffffffd302037810 */ /* 0x000fe40007ffe0ff */
[----:B------:R-:W-:Y:S02]  /*07c0*/  SEL R9, RZ, 0x4, P6 ;  /* 0x00000004ff097807 */ /* 0x000fe40003000000 */
[----:B------:R-:W-:Y:S02]  /*07d0*/  ISETP.GE.U32.AND P3, PT, R3, 0x7fffffb4, PT ;  /* 0x7fffffb40300780c */ /* 0x000fe40003f66070 */
[----:B------:R-:W-:Y:S02]  /*07e0*/  @P0 IADD3 R0, R0, 0x1, RZ ;  /* 0x0000000100000810 */ /* 0x000fe40007ffe0ff */
[----:B------:R-:W-:-:S02]  /*07f0*/  IADD3 R3, R2, -0x2b, RZ ;  /* 0xffffffd502037810 */ /* 0x000fc40007ffe0ff */
[----:B------:R-:W-:Y:S01]  /*0800*/  SEL R135, RZ, 0x1fffe, P4 ;  /* 0x0001fffeff877807 */ /* 0x000fe20002000000 */
[----:B------:R-:W-:Y:S01]  /*0810*/  IMAD.MOV.U32 R252, RZ, RZ, R0 ;  /* 0x000000fffffc7224 */ /* 0x000fe200078e0000 */
[----:B------:R-:W-:Y:S02]  /*0820*/  ISETP.GE.U32.AND P0, PT, R3, 0x7fffffb6, PT ;  /* 0x7fffffb60300780c */ /* 0x000fe40003f06070 */
[----:B------:R-:W-:Y:S01]  /*0830*/  IADD3 R3, R2, -0x29, RZ ;  /* 0xffffffd702037810 */ /* 0x000fe20007ffe0ff */
[----:B------:R-:W-:Y:S01]  /*0840*/  @!P1 IMAD.MOV R252, RZ, RZ, -R252 ;  /* 0x000000fffffc9224 */ /* 0x000fe200078e0afc */
[----:B------:R-:W-:Y:S01]  /*0850*/  @!P2 LOP3.LUT R252, RZ, R17, RZ, 0x33, !PT ;  /* 0x00000011fffca212 */ /* 0x000fe200078e33ff */
[----:B------:R-:W-:Y:S01]  /*0860*/  IMAD.IADD R141, R134, 0x1, R135 ;  /* 0x00000001868d7824 */ /* 0x000fe200078e0287 */
[----:B------:R-:W-:Y:S02]  /*0870*/  ISETP.GE.U32.AND P2, PT, R3, 0x7fffffb8, PT ;  /* 0x7fffffb80300780c */ /* 0x000fe40003f46070 */
[----:B------:R-:W-:-:S02]  /*0880*/  IADD3 R3, R2, -0x27, RZ ;  /* 0xffffffd902037810 */ /* 0x000fc40007ffe0ff */
[C---:B------:R-:W-:Y:S02]  /*0890*/  IADD3 R0, R2.reuse, -0x2c, RZ ;  /* 0xffffffd402007810 */ /* 0x040fe40007ffe0ff */
[----:B------:R-:W-:Y:S02]  /*08a0*/  ISETP.GE.U32.AND P5, PT, R3, 0x7fffffba, PT ;  /* 0x7fffffba0300780c */ /* 0x000fe40003fa6070 */
[----:B------:R-:W-:Y:S02]  /*08b0*/  IADD3 R3, R2, -0x25, RZ ;  /* 0xffffffdb02037810 */ /* 0x000fe40007ffe0ff */
[----:B------:R-:W-:Y:S02]  /*08c0*/  ISETP.GE.U32.AND P1, PT, R0, 0x7fffffb5, PT ;  /* 0x7fffffb50000780c */ /* 0x000fe40003f26070 */
[----:B------:R-:W-:Y:S02]  /*08d0*/  ISETP.GE.U32.AND P6, PT, R3, 0x7fffffbc, PT ;  /* 0x7fffffbc0300780c */ /* 0x000fe40003fc6070 */
[----:B------:R-:W-:-:S02]  /*08e0*/  IADD3 R0, R2, -0x2a, RZ ;  /* 0xffffffd602007810 */ /* 0x000fc40007ffe0ff */
[----:B------:R-:W-:Y:S02]  /*08f0*/  IADD3 R3, R2, -0x23, RZ ;  /* 0xffffffdd02037810 */ /* 0x000fe40007ffe0ff */
[----:B------:R-:W-:Y:S02]  /*0900*/  SEL R131, RZ, 0x1, P1 ;  /* 0x00000001ff837807 */ /* 0x000fe40000800000 */
[----:B------:R-:W-:Y:S02]  /*0910*/  ISETP.GE.U32.AND P4, PT, R0, 0x7fffffb7, PT ;  /* 0x7fffffb70000780c */ /* 0x000fe40003f86070 */
[----:B------:R-:W-:Y:S02]  /*0920*/  ISETP.GE.U32.AND P1, PT, R3, 0x7fffffbe, PT ;  /* 0x7fffffbe0300780c */ /* 0x000fe40003f26070 */
[----:B------:R-:W-:Y:S02]  /*0930*/  IADD3 R3, R2, -0x21, RZ ;  /* 0xffffffdf02037810 */ /* 0x000fe40007ffe0ff */
[----:B------:R-:W-:-:S02]  /*0940*/  SEL R11, RZ, 0x4, P4 ;  /* 0x00000004ff0b7807 */ /* 0x000fc40002000000 */
[----:B------:R-:W-:Y:S02]  /*0950*/  ISETP.GE.U32.AND P4, PT, R3, 0x7fffffc0, PT ;  /* 0x7fffffc00300780c */ /* 0x000fe40003f86070 */
[C---:B------:R-:W-:Y:S02]  /*0960*/  IADD3 R3, R2.reuse, -0x18, RZ ;  /* 0xffffffe802037810 */ /* 0x040fe40007ffe0ff */
[----:B------:R-:W-:Y:S02]  /*0970*/  IADD3 R0, R2, -0x28, RZ ;  /* 0xffffffd802007810 */ /* 0x000fe40007ffe0ff */
[----:B------:R-:W-:Y:S02]  /*0980*/  SEL R5, RZ, 0x7fff8, P6 ;  /* 0x0007fff8ff057807 */ /* 0x000fe40003000000 */
[----:B------:R-:W-:Y:S02]  /*0990*/  ISETP.GE.U32.AND P6, PT, R3, 0x7fffffc9, PT ;  /* 0x7fffffc90300780c */ /* 0x000fe40003fc6070 */
[----:B------:R-:W-:-:S02]  /*09a0*/  SEL R6, RZ, 0x7fff8, P3 ;  /* 0x0007fff8ff067807 */ /* 0x000fc40001800000 */
[----:B------:R-:W-:Y:S02]  /*09b0*/  IADD3 R3, R2, -0x16, RZ ;  /* 0xffffffea02037810 */ /* 0x000fe40007ffe0ff */
[----:B------:R-:W-:Y:S02]  /*09c0*/  ISETP.GE.U32.AND P3, PT, R0, 0x7fffffb9, PT ;  /* 0x7fffffb90000780c */ /* 0x000fe40003f66070 */
[----:B------:R-:W-:Y:S02]  /*09d0*/  IADD3 R0, R2, -0x26, RZ ;  /* 0xffffffda02007810 */ /* 0x000fe40007ffe0ff */
[----:B------:R-:W-:Y:S02]  /*09e0*/  SEL R126, RZ, 0x1fffe, P1 ;  /* 0x0001fffeff7e7807 */ /* 0x000fe40000800000 */
[----:B------:R-:W-:Y:S02]  /*09f0*/  SEL R132, RZ, 0x1fffe, P0 ;  /* 0x0001fffeff847807 */ /* 0x000fe40000000000 */
[----:B------:R-:W-:-:S02]  /*0a00*/  ISETP.GE.U32.AND P1, PT, R3, 0x7fffffcb, PT ;  /* 0x7fffffcb0300780c */ /* 0x000fc40003f26070 */
[----:B------:R-:W-:Y:S01]  /*0a10*/  ISETP.GE.U32.AND P0, PT, R0, 0x7fffffbb, PT ;  /* 0x7fffffbb0000780c */ /* 0x000fe20003f06070 */
[----:B------:R-:W1:Y:S01]  /*0a20*/  I2F.RP R3, R37 ;  /* 0x0000002500037306 */ /* 0x000e620000209400 */
[C---:B------:R-:W-:Y:S01]  /*0a30*/  IADD3 R0, R2.reuse, -0x24, RZ ;  /* 0xffffffdc02007810 */ /* 0x040fe20007ffe0ff */
[----:B------:R-:W-:Y:S01]  /*0a40*/  IMAD.IADD R143, R131, 0x1, R132 ;  /* 0x00000001838f7824 */ /* 0x000fe200078e0284 */
[----:B------:R-:W-:Y:S02]  /*0a50*/  IADD3 R4, R2, -0x22, RZ ;  /* 0xffffffde02047810 */ /* 0x000fe40007ffe0ff */
[----:B------:R-:W-:Y:S02]  /*0a60*/  SEL R8, RZ, 0x7fff8, P2 ;  /* 0x0007fff8ff087807 */ /* 0x000fe40001000000 */
[----:B------:R-:W-:Y:S02]  /*0a70*/  ISETP.GE.U32.AND P2, PT, R0, 0x7fffffbd, PT ;  /* 0x7fffffbd0000780c */ /* 0x000fe40003f46070 */
[----:B------:R-:W-:-:S02]  /*0a80*/  IADD3 R0, R2, -0x17, RZ ;  /* 0xffffffe902007810 */ /* 0x000fc40007ffe0ff */
[----:B------:R-:W-:Y:S02]  /*0a90*/  SEL R128, RZ, 0x1fffe, P5 ;  /* 0x0001fffeff807807 */ /* 0x000fe40002800000 */
[----:B------:R-:W-:Y:S02]  /*0aa0*/  ISETP.GE.U32.AND P5, PT, R4, 0x7fffffbf, PT ;  /* 0x7fffffbf0400780c */ /* 0x000fe40003fa6070 */
[----:B------:R-:W-:Y:S01]  /*0ab0*/  IADD3 R4, R2, -0x15, RZ ;  /* 0xffffffeb02047810 */ /* 0x000fe20007ffe0ff */
[----:B-1----:R-:W1:Y:S01]  /*0ac0*/  MUFU.RCP R3, R3 ;  /* 0x0000000300037308 */ /* 0x002e620000001000 */
[----:B------:R-:W-:Y:S02]  /*0ad0*/  SEL R129, RZ, 0x1, P3 ;  /* 0x00000001ff817807 */ /* 0x000fe40001800000 */
[----:B------:R-:W-:Y:S02]  /*0ae0*/  ISETP.GE.U32.AND P3, PT, R0, 0x7fffffca, PT ;  /* 0x7fffffca0000780c */ /* 0x000fe40003f66070 */
[----:B------:R-:W-:Y:S01]  /*0af0*/  SEL R0, RZ, 0x4, P0 ;  /* 0x00000004ff007807 */ /* 0x000fe20000000000 */
[----:B------:R-:W-:Y:S01]  /*0b00*/  IMAD.IADD R142, R129, 0x1, R128 ;  /* 0x00000001818e7824 */ /* 0x000fe200078e0280 */
[----:B------:R-:W-:-:S02]  /*0b10*/  ISETP.GE.U32.AND P0, PT, R4, 0x7fffffcc, PT ;  /* 0x7fffffcc0400780c */ /* 0x000fc40003f06070 */
[C---:B------:R-:W-:Y:S02]  /*0b20*/  IADD3 R4, R2.reuse, -0x13, RZ ;  /* 0xffffffed02047810 */ /* 0x040fe40007ffe0ff */
[C---:B------:R-:W-:Y:S02]  /*0b30*/  IADD3 R12, R2.reuse, -0x12, RZ ;  /* 0xffffffee020c7810 */ /* 0x040fe40007ffe0ff */
[----:B------:R-:W-:Y:S02]  /*0b40*/  IADD3 R7, R2, -0x14, RZ ;  /* 0xffffffec02077810 */ /* 0x000fe40007ffe0ff */
[----:B------:R-:W-:Y:S02]  /*0b50*/  SEL R127, RZ, 0x1, P2 ;  /* 0x00000001ff7f7807 */ /* 0x000fe40001000000 */
[----:B------:R-:W-:Y:S02]  /*0b60*/  ISETP.GE.U32.AND P2, PT, R4, 0x7fffffce, PT ;  /* 0x7fffffce0400780c */ /* 0x000fe40003f46070 */
[----:B------:R-:W-:Y:S01]  /*0b70*/  IADD3 R10, R2, -0x11, RZ ;  /* 0xffffffef020a7810 */ /* 0x000fe20007ffe0ff */
[----:B------:R-:W-:Y:S01]  /*0b80*/  IMAD.IADD R144, R127, 0x1, R126 ;  /* 0x000000017f907824 */ /* 0x000fe200078e027e */
[----:B------:R-:W-:-:S02]  /*0b90*/  SEL R32, RZ, 0x1fffe, P3 ;  /* 0x0001fffeff207807 */ /* 0x000fc40001800000 */
[----:B------:R-:W-:Y:S02]  /*0ba0*/  SEL R4, RZ, 0x7fff8, P4 ;  /* 0x0007fff8ff047807 */ /* 0x000fe40002000000 */
[----:B------:R-:W-:Y:S02]  /*0bb0*/  ISETP.GE.U32.AND P3, PT, R12, 0x7fffffcf, PT ;  /* 0x7fffffcf0c00780c */ /* 0x000fe40003f66070 */
[----:B------:R-:W-:Y:S02]  /*0bc0*/  ISETP.GE.U32.AND P4, PT, R7, 0x7fffffcd, PT ;  /* 0x7fffffcd0700780c */ /* 0x000fe40003f86070 */
[----:B------:R-:W-:Y:S02]  /*0bd0*/  IADD3 R12, R2, -0x1c, RZ ;  /* 0xffffffe4020c7810 */ /* 0x000fe40007ffe0ff */
[----:B------:R-:W-:Y:S02]  /*0be0*/  SEL R7, RZ, 0x4, P5 ;  /* 0x00000004ff077807 */ /* 0x000fe40002800000 */
[----:B------:R-:W-:-:S02]  /*0bf0*/  ISETP.GE.U32.AND P5, PT, R10, 0x7fffffd0, PT ;  /* 0x7fffffd00a00780c */ /* 0x000fc40003fa6070 */
[----:B------:R-:W-:Y:S02]  /*0c00*/  IADD3 R10, R2, -0x1b, RZ ;  /* 0xffffffe5020a7810 */ /* 0x000fe40007ffe0ff */
[----:B------:R-:W-:Y:S02]  /*0c10*/  SEL R30, RZ, 0x7fff8, P0 ;  /* 0x0007fff8ff1e7807 */ /* 0x000fe40000000000 */
[----:B------:R-:W-:Y:S02]  /*0c20*/  ISETP.GE.U32.AND P0, PT, R12, 0x7fffffc5, PT ;  /* 0x7fffffc50c00780c */ /* 0x000fe40003f06070 */
[----:B------:R-:W-:Y:S02]  /*0c30*/  IADD3 R12, R2, -0x1a, RZ ;  /* 0xffffffe6020c7810 */ /* 0x000fe40007ffe0ff */
[----:B------:R-:W-:Y:S02]  /*0c40*/  SEL R13, RZ, 0x1, P6 ;  /* 0x00000001ff0d7807 */ /* 0x000fe40003000000 */
[----:B------:R-:W-:-:S02]  /*0c50*/  ISETP.GE.U32.AND P6, PT, R10, 0x7fffffc6, PT ;  /* 0x7fffffc60a00780c */ /* 0x000fc40003fc6070 */
[----:B------:R-:W-:Y:S01]  /*0c60*/  IADD3 R10, R2, -0x19, RZ ;  /* 0xffffffe7020a7810 */ /* 0x000fe20007ffe0ff */
[----:B------:R-:W-:Y:S01]  /*0c70*/  IMAD.IADD R32, R13, 0x1, R32 ;  /* 0x000000010d207824 */ /* 0x000fe200078e0220 */
[----:B------:R-:W-:Y:S02]  /*0c80*/  SEL R28, RZ, 0x1fffe, P2 ;  /* 0x0001fffeff1c7807 */ /* 0x000fe40001000000 */
[----:B------:R-:W-:Y:S02]  /*0c90*/  ISETP.GE.U32.AND P2, PT, R12, 0x7fffffc7, PT ;  /* 0x7fffffc70c00780c */ /* 0x000fe40003f46070 */
[----:B------:R-:W-:Y:S02]  /*0ca0*/  IADD3 R12, R2, -0x3c, RZ ;  /* 0xffffffc4020c7810 */ /* 0x000fe40007ffe0ff */
[----:B------:R-:W-:Y:S02]  /*0cb0*/  SEL R29, RZ, 0x4, P1 ;  /* 0x00000004ff1d7807 */ /* 0x000fe40000800000 */
[----:B------:R-:W-:-:S02]  /*0cc0*/  ISETP.GE.U32.AND P1, PT, R10, 0x7fffffc8, PT ;  /* 0x7fffffc80a00780c */ /* 0x000fc40003f26070 */
[----:B------:R-:W-:Y:S02]  /*0cd0*/  IADD3 R10, R2, -0x3b, RZ ;  /* 0xffffffc5020a7810 */ /* 0x000fe40007ffe0ff */
[----:B------:R-:W-:Y:S02]  /*0ce0*/  SEL R22, RZ, 0x7fff8, P5 ;  /* 0x0007fff8ff167807 */ /* 0x000fe40002800000 */
[----:B-1----:R-:W-:Y:S02]  /*0cf0*/  IADD3 R14, R3, 0xffffffe, RZ ;  /* 0x0ffffffe030e7810 */ /* 0x002fe40007ffe0ff */
[----:B------:R-:W-:Y:S02]  /*0d00*/  ISETP.GE.U32.AND P5, PT, R12, 0x7fffffa5, PT ;  /* 0x7fffffa50c00780c */ /* 0x000fe40003fa6070 */
[----:B------:R-:W-:Y:S01]  /*0d10*/  IADD3 R12, R2, -0x3a, RZ ;  /* 0xffffffc6020c7810 */ /* 0x000fe20007ffe0ff */
[----:B------:R-:W1:Y:S01]  /*0d20*/  F2I.FTZ.U32.TRUNC.NTZ R15, R14 ;  /* 0x0000000e000f7305 */ /* 0x000e62000021f000 */
[----:B------:R-:W-:-:S02]  /*0d30*/  SEL R27, RZ, 0x1, P4 ;  /* 0x00000001ff1b7807 */ /* 0x000fc40002000000 */
[----:B------:R-:W-:Y:S02]  /*0d40*/  ISETP.GE.U32.AND P4, PT, R10, 0x7fffffa6, PT ;  /* 0x7fffffa60a00780c */ /* 0x000fe40003f86070 */
[----:B------:R-:W-:Y:S01]  /*0d50*/  IADD3 R10, R2, -0x39, RZ ;  /* 0xffffffc7020a7810 */ /* 0x000fe20007ffe0ff */
[----:B------:R-:W-:Y:S01]  /*0d60*/  IMAD.IADD R27, R27, 0x1, R28 ;  /* 0x000000011b1b7824 */ /* 0x000fe200078e021c */
[----:B------:R-:W-:Y:S01]  /*0d70*/  SEL R36, RZ, 0x1fffe, P6 ;  /* 0x0001fffeff247807 */ /* 0x000fe20003000000 */
[----:B------:R-:W-:Y:S01]  /*0d80*/  IMAD.MOV.U32 R28, RZ, RZ, RZ ;  /* 0x000000ffff1c7224 */ /* 0x000fe200078e00ff */
[----:B------:R-:W-:Y:S01]  /*0d90*/  ISETP.GE.U32.AND P6, PT, R12, 0x7fffffa7, PT ;  /* 0x7fffffa70c00780c */ /* 0x000fe20003fc6070 */
[----:B------:R-:W-:Y:S01]  /*0da0*/  IMAD.MOV R12, RZ, RZ, -R252 ;  /* 0x000000ffff0c7224 */ /* 0x000fe200078e0afc */
[----:B------:R-:W-:Y:S01]  /*0db0*/  IADD3 R3, R2, -0x3d, RZ ;  /* 0xffffffc302037810 */ /* 0x000fe20007ffe0ff */
[----:B------:R-:W-:Y:S01]  /*0dc0*/  IMAD.SHL.U32 R252, R252, 0x80, RZ ;  /* 0x00000080fcfc7824 */ /* 0x000fe200078e00ff */
[----:B------:R-:W-:-:S02]  /*0dd0*/  SEL R21, RZ, 0x4, P3 ;  /* 0x00000004ff157807 */ /* 0x000fc40001800000 */
[----:B------:R-:W-:Y:S02]  /*0de0*/  ISETP.GE.U32.AND P3, PT, R10, 0x7fffffa8, PT ;  /* 0x7fffffa80a00780c */ /* 0x000fe40003f66070 */
[----:B------:R-:W-:Y:S02]  /*0df0*/  SEL R34, RZ, 0x7fff8, P1 ;  /* 0x0007fff8ff227807 */ /* 0x000fe40000800000 */
[C---:B------:R-:W-:Y:S02]  /*0e00*/  IADD3 R10, R2.reuse, -0x3f, RZ ;  /* 0xffffffc1020a7810 */ /* 0x040fe40007ffe0ff */
[----:B------:R-:W-:Y:S01]  /*0e10*/  ISETP.GE.U32.AND P1, PT, R3, 0x7fffffa4, PT ;  /* 0x7fffffa40300780c */ /* 0x000fe20003f26070 */
[----:B------:R-:W-:Y:S01]  /*0e20*/  IMAD R3, R17, R12, R18 ;  /* 0x0000000c11037224 */ /* 0x000fe200078e0212 */
[----:B------:R-:W-:Y:S02]  /*0e30*/  IADD3 R12, R2, -0x37, RZ ;  /* 0xffffffc9020c7810 */ /* 0x000fe40007ffe0ff */
[----:B------:R-:W-:Y:S01]  /*0e40*/  SEL R33, RZ, 0x1, P0 ;  /* 0x00000001ff217807 */ /* 0x000fe20000000000 */
[----:B------:R-:W-:Y:S01]  /*0e50*/  IMAD.IADD R3, R16, 0x1, R3 ;  /* 0x0000000110037824 */ /* 0x000fe200078e0203 */
[----:B------:R-:W-:-:S02]  /*0e60*/  ISETP.GE.U32.AND P0, PT, R10, 0x7fffffa2, PT ;  /* 0x7fffffa20a00780c */ /* 0x000fc40003f06070 */
[----:B------:R-:W-:Y:S01]  /*0e70*/  IADD3 R10, R2, -0x3e, RZ ;  /* 0xffffffc2020a7810 */ /* 0x000fe20007ffe0ff */
[----:B------:R-:W-:Y:S01]  /*0e80*/  IMAD R41, R3, 0x100, R42 ;  /* 0x0000010003297824 */ /* 0x000fe200078e022a */
[----:B------:R-:W-:Y:S01]  /*0e90*/  SEL R130, RZ, 0x1fffe, P4 ;  /* 0x0001fffeff827807 */ /* 0x000fe20002000000 */
[----:B------:R-:W-:Y:S01]  /*0ea0*/  IMAD.IADD R33, R33, 0x1, R36 ;  /* 0x0000000121217824 */ /* 0x000fe200078e0224 */
[----:B------:R-:W-:Y:S02]  /*0eb0*/  ISETP.GE.U32.AND P4, PT, R12, 0x7fffffaa, PT ;  /* 0x7fffffaa0c00780c */ /* 0x000fe40003f86070 */
[----:B------:R-:W-:Y:S01]  /*0ec0*/  IADD3 R12, R2, -0x38, RZ ;  /* 0xffffffc8020c7810 */ /* 0x000fe20007ffe0ff */
[----:B------:R-:W-:Y:S01]  /*0ed0*/  STL [R1+0x238], R41 ;  /* 0x0002382901007387 */ /* 0x000fe20000100800 */
[----:B------:R-:W-:Y:S02]  /*0ee0*/  SEL R31, RZ, 0x4, P2 ;  /* 0x00000004ff1f7807 */ /* 0x000fe40001000000 */
[----:B------:R-:W-:Y:S01]  /*0ef0*/  ISETP.GE.U32.AND P2, PT, R10, 0x7fffffa3, PT ;  /* 0x7fffffa30a00780c */ /* 0x000fe20003f46070 */
[----:B-1----:R-:W-:Y:S01]  /*0f00*/  IMAD.MOV R10, RZ, RZ, -R15 ;  /* 0x000000ffff0a7224 */ /* 0x002fe200078e0a0f */
[----:B------:R-:W-:-:S02]  /*0f10*/  IADD3 R14, R2, -0x35, RZ ;  /* 0xffffffcb020e7810 */ /* 0x000fc40007ffe0ff */
[----:B------:R-:W-:Y:S01]  /*0f20*/  SEL R133, RZ, 0x1, P5 ;  /* 0x00000001ff857807 */ /* 0x000fe20002800000 */
[----:B------:R-:W-:Y:S01]  /*0f30*/  IMAD R3, R10, R37, RZ ;  /* 0x000000250a037224 */ /* 0x000fe200078e02ff */
[----:B------:R-:W-:Y:S02]  /*0f40*/  ISETP.GE.U32.AND P5, PT, R12, 0x7fffffa9, PT ;  /* 0x7fffffa90c00780c */ /* 0x000fe40003fa6070 */
[----:B------:R-:W-:Y:S01]  /*0f50*/  SEL R12, RZ, 0x7fff8, P3 ;  /* 0x0007fff8ff0c7807 */ /* 0x000fe20001800000 */
[----:B------:R-:W-:Y:S01]  /*0f60*/  IMAD.IADD R165, R133, 0x1, R130 ;  /* 0x0000000185a57824 */ /* 0x000fe200078e0282 */
[----:B------:R-:W-:Y:S01]  /*0f70*/  ISETP.GE.U32.AND P3, PT, R14, 0x7fffffac, PT ;  /* 0x7fffffac0e00780c */ /* 0x000fe20003f66070 */
[----:B------:R-:W-:Y:S01]  /*0f80*/  IMAD.MOV.U32 R14, RZ, RZ, RZ ;  /* 0x000000ffff0e7224 */ /* 0x000fe200078e00ff */
[----:B------:R-:W-:Y:S02]  /*0f90*/  IADD3 R39, R41, 0x80, RZ ;  /* 0x0000008029277810 */ /* 0x000fe40007ffe0ff */
[----:B------:R-:W-:Y:S01]  /*0fa0*/  IABS R18, R41 ;  /* 0x0000002900127213 */ /* 0x000fe20000000000 */
[----:B------:R-:W-:Y:S01]  /*0fb0*/  IMAD.HI.U32 R3, R15, R3, R14 ;  /* 0x000000030f037227 */ /* 0x000fe200078e000e */
[----:B------:R-:W-:Y:S01]  /*0fc0*/  IADD3 R10, R2, -0x36, RZ ;  /* 0xffffffca020a7810 */ /* 0x000fe20007ffe0ff */
[----:B------:R1:W-:Y:S01]  /*0fd0*/  STL [R1+0x23c], R39 ;  /* 0x00023c2701007387 */ /* 0x0003e20000100800 */
[----:B------:R-:W-:-:S02]  /*0fe0*/  IABS R20, R39 ;  /* 0x0000002700147213 */ /* 0x000fc40000000000 */
[----:B------:R-:W-:Y:S02]  /*0ff0*/  SEL R15, RZ, 0x4, P6 ;  /* 0x00000004ff0f7807 */ /* 0x000fe40003000000 */
[----:B------:R-:W-:Y:S01]  /*1000*/  ISETP.GE.U32.AND P6, PT, R10, 0x7fffffab, PT ;  /* 0x7fffffab0a00780c */ /* 0x000fe20003fc6070 */
[C---:B------:R-:W-:Y:S01]  /*1010*/  IMAD.HI.U32 R10, R3.reuse, R18, RZ ;  /* 0x00000012030a7227 */ /* 0x040fe200078e00ff */
[C---:B------:R-:W-:Y:S02]  /*1020*/  IADD3 R16, R2.reuse, -0x33, RZ ;  /* 0xffffffcd02107810 */ /* 0x040fe40007ffe0ff */
[----:B------:R-:W-:Y:S01]  /*1030*/  IADD3 R19, R2, -0x34, RZ ;  /* 0xffffffcc02137810 */ /* 0x000fe20007ffe0ff */
[----:B------:R-:W-:Y:S01]  /*1040*/  IMAD.HI.U32 R3, R3, R20, RZ ;  /* 0x0000001403037227 */ /* 0x000fe200078e00ff */
[----:B------:R-:W-:Y:S02]  /*1050*/  SEL R14, RZ, 0x1fffe, P0 ;  /* 0x0001fffeff0e7807 */ /* 0x000fe40000000000 */
[----:B------:R-:W-:Y:S01]  /*1060*/  ISETP.GE.U32.AND P0, PT, R16, 0x7fffffae, PT ;  /* 0x7fffffae1000780c */ /* 0x000fe20003f06070 */
[----:B------:R-:W-:Y:S01]  /*1070*/  IMAD.MOV R10, RZ, RZ, -R10 ;  /* 0x000000ffff0a7224 */ /* 0x000fe200078e0a0a */
[----:B------:R-:W-:Y:S01]  /*1080*/  IADD3 R23, R2, -0x32, RZ ;  /* 0xffffffce02177810 */ /* 0x000fe20007ffe0ff */
[----:B------:R-:W-:Y:S01]  /*1090*/  IMAD.MOV R17, RZ, RZ, -R3 ;  /* 0x000000ffff117224 */ /* 0x000fe200078e0a03 */
[----:B------:R-:W-:Y:S01]  /*10a0*/  SEL R16, RZ, 0x7fff8, P1 ;  /* 0x0007fff8ff107807 */ /* 0x000fe20000800000 */
[----:B------:R-:W-:Y:S01]  /*10b0*/  IMAD R3, R37, R10, R18 ;  /* 0x0000000a25037224 */ /* 0x000fe200078e0212 */
[----:B------:R-:W-:Y:S01]  /*10c0*/  ISETP.GE.U32.AND P1, PT, R19, 0x7fffffad, PT ;  /* 0x7fffffad1300780c */ /* 0x000fe20003f26070 */
[----:B------:R-:W-:Y:S01]  /*10d0*/  IMAD R10, R37, R17, R20 ;  /* 0x00000011250a7224 */ /* 0x000fe200078e0214 */
[----:B------:R-:W-:-:S02]  /*10e0*/  SEL R24, RZ, 0x1, P5 ;  /* 0x00000001ff187807 */ /* 0x000fc40002800000 */
[----:B------:R-:W-:Y:S02]  /*10f0*/  SEL R19, RZ, 0x4, P2 ;  /* 0x00000004ff137807 */ /* 0x000fe40001000000 */
[----:B------:R-:W-:Y:S02]  /*1100*/  ISETP.GT.U32.AND P5, PT, R37, R10, PT ;  /* 0x0000000a2500720c */ /* 0x000fe40003fa4070 */
[----:B------:R-:W-:Y:S02]  /*1110*/  ISETP.GE.U32.AND P2, PT, R23, 0x7fffffaf, PT ;  /* 0x7fffffaf1700780c */ /* 0x000fe40003f46070 */
[----:B------:R-:W-:Y:S02]  /*1120*/  SEL R23, RZ, 0x1fffe, P4 ;  /* 0x0001fffeff177807 */ /* 0x000fe40002000000 */
[----:B------:R-:W-:Y:S02]  /*1130*/  ISETP.GT.U32.AND P4, PT, R37, R3, PT ;  /* 0x000000032500720c */ /* 0x000fe40003f84070 */
[----:B------:R-:W-:Y:S01]  /*1140*/  IADD3 R18, R2, -0x1f, RZ ;  /* 0xffffffe102127810 */ /* 0x000fe20007ffe0ff */
[----:B------:R-:W-:Y:S01]  /*1150*/  IMAD.IADD R23, R24, 0x1, R23 ;  /* 0x0000000118177824 */ /* 0x000fe200078e0217 */
[----:B------:R-:W-:-:S02]  /*1160*/  IADD3 R25, R2, -0x1d, RZ ;  /* 0xffffffe302197810 */ /* 0x000fc40007ffe0ff */
[----:B------:R-:W-:Y:S01]  /*1170*/  SEL R17, RZ, 0x7fff8, P3 ;  /* 0x0007fff8ff117807 */ /* 0x000fe20001800000 */
[--C-:B------:R-:W-:Y:S01]  /*1180*/  @!P5 IMAD.IADD R10, R10, 0x1, -R37.reuse ;  /* 0x000000010a0ad824 */ /* 0x100fe200078e0a25 */
[----:B------:R-:W-:Y:S02]  /*1190*/  ISETP.GE.U32.AND P3, PT, R18, 0x7fffffc2, PT ;  /* 0x7fffffc21200780c */ /* 0x000fe40003f66070 */
[----:B------:R-:W-:Y:S02]  /*11a0*/  IADD3 R18, R2, -0x1e, RZ ;  /* 0xffffffe202127810 */ /* 0x000fe40007ffe0ff */
[----:B------:R-:W-:Y:S01]  /*11b0*/  SEL R20, RZ, 0x4, P6 ;  /* 0x00000004ff147807 */ /* 0x000fe20003000000 */
[----:B------:R-:W-:Y:S01]  /*11c0*/  @!P4 IMAD.IADD R3, R3, 0x1, -R37 ;  /* 0x000000010303c824 */ /* 0x000fe200078e0a25 */
[----:B------:R-:W-:Y:S02]  /*11d0*/  ISETP.GE.U32.AND P6, PT, R25, 0x7fffffc4, PT ;  /* 0x7fffffc41900780c */ /* 0x000fe40003fc6070 */
[----:B------:R-:W-:-:S02]  /*11e0*/  SEL R25, RZ, 0x1fffe, P0 ;  /* 0x0001fffeff197807 */ /* 0x000fc40000000000 */
[----:B------:R-:W-:Y:S02]  /*11f0*/  ISETP.GE.U32.AND P0, PT, R18, 0x7fffffc3, PT ;  /* 0x7fffffc31200780c */ /* 0x000fe40003f06070 */
[C---:B------:R-:W-:Y:S02]  /*1200*/  IADD3 R18, R2.reuse, -0x10, RZ ;  /* 0xfffffff002127810 */ /* 0x040fe40007ffe0ff */
[----:B------:R-:W-:Y:S02]  /*1210*/  IADD3 R35, R2, -0x7, RZ ;  /* 0xfffffff902237810 */ /* 0x000fe40007ffe0ff */
[----:B------:R-:W-:Y:S02]  /*1220*/  SEL R26, RZ, 0x1, P1 ;  /* 0x00000001ff1a7807 */ /* 0x000fe40000800000 */
[----:B------:R-:W-:Y:S02]  /*1230*/  ISETP.GE.U32.AND P1, PT, R18, 0x7fffffd1, PT ;  /* 0x7fffffd11200780c */ /* 0x000fe40003f26070 */
[----:B------:R-:W-:Y:S01]  /*1240*/  SEL R18, RZ, 0x4, P2 ;  /* 0x00000004ff127807 */ /* 0x000fe20001000000 */
[----:B------:R-:W-:Y:S01]  /*1250*/  IMAD.IADD R25, R26, 0x1, R25 ;  /* 0x000000011a197824 */ /* 0x000fe200078e0219 */
[----:B------:R-:W-:-:S02]  /*1260*/  ISETP.GT.U32.AND P4, PT, R37, R10, PT ;  /* 0x0000000a2500720c */ /* 0x000fc40003f84070 */
[----:B------:R-:W-:Y:S02]  /*1270*/  ISETP.GE.U32.AND P2, PT, R35, 0x7fffffda, PT ;  /* 0x7fffffda2300780c */ /* 0x000fe40003f46070 */
[----:B------:R-:W-:Y:S02]  /*1280*/  IADD3 R35, R2, -0xe, RZ ;  /* 0xfffffff202237810 */ /* 0x000fe40007ffe0ff */
[----:B------:R-:W-:Y:S02]  /*1290*/  ISETP.GT.U32.AND P5, PT, R37, R3, PT ;  /* 0x000000032500720c */ /* 0x000fe40003fa4070 */
[----:B------:R-:W-:Y:S02]  /*12a0*/  SEL R38, RZ, 0x7fff8, P6 ;  /* 0x0007fff8ff267807 */ /* 0x000fe40003000000 */
[----:B------:R-:W-:Y:S02]  /*12b0*/  SEL R40, RZ, 0x1fffe, P3 ;  /* 0x0001fffeff287807 */ /* 0x000fe40001800000 */
[----:B------:R-:W-:Y:S01]  /*12c0*/  ISETP.GE.U32.AND P6, PT, R35, 0x7fffffd3, PT ;  /* 0x7fffffd32300780c */ /* 0x000fe20003fc6070 */
[----:B------:R-:W-:Y:S01]  /*12d0*/  @!P4 IMAD.IADD R10, R10, 0x1, -R37 ;  /* 0x000000010a0ac824 */ /* 0x000fe200078e0a25 */
[----:B------:R-:W-:-:S02]  /*12e0*/  ISETP.GE.AND P3, PT, R41, RZ, PT ;  /* 0x000000ff2900720c */ /* 0x000fc40003f66270 */
[----:B------:R-:W-:Y:S01]  /*12f0*/  SEL R35, RZ, 0x4, P0 ;  /* 0x00000004ff237807 */ /* 0x000fe20000000000 */
[----:B------:R-:W-:Y:S01]  /*1300*/  IMAD.MOV.U32 R13, RZ, RZ, R10 ;  /* 0x000000ffff0d7224 */ /* 0x000fe200078e000a */
[----:B------:R-:W-:Y:S01]  /*1310*/  ISETP.GE.AND P0, PT, R39, RZ, PT ;  /* 0x000000ff2700720c */ /* 0x000fe20003f06270 */
[----:B------:R-:W-:Y:S01]  /*1320*/  @!P5 IMAD.IADD R3, R3, 0x1, -R37 ;  /* 0x000000010303d824 */ /* 0x000fe200078e0a25 */
[C---:B------:R-:W-:Y:S02]  /*1330*/  IADD3 R235, R2.reuse, -0x20, RZ ;  /* 0xffffffe002eb7810 */ /* 0x040fe40007ffe0ff */
[----:B------:R-:W-:Y:S02]  /*1340*/  LOP3.LUT R10, RZ, c[0x0][0x178], RZ, 0x33, !PT ;  /* 0x00005e00ff0a7a12 */ /* 0x000fe400078e33ff */
[----:B------:R-:W-:Y:S02]  /*1350*/  IADD3 R37, R2, -0x31, RZ ;  /* 0xffffffcf02257810 */ /* 0x000fe40007ffe0ff */
[----:B------:R-:W-:Y:S01]  /*1360*/  LOP3.LUT R32, R32, 0x3, RZ, 0xc0, !PT ;  /* 0x0000000320207812 */ /* 0x000fe200078ec0ff */
[----:B------:R-:W-:Y:S01]  /*1370*/  @!P3 IMAD.MOV R3, RZ, RZ, -R3 ;  /* 0x000000ffff03b224 */ /* 0x000fe200078e0a03 */
[----:B------:R-:W-:-:S02]  /*1380*/  ISETP.NE.AND P3, PT, RZ, c[0x0][0x178], PT ;  /* 0x00005e00ff007a0c */ /* 0x000fc40003f65270 */
[----:B------:R-:W-:Y:S01]  /*1390*/  LOP3.LUT R27, R27, 0x3, RZ, 0xc0, !PT ;  /* 0x000000031b1b7812 */ /* 0x000fe200078ec0ff */
[----:B------:R-:W-:Y:S01]  /*13a0*/  @!P0 IMAD.MOV R13, RZ, RZ, -R13 ;  /* 0x000000ffff0d8224 */ /* 0x000fe200078e0a0d */
[----:B------:R-:W-:Y:S02]  /*13b0*/  ISETP.GE.U32.AND P0, PT, R235, 0x7fffffc1, PT ;  /* 0x7fffffc1eb00780c */ /* 0x000fe40003f06070 */
[C---:B------:R-:W-:Y:S02]  /*13c0*/  SEL R218, R10.reuse, R3, !P3 ;  /* 0x000000030ada7207 */ /* 0x040fe40005800000 */
[----:B------:R-:W-:Y:S02]  /*13d0*/  SEL R3, RZ, 0x1, P0 ;  /* 0x00000001ff037807 */ /* 0x000fe40000000000 */
[----:B------:R-:W-:Y:S01]  /*13e0*/  SEL R13, R10, R13, !P3 ;  /* 0x0000000d0a0d7207 */ /* 0x000fe20005800000 */
[----:B------:R-:W-:Y:S01]  /*13f0*/  IMAD R218, R218, c[0x0][0x184], RZ ;  /* 0x00006100dada7a24 */ /* 0x000fe200078e02ff */
[----:B------:R-:W-:Y:S01]  /*1400*/  ISETP.GE.U32.AND P3, PT, R37, 0x7fffffb0, PT ;  /* 0x7fffffb02500780c */ /* 0x000fe20003f66070 */
[----:B------:R-:W-:Y:S01]  /*1410*/  IMAD.IADD R3, R3, 0x1, R40 ;  /* 0x0000000103037824 */ /* 0x000fe200078e0228 */
[----:B------:R-:W-:Y:S01]  /*1420*/  IADD3 R29, R32, R30, R29 ;  /* 0x0000001e201d7210 */ /* 0x000fe20007ffe01d */
[----:B------:R-:W-:Y:S01]  /*1430*/  IMAD.SHL.U32 R43, R218, 0x4, RZ ;  /* 0x00000004da2b7824 */ /* 0x000fe200078e00ff */
[----:B-1----:R-:W-:-:S02]  /*1440*/  IADD3 R39, R2, -0x1, RZ ;  /* 0xffffffff02277810 */ /* 0x002fc40007ffe0ff */
[----:B------:R-:W-:Y:S01]  /*1450*/  LOP3.LUT R10, R3, 0x3, RZ, 0xc0, !PT ;  /* 0x00000003030a7812 */ /* 0x000fe200078ec0ff */
[----:B------:R-:W-:Y:S01]  /*1460*/  IMAD R3, R13, c[0x0][0x184], RZ ;  /* 0x000061000d037a24 */ /* 0x000fe200078e02ff */
[----:B------:R-:W-:Y:S01]  /*1470*/  LOP3.LUT R33, R33, 0x3, RZ, 0xc0, !PT ;  /* 0x0000000321217812 */ /* 0x000fe200078ec0ff */
[----:B------:R-:W-:Y:S01]  /*1480*/  IMAD.SHL.U32 R13, R29, 0x100, RZ ;  /* 0x000001001d0d7824 */ /* 0x000fe200078e00ff */
[----:B------:R-:W-:Y:S01]  /*1490*/  IADD3 R22, R27, R22, R21 ;  /* 0x000000161b167210 */ /* 0x000fe20007ffe015 */
[----:B------:R-:W-:Y:S01]  /*14a0*/  IMAD.SHL.U32 R21, R3, 0x4, RZ ;  /* 0x0000000403157824 */ /* 0x000fe200078e00ff */
[----:B------:R-:W-:Y:S01]  /*14b0*/  SEL R139, RZ, 0x7fff8, P3 ;  /* 0x0007fff8ff8b7807 */ /* 0x000fe20001800000 */
[----:B------:R-:W-:Y:S01]  /*14c0*/  STL [R1+0x348], R43 ;  /* 0x0003482b01007387 */ /* 0x000fe20000100800 */
[----:B------:R-:W-:Y:S01]  /*14d0*/  IADD3 R35, R10, R38, R35 ;  /* 0x000000260a237210 */ /* 0x000fe20007ffe023 */
[----:B------:R-:W-:Y:S01]  /*14e0*/  IMAD.SHL.U32 R29, R232, 0x8, RZ ;  /* 0x00000008e81d7824 */ /* 0x000fe200078e00ff */
[----:B------:R-:W-:Y:S01]  /*14f0*/  IADD3 R30, P3, R43, c[0x0][0x160], RZ ;  /* 0x000058002b1e7a10 */ /* 0x000fe20007f7e0ff */
[----:B------:R1:W-:Y:S01]  /*1500*/  STL [R1+0x344], R21 ;  /* 0x0003441501007387 */ /* 0x0003e20000100800 */
[----:B------:R-:W-:-:S02]  /*1510*/  ISETP.GE.U32.AND P4, PT, R39, 0x7fffffe0, PT ;  /* 0x7fffffe02700780c */ /* 0x000fc40003f86070 */
[----:B------:R-:W-:Y:S02]  /*1520*/  IADD3 R34, R33, R34, R31 ;  /* 0x0000002221227210 */ /* 0x000fe40007ffe01f */
[----:B------:R-:W-:Y:S02]  /*1530*/  LEA.HI.X.SX32 R31, R218, c[0x0][0x164], 0x2, P3 ;  /* 0x00005900da1f7a11 */ /* 0x000fe400018f16ff */
[----:B------:R-:W-:Y:S02]  /*1540*/  LOP3.LUT R35, R35, 0xf, RZ, 0xc0, !PT ;  /* 0x0000000f23237812 */ /* 0x000fe400078ec0ff */
[----:B------:R-:W-:Y:S01]  /*1550*/  IADD3 R32, P3, R21, c[0x0][0x160], RZ ;  /* 0x0000580015207a10 */ /* 0x000fe20007f7e0ff */
[----:B------:R-:W-:Y:S01]  /*1560*/  IMAD.WIDE R38, R29, 0x4, R30 ;  /* 0x000000041d267825 */ /* 0x000fe200078e021e */
[----:B-1----:R-:W-:Y:S02]  /*1570*/  IADD3 R21, R2, -0x5, RZ ;  /* 0xfffffffb02157810 */ /* 0x002fe40007ffe0ff */
[----:B------:R-:W-:Y:S01]  /*1580*/  LOP3.LUT R13, R13, 0xf00, RZ, 0xe2, !PT ;  /* 0x00000f000d0d7812 */ /* 0x000fe200078ee2ff */
[----:B------:R-:W-:Y:S01]  /*1590*/  IMAD R34, R34, 0x10, R35 ;  /* 0x0000001022227824 */ /* 0x000fe200078e0223 */
[----:B------:R-:W-:Y:S01]  /*15a0*/  IABS R10, c[0x0][0x17c] ;  /* 0x00005f00000a7a13 */ /* 0x000fe20000000000 */
[----:B------:R1:W-:Y:S01]  /*15b0*/  LDGSTS.E [R243], [R30.64], !P4 ;  /* 0x000000001ef37fae */ /* 0x0003e2000e121848 */
[----:B------:R-:W-:Y:S01]  /*15c0*/  LEA.HI.X.SX32 R33, R3, c[0x0][0x164], 0x2, P3 ;  /* 0x0000590003217a11 */ /* 0x000fe200018f16ff */
[----:B------:R-:W-:Y:S01]  /*15d0*/  IMAD R22, R22, 0x1000, R13 ;  /* 0x0000100016167824 */ /* 0x000fe200078e020d */
[----:B------:R-:W-:Y:S01]  /*15e0*/  ISETP.GE.U32.AND P3, PT, R21, 0x7fffffdc, PT ;  /* 0x7fffffdc1500780c */ /* 0x000fe20003f66070 */
[--C-:B------:R-:W-:Y:S01]  /*15f0*/  IMAD.WIDE R46, R48, 0x4, R30.reuse ;  /* 0x00000004302e7825 */ /* 0x100fe200078e021e */
[----:B------:R-:W2:Y:S01]  /*1600*/  I2F.RP R21, R10 ;  /* 0x0000000a00157306 */ /* 0x000ea20000209400 */
[----:B------:R-:W-:Y:S01]  /*1610*/  IADD3 R13, R2, -0x9, RZ ;  /* 0xfffffff7020d7810 */ /* 0x000fe20007ffe0ff */
[----:B------:R3:W-:Y:S01]  /*1620*/  LDGSTS.E [R243+0x200], [R32.64], !P4 ;  /* 0x0020000020f37fae */ /* 0x0007e2000e121848 */
[----:B------:R-:W-:Y:S01]  /*1630*/  LOP3.LUT R27, R34, 0xff, RZ, 0xc0, !PT ;  /* 0x000000ff221b7812 */ /* 0x000fe200078ec0ff */
[----:B------:R-:W-:Y:S01]  /*1640*/  IMAD.WIDE R34, R248, 0x4, R30 ;  /* 0x00000004f8227825 */ /* 0x000fe200078e021e */
[----:B------:R-:W-:-:S02]  /*1650*/  ISETP.GE.U32.AND P4, PT, R13, 0x7fffffd8, PT ;  /* 0x7fffffd80d00780c */ /* 0x000fc40003f86070 */
[----:B------:R-:W-:Y:S01]  /*1660*/  IADD3 R41, R2, -0xd, RZ ;  /* 0xfffffff302297810 */ /* 0x000fe20007ffe0ff */
[----:B------:R-:W-:Y:S01]  /*1670*/  IMAD.IADD R13, R22, 0x1, R27 ;  /* 0x00000001160d7824 */ /* 0x000fe200078e021b */
[----:B------:R-:W-:Y:S01]  /*1680*/  IADD3 R22, R2, -0xa, RZ ;  /* 0xfffffff602167810 */ /* 0x000fe20007ffe0ff */
[--C-:B------:R-:W-:Y:S01]  /*1690*/  IMAD.WIDE R36, R248, 0x4, R32.reuse ;  /* 0x00000004f8247825 */ /* 0x100fe200078e0220 */
[----:B------:R-:W-:Y:S01]  /*16a0*/  ISETP.GE.U32.AND P5, PT, R41, 0x7fffffd4, PT ;  /* 0x7fffffd42900780c */ /* 0x000fe20003fa6070 */
[----:B------:R4:W-:Y:S01]  /*16b0*/  LDGSTS.E [R243+0x1000], [R34.64], !P3 ;  /* 0x0100000022f37fae */ /* 0x0009e2000d921848 */
[----:B------:R-:W-:Y:S01]  /*16c0*/  LOP3.LUT R13, R13, 0xffff, RZ, 0xc0, !PT ;  /* 0x0000ffff0d0d7812 */ /* 0x000fe200078ec0ff */
[----:B------:R-:W-:Y:S01]  /*16d0*/  IMAD.WIDE R40, R29, 0x4, R32 ;  /* 0x000000041d287825 */ /* 0x000fe200078e0220 */
[----:B------:R-:W-:Y:S01]  /*16e0*/  IADD3 R136, R2, -0x4, RZ ;  /* 0xfffffffc02887810 */ /* 0x000fe20007ffe0ff */
[----:B------:R5:W-:Y:S01]  /*16f0*/  LDGSTS.E [R243+0x1200], [R36.64], !P3 ;  /* 0x0120000024f37fae */ /* 0x000be2000d921848 */
[----:B------:R-:W-:Y:S01]  /*1700*/  ISETP.GE.U32.AND P3, PT, R22, 0x7fffffd7, PT ;  /* 0x7fffffd71600780c */ /* 0x000fe20003f66070 */
[----:B------:R-:W-:Y:S01]  /*1710*/  IMAD R27, R232, 0xc, RZ ;  /* 0x0000000ce81b7824 */ /* 0x000fe200078e02ff */
[----:B--2---:R-:W2:Y:S01]  /*1720*/  MUFU.RCP R21, R21 ;  /* 0x0000001500157308 */ /* 0x004ea20000001000 */
[----:B------:R-:W-:Y:S01]  /*1730*/  SHF.R.U32.HI R22, RZ, 0xf, R13 ;  /* 0x0000000fff167819 */ /* 0x000fe2000001160d */
[----:B------:R1:W-:Y:S01]  /*1740*/  LDGSTS.E [R243+0x2000], [R38.64], !P4 ;  /* 0x0200000026f37fae */ /* 0x0003e2000e121848 */
[----:B------:R-:W-:Y:S01]  /*1750*/  IMAD.WIDE R42, R27, 0x4, R30 ;  /* 0x000000041b2a7825 */ /* 0x000fe200078e021e */
[----:B------:R-:W-:-:S02]  /*1760*/  SHF.R.U32.HI R118, RZ, 0x5, R13 ;  /* 0x00000005ff767819 */ /* 0x000fc4000001160d */
[----:B------:R1:W-:Y:S01]  /*1770*/  LDGSTS.E [R243+0x2200], [R40.64], !P4 ;  /* 0x0220000028f37fae */ /* 0x0003e2000e121848 */
[----:B------:R-:W-:Y:S01]  /*1780*/  IMAD.WIDE R44, R27, 0x4, R32 ;  /* 0x000000041b2c7825 */ /* 0x000fe200078e0220 */
[----:B------:R-:W-:Y:S02]  /*1790*/  LOP3.LUT P4, RZ, R22, 0x1, RZ, 0xc0, !PT ;  /* 0x0000000116ff7812 */ /* 0x000fe4000788c0ff */
[----:B------:R-:W-:Y:S01]  /*17a0*/  SHF.R.U32.HI R22, RZ, 0xb, R13 ;  /* 0x0000000bff167819 */ /* 0x000fe2000001160d */
[----:B------:R1:W-:Y:S01]  /*17b0*/  LDGSTS.E [R243+0x3000], [R42.64], !P5 ;  /* 0x030000002af37fae */ /* 0x0003e2000e921848 */
[----:B------:R-:W-:Y:S01]  /*17c0*/  IMAD R27, R232, 0x14, RZ ;  /* 0x00000014e81b7824 */ /* 0x000fe200078e02ff */
[----:B------:R-:W-:Y:S01]  /*17d0*/  LOP3.LUT R141, R141, 0x3, RZ, 0xc0, !PT ;  /* 0x000000038d8d7812 */ /* 0x000fe200078ec0ff */
[----:B------:R-:W-:Y:S01]  /*17e0*/  IMAD.WIDE R48, R48, 0x4, R32 ;  /* 0x0000000430307825 */ /* 0x000fe200078e0220 */
[----:B------:R1:W-:Y:S01]  /*17f0*/  LDGSTS.E [R243+0x3200], [R44.64], !P5 ;  /* 0x032000002cf37fae */ /* 0x0003e2000e921848 */
[----:B------:R-:W-:-:S02]  /*1800*/  LOP3.LUT P5, RZ, R22, 0x1, RZ, 0xc0, !PT ;  /* 0x0000000116ff7812 */ /* 0x000fc400078ac0ff */
[----:B------:R-:W-:Y:S01]  /*1810*/  SHF.R.U32.HI R22, RZ, 0x7, R13 ;  /* 0x00000007ff167819 */ /* 0x000fe2000001160d */
[----:B------:R-:W-:Y:S01]  /*1820*/  IMAD.WIDE R50, R27, 0x4, R30 ;  /* 0x000000041b327825 */ /* 0x000fe200078e021e */
[----:B--2---:R-:W-:Y:S01]  /*1830*/  IADD3 R21, R21, 0xffffffe, RZ ;  /* 0x0ffffffe15157810 */ /* 0x004fe20007ffe0ff */
[----:B------:R2:W-:Y:S01]  /*1840*/  LDGSTS.E [R243+0x4000], [R46.64], P4 ;  /* 0x040000002ef37fae */ /* 0x0005e2000a121848 */
[----:B------:R-:W-:Y:S01]  /*1850*/  IADD3 R141, R141, R6, R9 ;  /* 0x000000068d8d7210 */ /* 0x000fe20007ffe009 */
[----:B------:R-:W-:Y:S01]  /*1860*/  IMAD.WIDE R52, R27, 0x4, R32 ;  /* 0x000000041b347825 */ /* 0x000fe200078e0220 */
[----:B------:R1:W2:Y:S01]  /*1870*/  F2I.FTZ.U32.TRUNC.NTZ R29, R21 ;  /* 0x00000015001d7305 */ /* 0x0002a2000021f000 */
[----:B------:R2:W-:Y:S01]  /*1880*/  LDGSTS.E [R243+0x4200], [R48.64], P4 ;  /* 0x0420000030f37fae */ /* 0x0005e2000a121848 */
[----:B------:R-:W-:Y:S01]  /*1890*/  LOP3.LUT P4, RZ, R22, 0x1, RZ, 0xc0, !PT ;  /* 0x0000000116ff7812 */ /* 0x000fe2000788c0ff */
[----:B------:R-:W-:Y:S01]  /*18a0*/  IMAD R27, R232, 0x18, RZ ;  /* 0x00000018e81b7824 */ /* 0x000fe200078e02ff */
[----:B------:R-:W-:Y:S01]  /*18b0*/  SHF.R.U32.HI R22, RZ, 0x3, R13 ;  /* 0x00000003ff167819 */ /* 0x000fe2000001160d */
[----:B------:R2:W-:Y:S01]  /*18c0*/  LDGSTS.E [R243+0x5000], [R50.64], P5 ;  /* 0x0500000032f37fae */ /* 0x0005e2000a921848 */
[----:B------:R-:W-:Y:S01]  /*18d0*/  IMAD.WIDE R58, R60, 0x4, R30 ;  /* 0x000000043c3a7825 */ /* 0x000fe200078e021e */
[----:B------:R-:W-:-:S02]  /*18e0*/  LOP3.LUT R143, R143, 0x3, RZ, 0xc0, !PT ;  /* 0x000000038f8f7812 */ /* 0x000fc400078ec0ff */
[----:B------:R2:W-:Y:S01]  /*18f0*/  LDGSTS.E [R243+0x5200], [R52.64], P5 ;  /* 0x0520000034f37fae */ /* 0x0005e2000a921848 */
[----:B------:R-:W-:Y:S01]  /*1900*/  LOP3.LUT P5, RZ, R22, 0x1, RZ, 0xc0, !PT ;  /* 0x0000000116ff7812 */ /* 0x000fe200078ac0ff */
[C---:B------:R-:W-:Y:S01]  /*1910*/  IMAD.WIDE R54, R27.reuse, 0x4, R30 ;  /* 0x000000041b367825 */ /* 0x040fe200078e021e */
[----:B-1----:R-:W-:Y:S02]  /*1920*/  IADD3 R21, R2, -0x2, RZ ;  /* 0xfffffffe02157810 */ /* 0x002fe40007ffe0ff */
[----:B------:R-:W-:Y:S01]  /*1930*/  SHF.R.U32.HI R22, RZ, 0x5, R236 ;  /* 0x00000005ff167819 */ /* 0x000fe200000116ec */
[----:B------:R-:W-:Y:S01]  /*1940*/  IMAD.WIDE R56, R27, 0x4, R32 ;  /* 0x000000041b387825 */ /* 0x000fe200078e0220 */
[----:B------:R1:W-:Y:S01]  /*1950*/  LDGSTS.E [R243+0x6000], [R54.64], P4 ;  /* 0x0600000036f37fae */ /* 0x0003e2000a121848 */
[----:B------:R-:W-:Y:S02]  /*1960*/  IADD3 R8, R143, R8, R11 ;  /* 0x000000088f087210 */ /* 0x000fe40007ffe00b */
[----:B------:R-:W-:Y:S01]  /*1970*/  IMAD.WIDE R60, R60, 0x4, R32 ;  /* 0x000000043c3c7825 */ /* 0x000fe200078e0220 */
[----:B------:R1:W-:Y:S01]  /*1980*/  LDGSTS.E [R243+0x6200], [R56.64], P4 ;  /* 0x0620000038f37fae */ /* 0x0003e2000a121848 */
[----:B------:R-:W-:-:S02]  /*1990*/  ISETP.GE.U32.AND P4, PT, R21, 0x7fffffdf, PT ;  /* 0x7fffffdf1500780c */ /* 0x000fc40003f86070 */
[----:B------:R-:W-:Y:S01]  /*19a0*/  IADD3 R21, R2, -0x6, RZ ;  /* 0xfffffffa02157810 */ /* 0x000fe20007ffe0ff */
[----:B--2---:R-:W-:Y:S01]  /*19b0*/  IMAD.MOV R27, RZ, RZ, -R29 ;  /* 0x000000ffff1b7224 */ /* 0x004fe200078e0a1d */
[----:B------:R2:W-:Y:S01]  /*19c0*/  LDGSTS.E [R243+0x7000], [R58.64], P5 ;  /* 0x070000003af37fae */ /* 0x0005e2000a921848 */
[----:B------:R-:W-:Y:S01]  /*19d0*/  IMAD.WIDE R62, R232, 0x4, R30 ;  /* 0x00000004e83e7825 */ /* 0x000fe200078e021e */
[----:B------:R-:W-:Y:S02]  /*19e0*/  LOP3.LUT R142, R142, 0x3, RZ, 0xc0, !PT ;  /* 0x000000038e8e7812 */ /* 0x000fe400078ec0ff */
[----:B------:R1:W-:Y:S01]  /*19f0*/  LDGSTS.E [R243+0x7200], [R60.64], P5 ;  /* 0x072000003cf37fae */ /* 0x0003e2000a921848 */
[----:B------:R-:W-:Y:S01]  /*1a00*/  ISETP.GE.U32.AND P5, PT, R21, 0x7fffffdb, PT ;  /* 0x7fffffdb1500780c */ /* 0x000fe20003fa6070 */
[----:B------:R-:W-:Y:S01]  /*1a10*/  IMAD R21, R27, R10, RZ ;  /* 0x0000000a1b157224 */ /* 0x000fe200078e02ff */
[----:B------:R-:W-:Y:S01]  /*1a20*/  IADD3 R0, R142, R5, R0 ;  /* 0x000000058e007210 */ /* 0x000fe20007ffe000 */
[----:B------:R-:W-:Y:S01]  /*1a30*/  IMAD.WIDE R64, R232, 0x4, R32 ;  /* 0x00000004e8407825 */ /* 0x000fe200078e0220 */
[----:B------:R1:W-:Y:S01]  /*1a40*/  LDGSTS.E [R242+0x400], [R62.64], !P4 ;  /* 0x004000003ef27fae */ /* 0x0003e2000e121848 */
[----:B------:R-:W-:-:S02]  /*1a50*/  LOP3.LUT R23, R23, 0x3, RZ, 0xc0, !PT ;  /* 0x0000000317177812 */ /* 0x000fc400078ec0ff */
[----:B------:R-:W-:Y:S01]  /*1a60*/  IMAD.HI.U32 R138, R29, R21, R28 ;  /* 0x000000151d8a7227 */ /* 0x000fe200078e001c */
[----:B------:R-:W-:Y:S01]  /*1a70*/  SHF.R.U32.HI R21, RZ, 0x2, R13 ;  /* 0x00000002ff157819 */ /* 0x000fe2000001160d */
[----:B------:R1:W-:Y:S01]  /*1a80*/  LDGSTS.E [R242+0x600], [R64.64], !P4 ;  /* 0x0060000040f27fae */ /* 0x0003e2000e121848 */
[----:B------:R-:W-:Y:S01]  /*1a90*/  LOP3.LUT R144, R144, 0x3, RZ, 0xc0, !PT ;  /* 0x0000000390907812 */ /* 0x000fe200078ec0ff */
[----:B------:R-:W-:Y:S01]  /*1aa0*/  IMAD.WIDE R66, R68, 0x4, R30 ;  /* 0x0000000444427825 */ /* 0x000fe200078e021e */
[----:B------:R-:W-:Y:S02]  /*1ab0*/  LOP3.LUT P4, RZ, R21, 0x1, RZ, 0xc0, !PT ;  /* 0x0000000115ff7812 */ /* 0x000fe4000788c0ff */
[----:B------:R-:W-:Y:S01]  /*1ac0*/  SGXT.U32 R21, R22, 0x2 ;  /* 0x000000021615781a */ /* 0x000fe20000000000 */
[----:B------:R-:W-:Y:S01]  /*1ad0*/  IMAD.WIDE R68, R68, 0x4, R32 ;  /* 0x0000000444447825 */ /* 0x000fe200078e0220 */
[----:B------:R1:W-:Y:S01]  /*1ae0*/  LDGSTS.E [R242+0x1400], [R66.64], !P5 ;  /* 0x0140000042f27fae */ /* 0x0003e2000e921848 */
[----:B------:R-:W-:-:S02]  /*1af0*/  SHF.R.U32.HI R22, RZ, 0x6, R13 ;  /* 0x00000006ff167819 */ /* 0x000fc4000001160d */
[----:B------:R-:W-:Y:S01]  /*1b00*/  LOP3.LUT R140, R252, R21, RZ, 0xfc, !PT ;  /* 0x00000015fc8c7212 */ /* 0x000fe200078efcff */
[C---:B------:R-:W-:Y:S01]  /*1b10*/  IMAD.WIDE R70, R72.reuse, 0x4, R30 ;  /* 0x0000000448467825 */ /* 0x040fe200078e021e */
[----:B------:R-:W-:Y:S01]  /*1b20*/  SHF.R.U32.HI R21, RZ, 0xe, R13 ;  /* 0x0000000eff157819 */ /* 0x000fe2000001160d */
[----:B------:R1:W-:Y:S01]  /*1b30*/  LDGSTS.E [R242+0x1600], [R68.64], !P5 ;  /* 0x0160000044f27fae */ /* 0x0003e2000e921848 */
[----:B------:R-:W-:Y:S01]  /*1b40*/  IABS R27, R140 ;  /* 0x0000008c001b7213 */ /* 0x000fe20000000000 */
[----:B------:R-:W-:Y:S01]  /*1b50*/  IMAD.WIDE R72, R72, 0x4, R32 ;  /* 0x0000000448487825 */ /* 0x000fe200078e0220 */
[C---:B------:R-:W-:Y:S01]  /*1b60*/  LOP3.LUT R94, R140.reuse, 0x4, RZ, 0xfc, !PT ;  /* 0x000000048c5e7812 */ /* 0x040fe200078efcff */
[----:B------:R1:W-:Y:S01]  /*1b70*/  LDGSTS.E [R242+0x2400], [R70.64], !P3 ;  /* 0x0240000046f27fae */ /* 0x0003e2000d921848 */
[----:B------:R-:W-:Y:S01]  /*1b80*/  LOP3.LUT R96, R140, 0x8, RZ, 0xfc, !PT ;  /* 0x000000088c607812 */ /* 0x000fe200078efcff */
[----:B------:R-:W-:Y:S01]  /*1b90*/  IMAD R28, R232, 0xd, RZ ;  /* 0x0000000de81c7824 */ /* 0x000fe200078e02ff */
[----:B------:R-:W-:Y:S01]  /*1ba0*/  IABS R29, R94 ;  /* 0x0000005e001d7213 */ /* 0x000fe20000000000 */
[----:B------:R1:W-:Y:S01]  /*1bb0*/  LDGSTS.E [R242+0x2600], [R72.64], !P3 ;  /* 0x0260000048f27fae */ /* 0x0003e2000d921848 */
[----:B------:R-:W-:Y:S01]  /*1bc0*/  LOP3.LUT P3, RZ, R21, 0x1, RZ, 0xc0, !PT ;  /* 0x0000000115ff7812 */ /* 0x000fe2000786c0ff */
[----:B------:R-:W-:Y:S01]  /*1bd0*/  IMAD.HI.U32 R21, R138, R27, RZ ;  /* 0x0000001b8a157227 */ /* 0x000fe200078e00ff */
[----:B------:R-:W-:-:S02]  /*1be0*/  LOP3.LUT P5, RZ, R22, 0x1, RZ, 0xc0, !PT ;  /* 0x0000000116ff7812 */ /* 0x000fc400078ac0ff */
[----:B------:R-:W-:Y:S01]  /*1bf0*/  SHF.R.U32.HI R22, RZ, 0xa, R13 ;  /* 0x0000000aff167819 */ /* 0x000fe2000001160d */
[----:B------:R-:W-:Y:S01]  /*1c00*/  IMAD.WIDE R74, R28, 0x4, R30 ;  /* 0x000000041c4a7825 */ /* 0x000fe200078e021e */
[----:B------:R-:W-:Y:S02]  /*1c10*/  IABS R87, R96 ;  /* 0x0000006000577213 */ /* 0x000fe40000000000 */
[----:B------:R-:W-:Y:S01]  /*1c20*/  LOP3.LUT R102, R140, 0x10, RZ, 0xfc, !PT ;  /* 0x000000108c667812 */ /* 0x000fe200078efcff */
[----:B------:R-:W-:Y:S01]  /*1c30*/  IMAD.WIDE R76, R28, 0x4, R32 ;  /* 0x000000041c4c7825 */ /* 0x000fe200078e0220 */
[----:B------:R1:W-:Y:S01]  /*1c40*/  LDGSTS.E [R242+0x3400], [R74.64], !P6 ;  /* 0x034000004af27fae */ /* 0x0003e2000f121848 */
[----:B------:R-:W-:Y:S02]  /*1c50*/  LOP3.LUT R104, R140, 0x14, RZ, 0xfc, !PT ;  /* 0x000000148c687812 */ /* 0x000fe400078efcff */
[----:B------:R-:W-:Y:S01]  /*1c60*/  IMAD.MOV R21, RZ, RZ, -R21 ;  /* 0x000000ffff157224 */ /* 0x000fe200078e0a15 */
[----:B------:R1:W-:Y:S01]  /*1c70*/  LDGSTS.E [R242+0x3600], [R76.64], !P6 ;  /* 0x036000004cf27fae */ /* 0x0003e2000f121848 */
[----:B------:R-:W-:Y:S01]  /*1c80*/  IMAD R28, R232, 0x11, RZ ;  /* 0x00000011e81c7824 */ /* 0x000fe200078e02ff */
[----:B------:R-:W-:Y:S01]  /*1c90*/  LOP3.LUT P6, RZ, R22, 0x1, RZ, 0xc0, !PT ;  /* 0x0000000116ff7812 */ /* 0x000fe200078cc0ff */
[----:B------:R-:W-:Y:S01]  /*1ca0*/  IMAD R27, R10, R21, R27 ;  /* 0x000000150a1b7224 */ /* 0x000fe200078e021b */
[----:B------:R-:W-:Y:S01]  /*1cb0*/  IABS R147, R102 ;  /* 0x0000006600937213 */ /* 0x000fe20000000000 */
[----:B------:R-:W-:Y:S01]  /*1cc0*/  IMAD.WIDE R78, R28, 0x4, R30 ;  /* 0x000000041c4e7825 */ /* 0x000fe200078e021e */
[----:B------:R-:W-:-:S02]  /*1cd0*/  IABS R103, R104 ;  /* 0x0000006800677213 */ /* 0x000fc40000000000 */
[----:B------:R-:W-:Y:S01]  /*1ce0*/  LOP3.LUT R106, R140, 0x20, RZ, 0xfc, !PT ;  /* 0x000000208c6a7812 */ /* 0x000fe200078efcff */
[----:B------:R-:W-:Y:S01]  /*1cf0*/  IMAD.HI.U32 R21, R138, R29, RZ ;  /* 0x0000001d8a157227 */ /* 0x000fe200078e00ff */
[----:B------:R1:W-:Y:S01]  /*1d00*/  LDGSTS.E [R242+0x4400], [R78.64], P3 ;  /* 0x044000004ef27fae */ /* 0x0003e20009921848 */
[----:B------:R-:W-:Y:S02]  /*1d10*/  LOP3.LUT R107, R140, 0x28, RZ, 0xfc, !PT ;  /* 0x000000288c6b7812 */ /* 0x000fe400078efcff */
[----:B------:R-:W-:Y:S01]  /*1d20*/  IMAD.WIDE R80, R28, 0x4, R32 ;  /* 0x000000041c507825 */ /* 0x000fe200078e0220 */
[----:B------:R-:W-:Y:S02]  /*1d30*/  IABS R151, R106 ;  /* 0x0000006a00977213 */ /* 0x000fe40000000000 */
[----:B------:R-:W-:Y:S01]  /*1d40*/  LOP3.LUT R108, R140, 0x30, RZ, 0xfc, !PT ;  /* 0x000000308c6c7812 */ /* 0x000fe200078efcff */
[----:B------:R-:W-:Y:S01]  /*1d50*/  IMAD.HI.U32 R22, R138, R87, RZ ;  /* 0x000000578a167227 */ /* 0x000fe200078e00ff */
[----:B------:R1:W-:Y:S01]  /*1d60*/  LDGSTS.E [R242+0x4600], [R80.64], P3 ;  /* 0x0460000050f27fae */ /* 0x0003e20009921848 */
[----:B------:R-:W-:-:S02]  /*1d70*/  ISETP.GT.U32.AND P3, PT, R10, R27, PT ;  /* 0x0000001b0a00720c */ /* 0x000fc40003f64070 */
[----:B------:R-:W-:Y:S01]  /*1d80*/  IMAD.MOV R21, RZ, RZ, -R21 ;  /* 0x000000ffff157224 */ /* 0x000fe200078e0a15 */
[----:B------:R-:W-:Y:S01]  /*1d90*/  IABS R155, R108 ;  /* 0x0000006c009b7213 */ /* 0x000fe20000000000 */
[----:B------:R-:W-:Y:S01]  /*1da0*/  IMAD.MOV R22, RZ, RZ, -R22 ;  /* 0x000000ffff167224 */ /* 0x000fe200078e0a16 */
[----:B------:R-:W-:Y:S01]  /*1db0*/  LOP3.LUT R109, R140, 0x44, RZ, 0xfc, !PT ;  /* 0x000000448c6d7812 */ /* 0x000fe200078efcff */
[----:B------:R-:W-:Y:S01]  /*1dc0*/  IMAD R28, R10, R21, R29 ;  /* 0x000000150a1c7224 */ /* 0x000fe200078e021d */
[----:B------:R-:W-:Y:S01]  /*1dd0*/  LOP3.LUT R113, R140, 0x48, RZ, 0xfc, !PT ;  /* 0x000000488c717812 */ /* 0x000fe200078efcff */
[----:B------:R-:W-:Y:S01]  /*1de0*/  IMAD R21, R232, 0x19, RZ ;  /* 0x00000019e8157824 */ /* 0x000fe200078e02ff */
[----:B------:R-:W-:Y:S01]  /*1df0*/  LOP3.LUT R112, R140, 0x4c, RZ, 0xfc, !PT ;  /* 0x0000004c8c707812 */ /* 0x000fe200078efcff */
[C---:B------:R-:W-:Y:S01]  /*1e00*/  IMAD.WIDE R82, R84.reuse, 0x4, R30 ;  /* 0x0000000454527825 */ /* 0x040fe200078e021e */
[----:B------:R-:W-:Y:S02]  /*1e10*/  IABS R161, R113 ;  /* 0x0000007100a17213 */ /* 0x000fe40000000000 */
[----:B------:R-:W-:Y:S01]  /*1e20*/  IABS R197, R112 ;  /* 0x0000007000c57213 */ /* 0x000fe20000000000 */
[----:B------:R-:W-:Y:S01]  /*1e30*/  IMAD.WIDE R84, R84, 0x4, R32 ;  /* 0x0000000454547825 */ /* 0x000fe200078e0220 */
[----:B------:R1:W-:Y:S01]  /*1e40*/  LDGSTS.E [R242+0x5400], [R82.64], P6 ;  /* 0x0540000052f27fae */ /* 0x0003e2000b121848 */
[----:B------:R-:W-:-:S02]  /*1e50*/  LOP3.LUT R119, R140, 0x50, RZ, 0xfc, !PT ;  /* 0x000000508c777812 */ /* 0x000fc400078efcff */
[C---:B------:R-:W-:Y:S01]  /*1e60*/  IMAD R29, R10.reuse, R22, R87 ;  /* 0x000000160a1d7224 */ /* 0x040fe200078e0257 */
[----:B------:R1:W-:Y:S01]  /*1e70*/  LDGSTS.E [R242+0x5600], [R84.64], P6 ;  /* 0x0560000054f27fae */ /* 0x0003e2000b121848 */
[C---:B------:R-:W-:Y:S01]  /*1e80*/  IMAD.WIDE R86, R21.reuse, 0x4, R30 ;  /* 0x0000000415567825 */ /* 0x040fe200078e021e */
[----:B------:R-:W-:Y:S02]  /*1e90*/  ISETP.GT.U32.AND P6, PT, R10, R28, PT ;  /* 0x0000001c0a00720c */ /* 0x000fe40003fc4070 */
[C---:B------:R-:W-:Y:S01]  /*1ea0*/  LOP3.LUT R22, R140.reuse, 0xc, RZ, 0xfc, !PT ;  /* 0x0000000c8c167812 */ /* 0x040fe200078efcff */
[----:B------:R-:W-:Y:S01]  /*1eb0*/  IMAD.WIDE R88, R21, 0x4, R32 ;  /* 0x0000000415587825 */ /* 0x000fe200078e0220 */
[----:B------:R1:W-:Y:S01]  /*1ec0*/  LDGSTS.E [R242+0x6400], [R86.64], P5 ;  /* 0x0640000056f27fae */ /* 0x0003e2000a921848 */
[----:B------:R-:W-:Y:S02]  /*1ed0*/  LOP3.LUT R120, R140, 0x54, RZ, 0xfc, !PT ;  /* 0x000000548c787812 */ /* 0x000fe400078efcff */
[----:B------:R-:W-:Y:S01]  /*1ee0*/  @!P3 IMAD.IADD R27, R27, 0x1, -R10 ;  /* 0x000000011b1bb824 */ /* 0x000fe200078e0a0a */
[----:B------:R1:W-:Y:S01]  /*1ef0*/  LDGSTS.E [R242+0x6600], [R88.64], P5 ;  /* 0x0660000058f27fae */ /* 0x0003e2000a921848 */
[----:B------:R-:W-:Y:S01]  /*1f00*/  ISETP.GT.U32.AND P5, PT, R10, R29, PT ;  /* 0x0000001d0a00720c */ /* 0x000fe20003fa4070 */
[----:B------:R-:W-:Y:S01]  /*1f10*/  IMAD.WIDE R90, R251, 0x4, R30 ;  /* 0x00000004fb5a7825 */ /* 0x000fe200078e021e */
[----:B------:R-:W-:-:S02]  /*1f20*/  IABS R95, R22 ;  /* 0x00000016005f7213 */ /* 0x000fc40000000000 */
[----:B------:R-:W-:Y:S01]  /*1f30*/  ISETP.GT.U32.AND P3, PT, R10, R27, PT ;  /* 0x0000001b0a00720c */ /* 0x000fe20003f64070 */
[----:B------:R-:W-:Y:S01]  /*1f40*/  @!P6 IMAD.IADD R28, R28, 0x1, -R10 ;  /* 0x000000011c1ce824 */ /* 0x000fe200078e0a0a */
[----:B------:R1:W-:Y:S01]  /*1f50*/  LDGSTS.E [R242+0x7400], [R90.64], P4 ;  /* 0x074000005af27fae */ /* 0x0003e2000a121848 */
[----:B------:R-:W-:Y:S01]  /*1f60*/  IMAD.HI.U32 R21, R138, R95, RZ ;  /* 0x0000005f8a157227 */ /* 0x000fe200078e00ff */
[----:B------:R-:W-:Y:S02]  /*1f70*/  IABS R199, R120 ;  /* 0x0000007800c77213 */ /* 0x000fe40000000000 */
[----:B------:R-:W-:Y:S01]  /*1f80*/  ISETP.GT.U32.AND P6, PT, R10, R28, PT ;  /* 0x0000001c0a00720c */ /* 0x000fe20003fc4070 */
[----:B------:R-:W-:Y:S01]  /*1f90*/  IMAD.WIDE R92, R251, 0x4, R32 ;  /* 0x00000004fb5c7825 */ /* 0x000fe200078e0220 */
[C---:B------:R-:W-:Y:S02]  /*1fa0*/  LOP3.LUT R121, R140.reuse, 0x58, RZ, 0xfc, !PT ;  /* 0x000000588c797812 */ /* 0x040fe400078efcff */
[C---:B------:R-:W-:Y:S01]  /*1fb0*/  LOP3.LUT R125, R140.reuse, 0x5c, RZ, 0xfc, !PT ;  /* 0x0000005c8c7d7812 */ /* 0x040fe200078efcff */
[--C-:B------:R-:W-:Y:S01]  /*1fc0*/  @!P5 IMAD.IADD R29, R29, 0x1, -R10.reuse ;  /* 0x000000011d1dd824 */ /* 0x100fe200078e0a0a */
[----:B------:R1:W-:Y:S01]  /*1fd0*/  LDGSTS.E [R242+0x7600], [R92.64], P4 ;  /* 0x076000005cf27fae */ /* 0x0003e2000a121848 */
[----:B------:R-:W-:Y:S01]  /*1fe0*/  @!P3 IMAD.IADD R27, R27, 0x1, -R10 ;  /* 0x000000011b1bb824 */ /* 0x000fe200078e0a0a */
[----:B------:R-:W-:Y:S01]  /*1ff0*/  ISETP.GE.AND P3, PT, R140, RZ, PT ;  /* 0x000000ff8c00720c */ /* 0x000fe20003f66270 */
[----:B------:R-:W-:Y:S01]  /*2000*/  IMAD.MOV R146, RZ, RZ, -R21 ;  /* 0x000000ffff927224 */ /* 0x000fe200078e0a15 */
[----:B------:R-:W-:Y:S01]  /*2010*/  ISETP.GT.U32.AND P5, PT, R10, R29, PT ;  /* 0x0000001d0a00720c */ /* 0x000fe20003fa4070 */
[----:B------:R-:W-:Y:S01]  /*2020*/  IMAD.HI.U32 R21, R138, R147, RZ ;  /* 0x000000938a157227 */ /* 0x000fe200078e00ff */
[----:B------:R-:W-:-:S02]  /*2030*/  ISETP.GE.AND P4, PT, R94, RZ, PT ;  /* 0x000000ff5e00720c */ /* 0x000fc40003f86270 */
[----:B------:R-:W-:Y:S01]  /*2040*/  IABS R111, R121 ;  /* 0x00000079006f7213 */ /* 0x000fe20000000000 */
[----:B------:R-:W-:Y:S01]  /*2050*/  IMAD.MOV R21, RZ, RZ, -R21 ;  /* 0x000000ffff157224 */ /* 0x000fe200078e0a15 */
[----:B------:R-:W-:Y:S01]  /*2060*/  IABS R201, R125 ;  /* 0x0000007d00c97213 */ /* 0x000fe20000000000 */
[----:B------:R-:W-:Y:S01]  /*2070*/  IMAD R146, R10, R146, R95 ;  /* 0x000000920a927224 */ /* 0x000fe200078e025f */
[----:B------:R-:W-:Y:S01]  /*2080*/  LOP3.LUT R137, R140, 0x60, RZ, 0xfc, !PT ;  /* 0x000000608c897812 */ /* 0x000fe200078efcff */
[----:B------:R-:W-:Y:S01]  /*2090*/  IMAD R147, R10, R21, R147 ;  /* 0x000000150a937224 */ /* 0x000fe200078e0293 */
[----:B------:R-:W-:Y:S01]  /*20a0*/  IADD3 R21, R2, -0x3, RZ ;  /* 0xfffffffd02157810 */ /* 0x000fe20007ffe0ff */
[--C-:B------:R-:W-:Y:S01]  /*20b0*/  @!P6 IMAD.IADD R28, R28, 0x1, -R10.reuse ;  /* 0x000000011c1ce824 */ /* 0x100fe200078e0a0a */
[----:B------:R-:W-:Y:S01]  /*20c0*/  ISETP.GT.U32.AND P6, PT, R10, R146, PT ;  /* 0x000000920a00720c */ /* 0x000fe20003fc4070 */
[----:B------:R-:W-:Y:S01]  /*20d0*/  @!P3 IMAD.MOV R27, RZ, RZ, -R27 ;  /* 0x000000ffff1bb224 */ /* 0x000fe200078e0a1b */
[----:B------:R-:W-:Y:S01]  /*20e0*/  ISETP.GE.U32.AND P3, PT, R21, 0x7fffffde, PT ;  /* 0x7fffffde1500780c */ /* 0x000fe20003f66070 */
[----:B------:R-:W-:Y:S01]  /*20f0*/  @!P5 IMAD.IADD R29, R29, 0x1, -R10 ;  /* 0x000000011d1dd824 */ /* 0x000fe200078e0a0a */
[----:B------:R-:W-:Y:S01]  /*2100*/  ISETP.GE.AND P5, PT, R96, RZ, PT ;  /* 0x000000ff6000720c */ /* 0x000fe20003fa6270 */
[----:B------:R-:W-:Y:S01]  /*2110*/  IMAD.HI.U32 R21, R138, R103, RZ ;  /* 0x000000678a157227 */ /* 0x000fe200078e00ff */
[----:B------:R-:W-:-:S02]  /*2120*/  IABS R123, R137 ;  /* 0x00000089007b7213 */ /* 0x000fc40000000000 */
[----:B------:R-:W-:Y:S01]  /*2130*/  LOP3.LUT R164, R140, 0x64, RZ, 0xfc, !PT ;  /* 0x000000648ca47812 */ /* 0x000fe200078efcff */
[----:B------:R-:W-:Y:S01]  /*2140*/  @!P4 IMAD.MOV R28, RZ, RZ, -R28 ;  /* 0x000000ffff1cc224 */ /* 0x000fe200078e0a1c */
[----:B------:R-:W-:Y:S01]  /*2150*/  ISETP.GT.U32.AND P4, PT, R10, R147, PT ;  /* 0x000000930a00720c */ /* 0x000fe20003f84070 */
[----:B------:R-:W-:Y:S01]  /*2160*/  IMAD.MOV R21, RZ, RZ, -R21 ;  /* 0x000000ffff157224 */ /* 0x000fe200078e0a15 */
[----:B------:R-:W-:Y:S01]  /*2170*/  IABS R203, R164 ;  /* 0x000000a400cb7213 */ /* 0x000fe20000000000 */
[C---:B------:R-:W-:Y:S01]  /*2180*/  IMAD.WIDE R94, R97.reuse, 0x4, R30 ;  /* 0x00000004615e7825 */ /* 0x040fe200078e021e */
[C---:B------:R-:W-:Y:S02]  /*2190*/  LOP3.LUT R167, R140.reuse, 0x6c, RZ, 0xfc, !PT ;  /* 0x0000006c8ca77812 */ /* 0x040fe400078efcff */
[----:B------:R-:W-:Y:S01]  /*21a0*/  LOP3.LUT R166, R140, 0x68, RZ, 0xfc, !PT ;  /* 0x000000688ca67812 */ /* 0x000fe200078efcff */
[----:B------:R-:W-:Y:S01]  /*21b0*/  IMAD R148, R10, R21, R103 ;  /* 0x000000150a947224 */ /* 0x000fe200078e0267 */
[----:B------:R1:W-:Y:S01]  /*21c0*/  LDGSTS.E [R241+0x800], [R94.64], !P3 ;  /* 0x008000005ef17fae */ /* 0x0003e2000d921848 */
[----:B------:R-:W-:Y:S01]  /*21d0*/  @!P6 IMAD.IADD R146, R146, 0x1, -R10 ;  /* 0x000000019292e824 */ /* 0x000fe200078e0a0a */
[----:B------:R-:W-:Y:S01]  /*21e0*/  ISETP.GE.AND P6, PT, R22, RZ, PT ;  /* 0x000000ff1600720c */ /* 0x000fe20003fc6270 */
[----:B------:R-:W-:Y:S01]  /*21f0*/  IMAD.WIDE R96, R97, 0x4, R32 ;  /* 0x0000000461607825 */ /* 0x000fe200078e0220 */
[----:B------:R-:W-:-:S02]  /*2200*/  LOP3.LUT R22, R140, 0x18, RZ, 0xfc, !PT ;  /* 0x000000188c167812 */ /* 0x000fc400078efcff */
[----:B------:R-:W-:Y:S01]  /*2210*/  IABS R217, R167 ;  /* 0x000000a700d97213 */ /* 0x000fe20000000000 */
[----:B------:R-:W-:Y:S01]  /*2220*/  @!P5 IMAD.MOV R29, RZ, RZ, -R29 ;  /* 0x000000ffff1dd224 */ /* 0x000fe200078e0a1d */
[----:B------:R-:W-:Y:S01]  /*2230*/  ISETP.GT.U32.AND P5, PT, R10, R148, PT ;  /* 0x000000940a00720c */ /* 0x000fe20003fa4070 */
[----:B------:R-:W-:Y:S01]  /*2240*/  IMAD.WIDE R98, R100, 0x4, R30 ;  /* 0x0000000464627825 */ /* 0x000fe200078e021e */
[----:B------:R1:W-:Y:S01]  /*2250*/  LDGSTS.E [R241+0xa00], [R96.64], !P3 ;  /* 0x00a0000060f17fae */ /* 0x0003e2000d921848 */
[----:B------:R-:W-:Y:S02]  /*2260*/  IABS R149, R22 ;  /* 0x0000001600957213 */ /* 0x000fe40000000000 */
[----:B------:R-:W-:Y:S01]  /*2270*/  @!P4 IMAD.IADD R147, R147, 0x1, -R10 ;  /* 0x000000019393c824 */ /* 0x000fe200078e0a0a */
[----:B------:R-:W-:Y:S01]  /*2280*/  ISETP.GT.U32.AND P3, PT, R10, R146, PT ;  /* 0x000000920a00720c */ /* 0x000fe20003f64070 */
[----:B------:R-:W-:Y:S01]  /*2290*/  IMAD.WIDE R100, R100, 0x4, R32 ;  /* 0x0000000464647825 */ /* 0x000fe200078e0220 */
[----:B------:R1:W-:Y:S01]  /*22a0*/  LDGSTS.E [R241+0x1800], [R98.64], !P2 ;  /* 0x0180000062f17fae */ /* 0x0003e2000d121848 */
[----:B------:R-:W-:-:S02]  /*22b0*/  IABS R163, R166 ;  /* 0x000000a600a37213 */ /* 0x000fc40000000000 */
[----:B------:R-:W-:Y:S01]  /*22c0*/  ISETP.GT.U32.AND P4, PT, R10, R147, PT ;  /* 0x000000930a00720c */ /* 0x000fe20003f84070 */
[----:B------:R1:W-:Y:S01]  /*22d0*/  LDGSTS.E [R241+0x1a00], [R100.64], !P2 ;  /* 0x01a0000064f17fae */ /* 0x0003e2000d121848 */
[----:B------:R-:W-:Y:S01]  /*22e0*/  ISETP.GE.AND P2, PT, R102, RZ, PT ;  /* 0x000000ff6600720c */ /* 0x000fe20003f46270 */
[----:B------:R-:W-:Y:S01]  /*22f0*/  IMAD.HI.U32 R21, R138, R149, RZ ;  /* 0x000000958a157227 */ /* 0x000fe200078e00ff */
[C---:B------:R-:W-:Y:S02]  /*2300*/  LOP3.LUT R102, R140.reuse, 0x1c, RZ, 0xfc, !PT ;  /* 0x0000001c8c667812 */ /* 0x040fe400078efcff */
[----:B------:R-:W-:Y:S01]  /*2310*/  LOP3.LUT R170, R140, 0x70, RZ, 0xfc, !PT ;  /* 0x000000708caa7812 */ /* 0x000fe200078efcff */
[----:B------:R-:W-:Y:S01]  /*2320*/  IMAD.MOV R21, RZ, RZ, -R21 ;  /* 0x000000ffff157224 */ /* 0x000fe200078e0a15 */
[----:B------:R-:W-:Y:S01]  /*2330*/  IABS R103, R102 ;  /* 0x0000006600677213 */ /* 0x000fe20000000000 */
[--C-:B------:R-:W-:Y:S01]  /*2340*/  @!P5 IMAD.IADD R148, R148, 0x1, -R10.reuse ;  /* 0x000000019494d824 */ /* 0x100fe200078e0a0a */
[----:B------:R-:W-:Y:S01]  /*2350*/  LOP3.LUT R168, R140, 0x74, RZ, 0xfc, !PT ;  /* 0x000000748ca87812 */ /* 0x000fe200078efcff */
[----:B------:R-:W-:Y:S01]  /*2360*/  @!P3 IMAD.IADD R146, R146, 0x1, -R10 ;  /* 0x000000019292b824 */ /* 0x000fe200078e0a0a */
[----:B------:R-:W-:Y:S01]  /*2370*/  ISETP.GE.AND P3, PT, R104, RZ, PT ;  /* 0x000000ff6800720c */ /* 0x000fe20003f66270 */
[C---:B------:R-:W-:Y:S01]  /*2380*/  IMAD R149, R10.reuse, R21, R149 ;  /* 0x000000150a957224 */ /* 0x040fe200078e0295 */
[----:B------:R-:W-:Y:S01]  /*2390*/  ISETP.GT.U32.AND P5, PT, R10, R148, PT ;  /* 0x000000940a00720c */ /* 0x000fe20003fa4070 */
[----:B------:R-:W-:Y:S01]  /*23a0*/  IMAD.HI.U32 R21, R138, R103, RZ ;  /* 0x000000678a157227 */ /* 0x000fe200078e00ff */
[----:B------:R-:W-:-:S02]  /*23b0*/  LOP3.LUT R104, R140, 0x24, RZ, 0xfc, !PT ;  /* 0x000000248c687812 */ /* 0x000fc400078efcff */
[----:B------:R-:W-:Y:S01]  /*23c0*/  LOP3.LUT R24, R140, 0x7c, RZ, 0xfc, !PT ;  /* 0x0000007c8c187812 */ /* 0x000fe200078efcff */
[----:B------:R-:W-:Y:S01]  /*23d0*/  @!P4 IMAD.IADD R147, R147, 0x1, -R10 ;  /* 0x000000019393c824 */ /* 0x000fe200078e0a0a */
[----:B------:R-:W-:Y:S01]  /*23e0*/  ISETP.GE.AND P4, PT, R22, RZ, PT ;  /* 0x000000ff1600720c */ /* 0x000fe20003f86270 */
[----:B------:R-:W-:Y:S01]  /*23f0*/  @!P6 IMAD.MOV R146, RZ, RZ, -R146 ;  /* 0x000000ffff92e224 */ /* 0x000fe200078e0a92 */
[----:B------:R-:W-:Y:S01]  /*2400*/  ISETP.GT.U32.AND P6, PT, R10, R149, PT ;  /* 0x000000950a00720c */ /* 0x000fe20003fc4070 */
[----:B------:R-:W-:Y:S01]  /*2410*/  IMAD.HI.U32 R22, R138, R151, RZ ;  /* 0x000000978a167227 */ /* 0x000fe200078e00ff */
[----:B------:R-:W-:Y:S02]  /*2420*/  IABS R153, R104 ;  /* 0x0000006800997213 */ /* 0x000fe40000000000 */
[----:B------:R-:W-:Y:S01]  /*2430*/  IABS R11, R24 ;  /* 0x00000018000b7213 */ /* 0x000fe20000000000 */
[----:B------:R-:W-:Y:S01]  /*2440*/  IMAD.MOV R21, RZ, RZ, -R21 ;  /* 0x000000ffff157224 */ /* 0x000fe200078e0a15 */
[----:B------:R-:W-:Y:S01]  /*2450*/  LOP3.LUT R165, R165, 0x3, RZ, 0xc0, !PT ;  /* 0x00000003a5a57812 */ /* 0x000fe200078ec0ff */
[----:B------:R-:W-:Y:S01]  /*2460*/  IMAD.MOV R22, RZ, RZ, -R22 ;  /* 0x000000ffff167224 */ /* 0x000fe200078e0a16 */
[----:B------:R-:W-:Y:S01]  /*2470*/  IADD3 R17, R23, R17, R20 ;  /* 0x0000001117117210 */ /* 0x000fe20007ffe014 */
[C---:B------:R-:W-:Y:S01]  /*2480*/  IMAD R150, R10.reuse, R21, R103 ;  /* 0x000000150a967224 */ /* 0x040fe200078e0267 */
[----:B------:R-:W-:Y:S01]  /*2490*/  IABS R103, R107 ;  /* 0x0000006b00677213 */ /* 0x000fe20000000000 */
[----:B------:R-:W-:Y:S01]  /*24a0*/  IMAD R151, R10, R22, R151 ;  /* 0x000000160a977224 */ /* 0x000fe200078e0297 */
[----:B------:R-:W-:Y:S01]  /*24b0*/  LOP3.LUT R25, R25, 0x3, RZ, 0xc0, !PT ;  /* 0x0000000319197812 */ /* 0x000fe200078ec0ff */
[--C-:B------:R-:W-:Y:S01]  /*24c0*/  @!P5 IMAD.IADD R148, R148, 0x1, -R10.reuse ;  /* 0x000000019494d824 */ /* 0x100fe200078e0a0a */
[C---:B------:R-:W-:Y:S01]  /*24d0*/  ISETP.GT.U32.AND P5, PT, R10.reuse, R150, PT ;  /* 0x000000960a00720c */ /* 0x040fe20003fa4070 */
[----:B------:R-:W-:Y:S01]  /*24e0*/  @!P6 IMAD.IADD R149, R149, 0x1, -R10 ;  /* 0x000000019595e824 */ /* 0x000fe200078e0a0a */
[----:B------:R-:W-:Y:S01]  /*24f0*/  LOP3.LUT R141, R141, 0xf, RZ, 0xc0, !PT ;  /* 0x0000000f8d8d7812 */ /* 0x000fe200078ec0ff */
[----:B------:R-:W-:Y:S01]  /*2500*/  @!P3 IMAD.MOV R148, RZ, RZ, -R148 ;  /* 0x000000ffff94b224 */ /* 0x000fe200078e0a94 */
[----:B------:R-:W-:Y:S01]  /*2510*/  ISETP.GT.U32.AND P3, PT, R10, R151, PT ;  /* 0x000000970a00720c */ /* 0x000fe20003f64070 */
[----:B------:R-:W-:Y:S01]  /*2520*/  IMAD.HI.U32 R21, R138, R153, RZ ;  /* 0x000000998a157227 */ /* 0x000fe200078e00ff */
[----:B------:R-:W-:-:S02]  /*2530*/  ISETP.GT.U32.AND P6, PT, R10, R149, PT ;  /* 0x000000950a00720c */ /* 0x000fc40003fc4070 */
[----:B------:R-:W-:Y:S01]  /*2540*/  IADD3 R4, R144, R4, R7 ;  /* 0x0000000490047210 */ /* 0x000fe20007ffe007 */
[----:B------:R-:W-:Y:S01]  /*2550*/  @!P2 IMAD.MOV R147, RZ, RZ, -R147 ;  /* 0x000000ffff93a224 */ /* 0x000fe200078e0a93 */
[----:B------:R-:W-:Y:S01]  /*2560*/  ISETP.GE.AND P2, PT, R102, RZ, PT ;  /* 0x000000ff6600720c */ /* 0x000fe20003f46270 */
[----:B------:R-:W-:Y:S01]  /*2570*/  IMAD.MOV R21, RZ, RZ, -R21 ;  /* 0x000000ffff157224 */ /* 0x000fe200078e0a15 */
[----:B------:R-:W-:Y:S01]  /*2580*/  LOP3.LUT R102, R140, 0x2c, RZ, 0xfc, !PT ;  /* 0x0000002c8c667812 */ /* 0x000fe200078efcff */
[--C-:B------:R-:W-:Y:S01]  /*2590*/  @!P5 IMAD.IADD R150, R150, 0x1, -R10.reuse ;  /* 0x000000019696d824 */ /* 0x100fe200078e0a0a */
[----:B------:R-:W-:Y:S01]  /*25a0*/  IADD3 R12, R165, R12, R15 ;  /* 0x0000000ca50c7210 */ /* 0x000fe20007ffe00f */
[C---:B------:R-:W-:Y:S01]  /*25b0*/  IMAD R153, R10.reuse, R21, R153 ;  /* 0x000000150a997224 */ /* 0x040fe200078e0299 */
[----:B------:R-:W-:Y:S01]  /*25c0*/  IABS R105, R102 ;  /* 0x0000006600697213 */ /* 0x000fe20000000000 */
[----:B------:R-:W-:Y:S01]  /*25d0*/  @!P3 IMAD.IADD R151, R151, 0x1, -R10 ;  /* 0x000000019797b824 */ /* 0x000fe200078e0a0a */
[----:B------:R-:W-:Y:S01]  /*25e0*/  ISETP.GT.U32.AND P5, PT, R10, R150, PT ;  /* 0x000000960a00720c */ /* 0x000fe20003fa4070 */
[----:B------:R-:W-:Y:S01]  /*25f0*/  IMAD.HI.U32 R22, R138, R103, RZ ;  /* 0x000000678a167227 */ /* 0x000fe200078e00ff */
[----:B------:R-:W-:-:S02]  /*2600*/  IADD3 R18, R25, R139, R18 ;  /* 0x0000008b19127210 */ /* 0x000fc40007ffe012 */
[C---:B------:R-:W-:Y:S01]  /*2610*/  ISETP.GT.U32.AND P3, PT, R10.reuse, R151, PT ;  /* 0x000000970a00720c */ /* 0x040fe20003f64070 */
[----:B------:R-:W-:Y:S01]  /*2620*/  @!P6 IMAD.IADD R149, R149, 0x1, -R10 ;  /* 0x000000019595e824 */ /* 0x000fe200078e0a0a */
[----:B------:R-:W-:Y:S01]  /*2630*/  ISETP.GT.U32.AND P6, PT, R10, R153, PT ;  /* 0x000000990a00720c */ /* 0x000fe20003fc4070 */
[----:B------:R-:W-:Y:S02]  /*2640*/  IMAD.MOV R22, RZ, RZ, -R22 ;  /* 0x000000ffff167224 */ /* 0x000fe400078e0a16 */
[----:B------:R-:W-:-:S04]  /*2650*/  IMAD.HI.U32 R21, R138, R105, RZ ;  /* 0x000000698a157227 */ /* 0x000fc800078e00ff */
[----:B------:R-:W-:Y:S02]  /*2660*/  IMAD R152, R10, R22, R103 ;  /* 0x000000160a987224 */ /* 0x000fe400078e0267 */
[----:B------:R-:W-:Y:S02]  /*2670*/  IMAD.MOV R21, RZ, RZ, -R21 ;  /* 0x000000ffff157224 */ /* 0x000fe400078e0a15 */
[----:B------:R-:W-:-:S04]  /*2680*/  IMAD.HI.U32 R22, R138, R155, RZ ;  /* 0x0000009b8a167227 */ /* 0x000fc800078e00ff */
[----:B------:R-:W-:Y:S01]  /*2690*/  @!P4 IMAD.MOV R149, RZ, RZ, -R149 ;  /* 0x000000ffff95c224 */ /* 0x000fe200078e0a95 */
[----:B------:R-:W-:Y:S01]  /*26a0*/  ISETP.GT.U32.AND P4, PT, R10, R152, PT ;  /* 0x000000980a00720c */ /* 0x000fe20003f84070 */
[----:B------:R-:W-:Y:S01]  /*26b0*/  @!P5 IMAD.IADD R150, R150, 0x1, -R10 ;  /* 0x000000019696d824 */ /* 0x000fe200078e0a0a */
[----:B------:R-:W-:Y:S01]  /*26c0*/  ISETP.GE.AND P5, PT, R106, RZ, PT ;  /* 0x000000ff6a00720c */ /* 0x000fe20003fa6270 */
[----:B------:R-:W-:Y:S01]  /*26d0*/  IMAD R154, R10, R21, R105 ;  /* 0x000000150a9a7224 */ /* 0x000fe200078e0269 */
[C---:B------:R-:W-:Y:S01]  /*26e0*/  LOP3.LUT R105, R140.reuse, 0x34, RZ, 0xfc, !PT ;  /* 0x000000348c697812 */ /* 0x040fe200078efcff */
[----:B------:R-:W-:Y:S01]  /*26f0*/  IMAD.MOV R22, RZ, RZ, -R22 ;  /* 0x000000ffff167224 */ /* 0x000fe200078e0a16 */
[----:B------:R-:W-:Y:S01]  /*2700*/  LOP3.LUT R106, R140, 0x38, RZ, 0xfc, !PT ;  /* 0x000000388c6a7812 */ /* 0x000fe200078efcff */
[--C-:B------:R-:W-:Y:S01]  /*2710*/  @!P6 IMAD.IADD R153, R153, 0x1, -R10.reuse ;  /* 0x000000019999e824 */ /* 0x100fe200078e0a0a */
[----:B------:R-:W-:Y:S01]  /*2720*/  IABS R103, R105 ;  /* 0x0000006900677213 */ /* 0x000fe20000000000 */
[----:B------:R-:W-:Y:S01]  /*2730*/  @!P3 IMAD.IADD R151, R151, 0x1, -R10 ;  /* 0x000000019797b824 */ /* 0x000fe200078e0a0a */
[C---:B------:R-:W-:Y:S01]  /*2740*/  ISETP.GT.U32.AND P3, PT, R10.reuse, R154, PT ;  /* 0x0000009a0a00720c */ /* 0x040fe20003f64070 */
[C---:B------:R-:W-:Y:S01]  /*2750*/  IMAD R155, R10.reuse, R22, R155 ;  /* 0x000000160a9b7224 */ /* 0x040fe200078e029b */
[----:B------:R-:W-:Y:S01]  /*2760*/  ISETP.GT.U32.AND P6, PT, R10, R153, PT ;  /* 0x000000990a00720c */ /* 0x000fe20003fc4070 */
[----:B------:R-:W-:Y:S01]  /*2770*/  @!P2 IMAD.MOV R150, RZ, RZ, -R150 ;  /* 0x000000ffff96a224 */ /* 0x000fe200078e0a96 */
[----:B------:R-:W-:Y:S01]  /*2780*/  IABS R157, R106 ;  /* 0x0000006a009d7213 */ /* 0x000fe20000000000 */
[----:B------:R-:W-:Y:S01]  /*2790*/  @!P4 IMAD.IADD R152, R152, 0x1, -R10 ;  /* 0x000000019898c824 */ /* 0x000fe200078e0a0a */
[----:B------:R-:W-:Y:S01]  /*27a0*/  ISETP.GT.U32.AND P2, PT, R10, R155, PT ;  /* 0x0000009b0a00720c */ /* 0x000fe20003f44070 */
[----:B------:R-:W-:Y:S01]  /*27b0*/  @!P5 IMAD.MOV R151, RZ, RZ, -R151 ;  /* 0x000000ffff97d224 */ /* 0x000fe200078e0a97 */
[----:B------:R-:W-:Y:S01]  /*27c0*/  ISETP.GE.AND P5, PT, R104, RZ, PT ;  /* 0x000000ff6800720c */ /* 0x000fe20003fa6270 */
[----:B------:R-:W-:Y:S01]  /*27d0*/  IMAD.HI.U32 R21, R138, R103, RZ ;  /* 0x000000678a157227 */ /* 0x000fe200078e00ff */
[----:B------:R-:W-:-:S02]  /*27e0*/  ISETP.GT.U32.AND P4, PT, R10, R152, PT ;  /* 0x000000980a00720c */ /* 0x000fc40003f84070 */
[----:B------:R-:W-:Y:S01]  /*27f0*/  IADD3 R22, R2, -0xf, RZ ;  /* 0xfffffff102167810 */ /* 0x000fe20007ffe0ff */
[--C-:B------:R-:W-:Y:S02]  /*2800*/  @!P3 IMAD.IADD R154, R154, 0x1, -R10.reuse ;  /* 0x000000019a9ab824 */ /* 0x100fe400078e0a0a */
[----:B------:R-:W-:Y:S02]  /*2810*/  IMAD.MOV R21, RZ, RZ, -R21 ;  /* 0x000000ffff157224 */ /* 0x000fe400078e0a15 */
[--C-:B------:R-:W-:Y:S01]  /*2820*/  @!P6 IMAD.IADD R153, R153, 0x1, -R10.reuse ;  /* 0x000000019999e824 */ /* 0x100fe200078e0a0a */
[----:B------:R-:W-:Y:S01]  /*2830*/  ISETP.GE.AND P6, PT, R107, RZ, PT ;  /* 0x000000ff6b00720c */ /* 0x000fe20003fc6270 */
[----:B------:R-:W-:Y:S01]  /*2840*/  @!P2 IMAD.IADD R155, R155, 0x1, -R10 ;  /* 0x000000019b9ba824 */ /* 0x000fe200078e0a0a */
[C---:B------:R-:W-:Y:S01]  /*2850*/  ISETP.GT.U32.AND P3, PT, R10.reuse, R154, PT ;  /* 0x0000009a0a00720c */ /* 0x040fe20003f64070 */
[C---:B------:R-:W-:Y:S01]  /*2860*/  IMAD R156, R10.reuse, R21, R103 ;  /* 0x000000150a9c7224 */ /* 0x040fe200078e0267 */
[----:B------:R-:W-:Y:S01]  /*2870*/  IABS R107, R109 ;  /* 0x0000006d006b7213 */ /* 0x000fe20000000000 */
[----:B------:R-:W-:Y:S01]  /*2880*/  @!P5 IMAD.MOV R153, RZ, RZ, -R153 ;  /* 0x000000ffff99d224 */ /* 0x000fe200078e0a99 */
[----:B------:R-:W-:Y:S01]  /*2890*/  ISETP.GT.U32.AND P2, PT, R10, R155, PT ;  /* 0x0000009b0a00720c */ /* 0x000fe20003f44070 */
[----:B------:R-:W-:Y:S01]  /*28a0*/  IMAD.HI.U32 R21, R138, R157, RZ ;  /* 0x0000009d8a157227 */ /* 0x000fe200078e00ff */
[----:B------:R-:W-:-:S03]  /*28b0*/  ISETP.GT.U32.AND P5, PT, R10, R156, PT ;  /* 0x0000009c0a00720c */ /* 0x000fc60003fa4070 */
[----:B------:R-:W-:Y:S01]  /*28c0*/  @!P4 IMAD.IADD R152, R152, 0x1, -R10 ;  /* 0x000000019898c824 */ /* 0x000fe200078e0a0a */
[----:B------:R-:W-:Y:S01]  /*28d0*/  ISETP.GE.U32.AND P4, PT, R22, 0x7fffffd2, PT ;  /* 0x7fffffd21600780c */ /* 0x000fe20003f86070 */
[----:B------:R-:W-:Y:S02]  /*28e0*/  IMAD.MOV R21, RZ, RZ, -R21 ;  /* 0x000000ffff157224 */ /* 0x000fe400078e0a15 */
[----:B------:R-:W-:Y:S01]  /*28f0*/  @!P6 IMAD.MOV R152, RZ, RZ, -R152 ;  /* 0x000000ffff98e224 */ /* 0x000fe200078e0a98 */
[----:B------:R-:W-:Y:S01]  /*2900*/  ISETP.GE.AND P6, PT, R102, RZ, PT ;  /* 0x000000ff6600720c */ /* 0x000fe20003fc6270 */
[--C-:B------:R-:W-:Y:S01]  /*2910*/  @!P3 IMAD.IADD R154, R154, 0x1, -R10.reuse ;  /* 0x000000019a9ab824 */ /* 0x100fe200078e0a0a */
[----:B------:R-:W-:Y:S01]  /*2920*/  ISETP.GE.AND P3, PT, R108, RZ, PT ;  /* 0x000000ff6c00720c */ /* 0x000fe20003f66270 */
[----:B------:R-:W-:Y:S01]  /*2930*/  IMAD R157, R10, R21, R157 ;  /* 0x000000150a9d7224 */ /* 0x000fe200078e029d */
[----:B------:R-:W-:Y:S01]  /*2940*/  LOP3.LUT R102, R140, 0x3c, RZ, 0xfc, !PT ;  /* 0x0000003c8c667812 */ /* 0x000fe200078efcff */
[--C-:B------:R-:W-:Y:S01]  /*2950*/  @!P2 IMAD.IADD R155, R155, 0x1, -R10.reuse ;  /* 0x000000019b9ba824 */ /* 0x100fe200078e0a0a */
[----:B------:R-:W-:Y:S01]  /*2960*/  IADD3 R21, R2, -0xb, RZ ;  /* 0xfffffff502157810 */ /* 0x000fe20007ffe0ff */
[----:B------:R-:W-:Y:S01]  /*2970*/  @!P5 IMAD.IADD R156, R156, 0x1, -R10 ;  /* 0x000000019c9cd824 */ /* 0x000fe200078e0a0a */
[----:B------:R-:W-:Y:S01]  /*2980*/  ISETP.GT.U32.AND P2, PT, R10, R157, PT ;  /* 0x0000009d0a00720c */ /* 0x000fe20003f44070 */
[----:B------:R-:W-:Y:S01]  /*2990*/  IMAD.HI.U32 R122, R138, R123, RZ ;  /* 0x0000007b8a7a7227 */ /* 0x000fe200078e00ff */
[----:B------:R-:W-:-:S02]  /*29a0*/  IABS R103, R102 ;  /* 0x0000006600677213 */ /* 0x000fc40000000000 */
[----:B------:R-:W-:Y:S01]  /*29b0*/  ISETP.GT.U32.AND P5, PT, R10, R156, PT ;  /* 0x0000009c0a00720c */ /* 0x000fe20003fa4070 */
[----:B------:R-:W-:Y:S01]  /*29c0*/  @!P6 IMAD.MOV R154, RZ, RZ, -R154 ;  /* 0x000000ffff9ae224 */ /* 0x000fe200078e0a9a */
[----:B------:R-:W-:Y:S01]  /*29d0*/  ISETP.GE.U32.AND P6, PT, R21, 0x7fffffd6, PT ;  /* 0x7fffffd61500780c */ /* 0x000fe20003fc6070 */
[----:B------:R-:W-:Y:S01]  /*29e0*/  @!P3 IMAD.MOV R155, RZ, RZ, -R155 ;  /* 0x000000ffff9bb224 */ /* 0x000fe200078e0a9b */
[----:B------:R-:W-:Y:S01]  /*29f0*/  ISETP.GE.AND P3, PT, R105, RZ, PT ;  /* 0x000000ff6900720c */ /* 0x000fe20003f66270 */
[----:B------:R-:W-:Y:S01]  /*2a00*/  IMAD.HI.U32 R21, R138, R103, RZ ;  /* 0x000000678a157227 */ /* 0x000fe200078e00ff */
[----:B------:R-:W-:-:S03]  /*2a10*/  LOP3.LUT R108, R140, 0x40, RZ, 0xfc, !PT ;  /* 0x000000408c6c7812 */ /* 0x000fc600078efcff */
[--C-:B------:R-:W-:Y:S01]  /*2a20*/  @!P2 IMAD.IADD R157, R157, 0x1, -R10.reuse ;  /* 0x000000019d9da824 */ /* 0x100fe200078e0a0a */
[----:B------:R-:W-:Y:S01]  /*2a30*/  IABS R159, R108 ;  /* 0x0000006c009f7213 */ /* 0x000fe20000000000 */
[----:B------:R-:W-:Y:S02]  /*2a40*/  IMAD.MOV R158, RZ, RZ, -R21 ;  /* 0x000000ffff9e7224 */ /* 0x000fe400078e0a15 */
[----:B------:R-:W-:Y:S01]  /*2a50*/  @!P5 IMAD.IADD R156, R156, 0x1, -R10 ;  /* 0x000000019c9cd824 */ /* 0x000fe200078e0a0a */
[C---:B------:R-:W-:Y:S01]  /*2a60*/  ISETP.GT.U32.AND P2, PT, R10.reuse, R157, PT ;  /* 0x0000009d0a00720c */ /* 0x040fe20003f44070 */
[----:B------:R-:W-:Y:S01]  /*2a70*/  IMAD R158, R10, R158, R103 ;  /* 0x0000009e0a9e7224 */ /* 0x000fe200078e0267 */
[----:B------:R-:W-:Y:S01]  /*2a80*/  ISETP.GE.AND P5, PT, R106, RZ, PT ;  /* 0x000000ff6a00720c */ /* 0x000fe20003fa6270 */
[----:B------:R-:W-:Y:S02]  /*2a90*/  @!P3 IMAD.MOV R156, RZ, RZ, -R156 ;  /* 0x000000ffff9cb224 */ /* 0x000fe400078e0a9c */
[----:B------:R-:W-:Y:S01]  /*2aa0*/  IMAD.HI.U32 R21, R138, R159, RZ ;  /* 0x0000009f8a157227 */ /* 0x000fe200078e00ff */
[----:B------:R-:W-:-:S03]  /*2ab0*/  ISETP.GT.U32.AND P3, PT, R10, R158, PT ;  /* 0x0000009e0a00720c */ /* 0x000fc60003f64070 */
[----:B------:R-:W-:-:S04]  /*2ac0*/  IMAD.WIDE R104, R110, 0x4, R32 ;  /* 0x000000046e687825 */ /* 0x000fc800078e0220 */
[----:B------:R-:W-:Y:S01]  /*2ad0*/  @!P2 IMAD.IADD R157, R157, 0x1, -R10 ;  /* 0x000000019d9da824 */ /* 0x000fe200078e0a0a */
[----:B------:R-:W-:Y:S01]  /*2ae0*/  ISETP.GE.AND P2, PT, R102, RZ, PT ;  /* 0x000000ff6600720c */ /* 0x000fe20003f46270 */
[----:B------:R-:W-:Y:S01]  /*2af0*/  IMAD.WIDE R102, R110, 0x4, R30 ;  /* 0x000000046e667825 */ /* 0x000fe200078e021e */
[----:B------:R-:W-:-:S03]  /*2b00*/  SHF.R.U32.HI R110, RZ, 0x9, R13 ;  /* 0x00000009ff6e7819 */ /* 0x000fc6000001160d */
[----:B------:R-:W-:Y:S01]  /*2b10*/  @!P3 IMAD.IADD R158, R158, 0x1, -R10 ;  /* 0x000000019e9eb824 */ /* 0x000fe200078e0a0a */
[----:B------:R1:W-:Y:S01]  /*2b20*/  LDGSTS.E [R241+0x2800], [R102.64], !P6 ;  /* 0x0280000066f17fae */ /* 0x0003e2000f121848 */
[----:B------:R-:W-:Y:S01]  /*2b30*/  IMAD.MOV R22, RZ, RZ, -R21 ;  /* 0x000000ffff167224 */ /* 0x000fe200078e0a15 */
[----:B------:R-:W-:Y:S01]  /*2b40*/  ISETP.GE.AND P3, PT, R108, RZ, PT ;  /* 0x000000ff6c00720c */ /* 0x000fe20003f66270 */
[----:B------:R-:W-:Y:S01]  /*2b50*/  IMAD.HI.U32 R21, R138, R107, RZ ;  /* 0x0000006b8a157227 */ /* 0x000fe200078e00ff */
[----:B------:R1:W-:Y:S01]  /*2b60*/  LDGSTS.E [R241+0x2a00], [R104.64], !P6 ;  /* 0x02a0000068f17fae */ /* 0x0003e2000f121848 */
[C---:B------:R-:W-:Y:S02]  /*2b70*/  ISETP.GT.U32.AND P6, PT, R10.reuse, R158, PT ;  /* 0x0000009e0a00720c */ /* 0x040fe40003fc4070 */
[----:B------:R-:W-:Y:S02]  /*2b80*/  IMAD R159, R10, R22, R159 ;  /* 0x000000160a9f7224 */ /* 0x000fe400078e029f */
[----:B------:R-:W-:-:S02]  /*2b90*/  IMAD.MOV R21, RZ, RZ, -R21 ;  /* 0x000000ffff157224 */ /* 0x000fc400078e0a15 */
[----:B------:R-:W-:Y:S01]  /*2ba0*/  @!P5 IMAD.MOV R157, RZ, RZ, -R157 ;  /* 0x000000ffff9dd224 */ /* 0x000fe200078e0a9d */
[C---:B------:R-:W-:Y:S01]  /*2bb0*/  ISETP.GT.U32.AND P5, PT, R10.reuse, R159, PT ;  /* 0x0000009f0a00720c */ /* 0x040fe20003fa4070 */
[----:B------:R-:W-:Y:S01]  /*2bc0*/  IMAD R160, R10, R21, R107 ;  /* 0x000000150aa07224 */ /* 0x000fe200078e026b */
[----:B------:R-:W-:Y:S01]  /*2bd0*/  IABS R107, R119 ;  /* 0x00000077006b7213 */ /* 0x000fe20000000000 */
[----:B------:R-:W-:-:S04]  /*2be0*/  IMAD.HI.U32 R22, R138, R161, RZ ;  /* 0x000000a18a167227 */ /* 0x000fc800078e00ff */
[----:B------:R-:W-:Y:S01]  /*2bf0*/  @!P6 IMAD.IADD R158, R158, 0x1, -R10 ;  /* 0x000000019e9ee824 */ /* 0x000fe200078e0a0a */
[----:B------:R-:W-:Y:S01]  /*2c00*/  ISETP.GT.U32.AND P6, PT, R10, R160, PT ;  /* 0x000000a00a00720c */ /* 0x000fe20003fc4070 */
[----:B------:R-:W-:-:S04]  /*2c10*/  IMAD.HI.U32 R21, R138, R197, RZ ;  /* 0x000000c58a157227 */ /* 0x000fc800078e00ff */
[----:B------:R-:W-:Y:S02]  /*2c20*/  IMAD.MOV R22, RZ, RZ, -R22 ;  /* 0x000000ffff167224 */ /* 0x000fe400078e0a16 */
[----:B------:R-:W-:Y:S02]  /*2c30*/  IMAD.MOV R21, RZ, RZ, -R21 ;  /* 0x000000ffff157224 */ /* 0x000fe400078e0a15 */
[----:B------:R-:W-:Y:S02]  /*2c40*/  @!P5 IMAD.IADD R159, R159, 0x1, -R10 ;  /* 0x000000019f9fd824 */ /* 0x000fe400078e0a0a */
[C---:B------:R-:W-:Y:S02]  /*2c50*/  IMAD R161, R10.reuse, R22, R161 ;  /* 0x000000160aa17224 */ /* 0x040fe400078e02a1 */
[C---:B------:R-:W-:Y:S01]  /*2c60*/  IMAD R197, R10.reuse, R21, R197 ;  /* 0x000000150ac57224 */ /* 0x040fe200078e02c5 */
[C---:B------:R-:W-:Y:S01]  /*2c70*/  ISETP.GT.U32.AND P5, PT, R10.reuse, R159, PT ;  /* 0x0000009f0a00720c */ /* 0x040fe20003fa4070 */
[----:B------:R-:W-:Y:S01]  /*2c80*/  @!P2 IMAD.MOV R158, RZ, RZ, -R158 ;  /* 0x000000ffff9ea224 */ /* 0x000fe200078e0a9e */
[----:B------:R-:W-:Y:S01]  /*2c90*/  ISETP.GT.U32.AND P2, PT, R10, R161, PT ;  /* 0x000000a10a00720c */ /* 0x000fe20003f44070 */
[----:B------:R-:W-:Y:S01]  /*2ca0*/  @!P6 IMAD.IADD R160, R160, 0x1, -R10 ;  /* 0x00000001a0a0e824 */ /* 0x000fe200078e0a0a */
[----:B------:R-:W-:Y:S01]  /*2cb0*/  ISETP.GT.U32.AND P6, PT, R10, R197, PT ;  /* 0x000000c50a00720c */ /* 0x000fe20003fc4070 */
[----:B------:R-:W-:-:S04]  /*2cc0*/  IMAD.HI.U32 R22, R138, R107, RZ ;  /* 0x0000006b8a167227 */ /* 0x000fc800078e00ff */
[----:B------:R-:W-:-:S04]  /*2cd0*/  IMAD.HI.U32 R106, R138, R199, RZ ;  /* 0x000000c78a6a7227 */ /* 0x000fc800078e00ff */
[----:B------:R-:W-:Y:S02]  /*2ce0*/  IMAD.MOV R22, RZ, RZ, -R22 ;  /* 0x000000ffff167224 */ /* 0x000fe400078e0a16 */
[----:B------:R-:W-:Y:S02]  /*2cf0*/  IMAD.MOV R106, RZ, RZ, -R106 ;  /* 0x000000ffff6a7224 */ /* 0x000fe400078e0a6a */
[--C-:B------:R-:W-:Y:S01]  /*2d00*/  @!P5 IMAD.IADD R159, R159, 0x1, -R10.reuse ;  /* 0x000000019f9fd824 */ /* 0x100fe200078e0a0a */
[----:B------:R-:W-:Y:S01]  /*2d10*/  ISETP.GE.AND P5, PT, R109, RZ, PT ;  /* 0x000000ff6d00720c */ /* 0x000fe20003fa6270 */
[C---:B------:R-:W-:Y:S02]  /*2d20*/  IMAD R22, R10.reuse, R22, R107 ;  /* 0x000000160a167224 */ /* 0x040fe400078e026b */
[C---:B------:R-:W-:Y:S02]  /*2d30*/  IMAD R199, R10.reuse, R106, R199 ;  /* 0x0000006a0ac77224 */ /* 0x040fe400078e02c7 */
[----:B------:R-:W-:Y:S01]  /*2d40*/  @!P2 IMAD.IADD R161, R161, 0x1, -R10 ;  /* 0x00000001a1a1a824 */ /* 0x000fe200078e0a0a */
[----:B------:R-:W-:Y:S01]  /*2d50*/  ISETP.GT.U32.AND P2, PT, R10, R160, PT ;  /* 0x000000a00a00720c */ /* 0x000fe20003f44070 */
[----:B------:R-:W-:-:S04]  /*2d60*/  IMAD.WIDE R106, R114, 0x4, R30 ;  /* 0x00000004726a7825 */ /* 0x000fc800078e021e */
[----:B------:R-:W-:Y:S01]  /*2d70*/  IMAD.WIDE R108, R114, 0x4, R32 ;  /* 0x00000004726c7825 */ /* 0x000fe200078e0220 */
[----:B------:R1:W-:Y:S03]  /*2d80*/  LDGSTS.E [R241+0x3800], [R106.64], !P4 ;  /* 0x038000006af17fae */ /* 0x0003e6000e121848 */
[----:B------:R-:W-:Y:S01]  /*2d90*/  @!P6 IMAD.IADD R197, R197, 0x1, -R10 ;  /* 0x00000001c5c5e824 */ /* 0x000fe200078e0a0a */
[----:B------:R1:W-:Y:S01]  /*2da0*/  LDGSTS.E [R241+0x3a00], [R108.64], !P4 ;  /* 0x03a000006cf17fae */ /* 0x0003e2000e121848 */
[----:B------:R-:W-:Y:S01]  /*2db0*/  ISETP.GT.U32.AND P6, PT, R10, R161, PT ;  /* 0x000000a10a00720c */ /* 0x000fe20003fc4070 */
[----:B------:R-:W-:Y:S02]  /*2dc0*/  IMAD.HI.U32 R21, R138, R111, RZ ;  /* 0x0000006f8a157227 */ /* 0x000fe400078e00ff */
[----:B------:R-:W-:Y:S02]  /*2dd0*/  ISETP.GT.U32.AND P4, PT, R10, R197, PT ;  /* 0x000000c50a00720c */ /* 0x000fe40003f84070 */
[----:B------:R-:W-:-:S02]  /*2de0*/  IMAD.MOV R21, RZ, RZ, -R21 ;  /* 0x000000ffff157224 */ /* 0x000fc400078e0a15 */
[----:B------:R-:W-:Y:S01]  /*2df0*/  @!P2 IMAD.IADD R160, R160, 0x1, -R10 ;  /* 0x00000001a0a0a824 */ /* 0x000fe200078e0a0a */
[C---:B------:R-:W-:Y:S01]  /*2e00*/  ISETP.GT.U32.AND P2, PT, R10.reuse, R22, PT ;  /* 0x000000160a00720c */ /* 0x040fe20003f44070 */
[----:B------:R-:W-:Y:S01]  /*2e10*/  @!P3 IMAD.MOV R159, RZ, RZ, -R159 ;  /* 0x000000ffff9fb224 */ /* 0x000fe200078e0a9f */
[C---:B------:R-:W-:Y:S01]  /*2e20*/  ISETP.GT.U32.AND P3, PT, R10.reuse, R199, PT ;  /* 0x000000c70a00720c */ /* 0x040fe20003f64070 */
[----:B------:R-:W-:Y:S01]  /*2e30*/  IMAD R21, R10, R21, R111 ;  /* 0x000000150a157224 */ /* 0x000fe200078e026f */
[----:B------:R-:W-:Y:S01]  /*2e40*/  SHF.R.U32.HI R111, RZ, 0xd, R13 ;  /* 0x0000000dff6f7819 */ /* 0x000fe2000001160d */
[----:B------:R-:W-:Y:S01]  /*2e50*/  @!P5 IMAD.MOV R160, RZ, RZ, -R160 ;  /* 0x000000ffffa0d224 */ /* 0x000fe200078e0aa0 */
[----:B------:R-:W-:Y:S01]  /*2e60*/  LOP3.LUT P5, RZ, R110, 0x1, RZ, 0xc0, !PT ;  /* 0x000000016eff7812 */ /* 0x000fe200078ac0ff */
[----:B------:R-:W-:Y:S01]  /*2e70*/  @!P6 IMAD.IADD R161, R161, 0x1, -R10 ;  /* 0x00000001a1a1e824 */ /* 0x000fe200078e0a0a */
[----:B------:R-:W-:Y:S01]  /*2e80*/  ISETP.GT.U32.AND P6, PT, R10, R21, PT ;  /* 0x000000150a00720c */ /* 0x000fe20003fc4070 */
[----:B------:R-:W-:-:S04]  /*2e90*/  IMAD.HI.U32 R110, R138, R201, RZ ;  /* 0x000000c98a6e7227 */ /* 0x000fc800078e00ff */
[----:B------:R-:W-:Y:S01]  /*2ea0*/  @!P4 IMAD.IADD R197, R197, 0x1, -R10 ;  /* 0x00000001c5c5c824 */ /* 0x000fe200078e0a0a */
[----:B------:R-:W-:Y:S01]  /*2eb0*/  LOP3.LUT P4, RZ, R111, 0x1, RZ, 0xc0, !PT ;  /* 0x000000016fff7812 */ /* 0x000fe2000788c0ff */
[----:B------:R-:W-:Y:S02]  /*2ec0*/  IMAD.MOV R110, RZ, RZ, -R110 ;  /* 0x000000ffff6e7224 */ /* 0x000fe400078e0a6e */
[----:B------:R-:W-:Y:S02]  /*2ed0*/  IMAD R114, R232, 0x12, RZ ;  /* 0x00000012e8727824 */ /* 0x000fe400078e02ff */
[--C-:B------:R-:W-:Y:S01]  /*2ee0*/  @!P2 IMAD.IADD R22, R22, 0x1, -R10.reuse ;  /* 0x000000011616a824 */ /* 0x100fe200078e0a0a */
[----:B------:R-:W-:Y:S01]  /*2ef0*/  ISETP.GE.AND P2, PT, R113, RZ, PT ;  /* 0x000000ff7100720c */ /* 0x000fe20003f46270 */
[----:B------:R-:W-:Y:S01]  /*2f00*/  @!P3 IMAD.IADD R199, R199, 0x1, -R10 ;  /* 0x00000001c7c7b824 */ /* 0x000fe200078e0a0a */
[----:B------:R-:W-:Y:S01]  /*2f10*/  ISETP.GE.AND P3, PT, R112, RZ, PT ;  /* 0x000000ff7000720c */ /* 0x000fe20003f66270 */
[----:B------:R-:W-:-:S02]  /*2f20*/  IMAD R201, R10, R110, R201 ;  /* 0x0000006e0ac97224 */ /* 0x000fc400078e02c9 */
[----:B------:R-:W-:-:S04]  /*2f30*/  IMAD.WIDE R110, R114, 0x4, R30 ;  /* 0x00000004726e7825 */ /* 0x000fc800078e021e */
[----:B------:R-:W-:Y:S01]  /*2f40*/  IMAD.WIDE R112, R114, 0x4, R32 ;  /* 0x0000000472707825 */ /* 0x000fe200078e0220 */
[----:B------:R1:W-:Y:S03]  /*2f50*/  LDGSTS.E [R241+0x4800], [R110.64], P4 ;  /* 0x048000006ef17fae */ /* 0x0003e6000a121848 */
[----:B------:R-:W-:Y:S01]  /*2f60*/  IMAD.WIDE R114, R116, 0x4, R30 ;  /* 0x0000000474727825 */ /* 0x000fe200078e021e */
[----:B------:R1:W-:Y:S01]  /*2f70*/  LDGSTS.E [R241+0x4a00], [R112.64], P4 ;  /* 0x04a0000070f17fae */ /* 0x0003e2000a121848 */
[----:B------:R-:W-:Y:S02]  /*2f80*/  ISETP.GT.U32.AND P4, PT, R10, R22, PT ;  /* 0x000000160a00720c */ /* 0x000fe40003f84070 */
[----:B------:R-:W-:Y:S01]  /*2f90*/  IMAD.WIDE R116, R116, 0x4, R32 ;  /* 0x0000000474747825 */ /* 0x000fe200078e0220 */
[----:B------:R1:W-:Y:S03]  /*2fa0*/  LDGSTS.E [R241+0x5800], [R114.64], P5 ;  /* 0x0580000072f17fae */ /* 0x0003e6000a921848 */
[--C-:B------:R-:W-:Y:S01]  /*2fb0*/  @!P6 IMAD.IADD R21, R21, 0x1, -R10.reuse ;  /* 0x000000011515e824 */ /* 0x100fe200078e0a0a */
[----:B------:R1:W-:Y:S01]  /*2fc0*/  LDGSTS.E [R241+0x5a00], [R116.64], P5 ;  /* 0x05a0000074f17fae */ /* 0x0003e2000a921848 */
[C---:B------:R-:W-:Y:S01]  /*2fd0*/  ISETP.GT.U32.AND P6, PT, R10.reuse, R199, PT ;  /* 0x000000c70a00720c */ /* 0x040fe20003fc4070 */
[----:B------:R-:W-:Y:S01]  /*2fe0*/  @!P3 IMAD.MOV R197, RZ, RZ, -R197 ;  /* 0x000000ffffc5b224 */ /* 0x000fe200078e0ac5 */
[C---:B------:R-:W-:Y:S01]  /*2ff0*/  ISETP.GT.U32.AND P3, PT, R10.reuse, R201, PT ;  /* 0x000000c90a00720c */ /* 0x040fe20003f64070 */
[----:B------:R-:W-:Y:S01]  /*3000*/  @!P2 IMAD.MOV R161, RZ, RZ, -R161 ;  /* 0x000000ffffa1a224 */ /* 0x000fe200078e0aa1 */
[----:B------:R-:W-:Y:S01]  /*3010*/  ISETP.GT.U32.AND P5, PT, R10, R21, PT ;  /* 0x000000150a00720c */ /* 0x000fe20003fa4070 */
[----:B------:R-:W-:Y:S01]  /*3020*/  @!P4 IMAD.IADD R22, R22, 0x1, -R10 ;  /* 0x000000011616c824 */ /* 0x000fe200078e0a0a */
[----:B------:R-:W-:Y:S01]  /*3030*/  LOP3.LUT P2, RZ, R118, 0x1, RZ, 0xc0, !PT ;  /* 0x0000000176ff7812 */ /* 0x000fe2000784c0ff */
[----:B------:R-:W-:Y:S01]  /*3040*/  IMAD.MOV R122, RZ, RZ, -R122 ;  /* 0x000000ffff7a7224 */ /* 0x000fe200078e0a7a */
[----:B------:R-:W-:Y:S01]  /*3050*/  ISETP.GE.AND P4, PT, R119, RZ, PT ;  /* 0x000000ff7700720c */ /* 0x000fe20003f86270 */
[----:B------:R-:W-:-:S04]  /*3060*/  IMAD.WIDE R118, R124, 0x4, R30 ;  /* 0x000000047c767825 */ /* 0x000fc800078e021e */
[--C-:B------:R-:W-:Y:S01]  /*3070*/  @!P6 IMAD.IADD R199, R199, 0x1, -R10.reuse ;  /* 0x00000001c7c7e824 */ /* 0x100fe200078e0a0a */
[----:B------:R-:W-:Y:S01]  /*3080*/  ISETP.GE.AND P6, PT, R120, RZ, PT ;  /* 0x000000ff7800720c */ /* 0x000fe20003fc6270 */
[--C-:B------:R-:W-:Y:S02]  /*3090*/  @!P3 IMAD.IADD R201, R201, 0x1, -R10.reuse ;  /* 0x00000001c9c9b824 */ /* 0x100fe400078e0a0a */
[----:B------:R-:W-:Y:S01]  /*30a0*/  @!P5 IMAD.IADD R21, R21, 0x1, -R10 ;  /* 0x000000011515d824 */ /* 0x000fe200078e0a0a */
[----:B------:R-:W-:Y:S01]  /*30b0*/  ISETP.GE.AND P5, PT, R121, RZ, PT ;  /* 0x000000ff7900720c */ /* 0x000fe20003fa6270 */
[----:B------:R-:W-:Y:S01]  /*30c0*/  IMAD.WIDE R120, R124, 0x4, R32 ;  /* 0x000000047c787825 */ /* 0x000fe200078e0220 */
[----:B------:R1:W-:Y:S01]  /*30d0*/  LDGSTS.E [R241+0x6800], [R118.64], P2 ;  /* 0x0680000076f17fae */ /* 0x0003e20009121848 */
[----:B------:R-:W-:Y:S02]  /*30e0*/  IADD3 R124, R2, -0xc, RZ ;  /* 0xfffffff4027c7810 */ /* 0x000fe40007ffe0ff */
[C---:B------:R-:W-:Y:S01]  /*30f0*/  IMAD R162, R10.reuse, R122, R123 ;  /* 0x0000007a0aa27224 */ /* 0x040fe200078e027b */
[----:B------:R1:W-:Y:S01]  /*3100*/  LDGSTS.E [R241+0x6a00], [R120.64], P2 ;  /* 0x06a0000078f17fae */ /* 0x0003e20009121848 */
[----:B------:R-:W-:Y:S01]  /*3110*/  ISETP.GT.U32.AND P2, PT, R10, R201, PT ;  /* 0x000000c90a00720c */ /* 0x000fe20003f44070 */
[----:B------:R-:W-:Y:S01]  /*3120*/  @!P4 IMAD.MOV R22, RZ, RZ, -R22 ;  /* 0x000000ffff16c224 */ /* 0x000fe200078e0a16 */
[----:B------:R-:W-:Y:S01]  /*3130*/  SHF.R.U32.HI R123, RZ, 0x1, R13 ;  /* 0x00000001ff7b7819 */ /* 0x000fe2000001160d */
[----:B------:R-:W-:Y:S01]  /*3140*/  @!P6 IMAD.MOV R199, RZ, RZ, -R199 ;  /* 0x000000ffffc7e224 */ /* 0x000fe200078e0ac7 */
[----:B------:R-:W-:Y:S01]  /*3150*/  IADD3 R122, R2, -0x8, RZ ;  /* 0xfffffff8027a7810 */ /* 0x000fe20007ffe0ff */
[----:B------:R-:W-:Y:S01]  /*3160*/  IMAD.HI.U32 R131, R138, R217, RZ ;  /* 0x000000d98a837227 */ /* 0x000fe200078e00ff */
[----:B------:R-:W-:-:S02]  /*3170*/  LOP3.LUT P6, RZ, R123, 0x1, RZ, 0xc0, !PT ;  /* 0x000000017bff7812 */ /* 0x000fc400078cc0ff */
[----:B------:R-:W-:Y:S01]  /*3180*/  ISETP.GE.U32.AND P4, PT, R122, 0x7fffffd9, PT ;  /* 0x7fffffd97a00780c */ /* 0x000fe20003f86070 */
[----:B------:R-:W-:Y:S01]  /*3190*/  @!P5 IMAD.MOV R21, RZ, RZ, -R21 ;  /* 0x000000ffff15d224 */ /* 0x000fe200078e0a15 */
[----:B------:R-:W-:Y:S01]  /*31a0*/  ISETP.GT.U32.AND P5, PT, R10, R162, PT ;  /* 0x000000a20a00720c */ /* 0x000fe20003fa4070 */
[----:B------:R-:W-:Y:S01]  /*31b0*/  IMAD.WIDE R122, R250, 0x4, R30 ;  /* 0x00000004fa7a7825 */ /* 0x000fe200078e021e */
[----:B------:R-:W-:Y:S02]  /*31c0*/  ISETP.GE.U32.AND P3, PT, R124, 0x7fffffd5, PT ;  /* 0x7fffffd57c00780c */ /* 0x000fe40003f66070 */
[----:B------:R-:W-:Y:S01]  /*31d0*/  IADD3 R2, R2, -0x40, RZ ;  /* 0xffffffc002027810 */ /* 0x000fe20007ffe0ff */
[----:B------:R-:W-:Y:S01]  /*31e0*/  @!P2 IMAD.IADD R201, R201, 0x1, -R10 ;  /* 0x00000001c9c9a824 */ /* 0x000fe200078e0a0a */
[----:B------:R-:W-:Y:S01]  /*31f0*/  ISETP.GE.AND P2, PT, R125, RZ, PT ;  /* 0x000000ff7d00720c */ /* 0x000fe20003f46270 */
[----:B------:R-:W-:Y:S02]  /*3200*/  IMAD.WIDE R124, R250, 0x4, R32 ;  /* 0x00000004fa7c7825 */ /* 0x000fe400078e0220 */
[----:B------:R1:W-:Y:S02]  /*3210*/  LDGSTS.E [R241+0x7800], [R122.64], P6 ;  /* 0x078000007af17fae */ /* 0x0003e4000b121848 */
[----:B------:R-:W-:-:S02]  /*3220*/  IMAD.MOV R131, RZ, RZ, -R131 ;  /* 0x000000ffff837224 */ /* 0x000fc400078e0a83 */
[----:B------:R-:W-:Y:S01]  /*3230*/  @!P5 IMAD.IADD R162, R162, 0x1, -R10 ;  /* 0x00000001a2a2d824 */ /* 0x000fe200078e0a0a */
[----:B------:R1:W-:Y:S01]  /*3240*/  LDGSTS.E [R241+0x7a00], [R124.64], P6 ;  /* 0x07a000007cf17fae */ /* 0x0003e2000b121848 */
[----:B------:R-:W-:Y:S01]  /*3250*/  ISETP.GE.U32.AND P5, PT, R136, 0x7fffffdd, PT ;  /* 0x7fffffdd8800780c */ /* 0x000fe20003fa6070 */
[----:B------:R-:W-:Y:S02]  /*3260*/  IMAD.HI.U32 R136, R138, R203, RZ ;  /* 0x000000cb8a887227 */ /* 0x000fe400078e00ff */
[C---:B------:R-:W-:Y:S02]  /*3270*/  ISETP.GT.U32.AND P6, PT, R10.reuse, R162, PT ;  /* 0x000000a20a00720c */ /* 0x040fe40003fc4070 */
[----:B------:R-:W-:Y:S02]  /*3280*/  IMAD.MOV R136, RZ, RZ, -R136 ;  /* 0x000000ffff887224 */ /* 0x000fe400078e0a88 */
[C---:B------:R-:W-:Y:S02]  /*3290*/  IMAD R217, R10.reuse, R131, R217 ;  /* 0x000000830ad97224 */ /* 0x040fe400078e02d9 */
[----:B------:R-:W-:-:S02]  /*32a0*/  IMAD R203, R10, R136, R203 ;  /* 0x000000880acb7224 */ /* 0x000fc400078e02cb */
[----:B------:R-:W-:-:S04]  /*32b0*/  IMAD.WIDE R126, R145, 0x4, R30 ;  /* 0x00000004917e7825 */ /* 0x000fc800078e021e */
[----:B------:R-:W-:Y:S01]  /*32c0*/  IMAD.HI.U32 R134, R138, R163, RZ ;  /* 0x000000a38a867227 */ /* 0x000fe200078e00ff */
[----:B------:R1:W-:Y:S03]  /*32d0*/  LDGSTS.E [R239+0xc00], [R126.64], !P5 ;  /* 0x00c000007eef7fae */ /* 0x0003e6000e921848 */
[----:B------:R-:W-:Y:S01]  /*32e0*/  @!P6 IMAD.IADD R162, R162, 0x1, -R10 ;  /* 0x00000001a2a2e824 */ /* 0x000fe200078e0a0a */
[----:B------:R-:W-:Y:S01]  /*32f0*/  ISETP.GT.U32.AND P6, PT, R10, R203, PT ;  /* 0x000000cb0a00720c */ /* 0x000fe20003fc4070 */
[----:B------:R-:W-:Y:S01]  /*3300*/  IMAD.WIDE R128, R145, 0x4, R32 ;  /* 0x0000000491807825 */ /* 0x000fe200078e0220 */
[----:B------:R-:W-:-:S03]  /*3310*/  IABS R145, R170 ;  /* 0x000000aa00917213 */ /* 0x000fc60000000000 */
[----:B------:R-:W-:Y:S01]  /*3320*/  @!P2 IMAD.MOV R201, RZ, RZ, -R201 ;  /* 0x000000ffffc9a224 */ /* 0x000fe200078e0ac9 */
[----:B------:R-:W-:Y:S01]  /*3330*/  ISETP.GE.AND P2, PT, R137, RZ, PT ;  /* 0x000000ff8900720c */ /* 0x000fe20003f46270 */
[C---:B------:R-:W-:Y:S01]  /*3340*/  IMAD.WIDE R130, R169.reuse, 0x4, R30 ;  /* 0x00000004a9827825 */ /* 0x040fe200078e021e */
[----:B------:R1:W-:Y:S01]  /*3350*/  LDGSTS.E [R239+0xe00], [R128.64], !P5 ;  /* 0x00e0000080ef7fae */ /* 0x0003e2000e921848 */
[----:B------:R-:W-:Y:S02]  /*3360*/  IABS R137, R168 ;  /* 0x000000a800897213 */ /* 0x000fe40000000000 */
[----:B------:R-:W-:Y:S01]  /*3370*/  IMAD.WIDE R132, R169, 0x4, R32 ;  /* 0x00000004a9847825 */ /* 0x000fe200078e0220 */
[----:B------:R1:W-:Y:S03]  /*3380*/  LDGSTS.E [R239+0x1c00], [R130.64], !P4 ;  /* 0x01c0000082ef7fae */ /* 0x0003e6000e121848 */
[----:B------:R-:W-:Y:S01]  /*3390*/  @!P6 IMAD.IADD R203, R203, 0x1, -R10 ;  /* 0x00000001cbcbe824 */ /* 0x000fe200078e0a0a */
[C---:B------:R-:W-:Y:S01]  /*33a0*/  ISETP.GT.U32.AND P6, PT, R10.reuse, R217, PT ;  /* 0x000000d90a00720c */ /* 0x040fe20003fc4070 */
[----:B------:R-:W-:Y:S01]  /*33b0*/  IMAD.MOV R134, RZ, RZ, -R134 ;  /* 0x000000ffff867224 */ /* 0x000fe200078e0a86 */
[----:B------:R1:W-:Y:S01]  /*33c0*/  LDGSTS.E [R239+0x1e00], [R132.64], !P4 ;  /* 0x01e0000084ef7fae */ /* 0x0003e2000e121848 */
[----:B------:R-:W-:Y:S01]  /*33d0*/  @!P2 IMAD.MOV R162, RZ, RZ, -R162 ;  /* 0x000000ffffa2a224 */ /* 0x000fe200078e0aa2 */
[C---:B------:R-:W-:Y:S01]  /*33e0*/  ISETP.GT.U32.AND P5, PT, R10.reuse, R203, PT ;  /* 0x000000cb0a00720c */ /* 0x040fe20003fa4070 */
[----:B------:R-:W-:-:S02]  /*33f0*/  IMAD R163, R10, R134, R163 ;  /* 0x000000860aa37224 */ /* 0x000fc400078e02a3 */
[----:B------:R-:W-:-:S03]  /*3400*/  IMAD.HI.U32 R134, R138, R145, RZ ;  /* 0x000000918a867227 */ /* 0x000fc600078e00ff */
[----:B------:R-:W-:Y:S01]  /*3410*/  ISETP.GT.U32.AND P2, PT, R10, R163, PT ;  /* 0x000000a30a00720c */ /* 0x000fe20003f44070 */
[----:B------:R-:W-:Y:S02]  /*3420*/  IMAD.MOV R134, RZ, RZ, -R134 ;  /* 0x000000ffff867224 */ /* 0x000fe400078e0a86 */
[----:B------:R-:W-:Y:S01]  /*3430*/  @!P6 IMAD.IADD R217, R217, 0x1, -R10 ;  /* 0x00000001d9d9e824 */ /* 0x000fe200078e0a0a */
[----:B------:R-:W-:Y:S01]  /*3440*/  ISETP.GE.AND P6, PT, R164, RZ, PT ;  /* 0x000000ffa400720c */ /* 0x000fe20003fc6270 */
[----:B------:R-:W-:Y:S02]  /*3450*/  IMAD R145, R10, R134, R145 ;  /* 0x000000860a917224 */ /* 0x000fe400078e0291 */
[----:B------:R-:W-:Y:S01]  /*3460*/  IMAD.HI.U32 R135, R138, R137, RZ ;  /* 0x000000898a877227 */ /* 0x000fe200078e00ff */
[----:B------:R-:W-:-:S03]  /*3470*/  ISETP.GT.U32.AND P4, PT, R10, R217, PT ;  /* 0x000000d90a00720c */ /* 0x000fc60003f84070 */
[----:B------:R-:W-:Y:S02]  /*3480*/  IMAD.MOV R135, RZ, RZ, -R135 ;  /* 0x000000ffff877224 */ /* 0x000fe400078e0a87 */
[----:B------:R-:W-:Y:S02]  /*3490*/  @!P2 IMAD.IADD R163, R163, 0x1, -R10 ;  /* 0x00000001a3a3a824 */ /* 0x000fe400078e0a0a */
[----:B------:R-:W-:Y:S02]  /*34a0*/  IMAD R136, R232, 0xb, RZ ;  /* 0x0000000be8887824 */ /* 0x000fe400078e02ff */
[C---:B------:R-:W-:Y:S01]  /*34b0*/  IMAD R220, R10.reuse, R135, R137 ;  /* 0x000000870adc7224 */ /* 0x040fe200078e0289 */
[----:B------:R-:W-:Y:S01]  /*34c0*/  ISETP.GT.U32.AND P2, PT, R10, R163, PT ;  /* 0x000000a30a00720c */ /* 0x000fe20003f44070 */
[----:B------:R-:W-:-:S04]  /*34d0*/  IMAD.WIDE R134, R136, 0x4, R30 ;  /* 0x0000000488867825 */ /* 0x000fc800078e021e */
[--C-:B------:R-:W-:Y:S01]  /*34e0*/  @!P4 IMAD.IADD R217, R217, 0x1, -R10.reuse ;  /* 0x00000001d9d9c824 */ /* 0x100fe200078e0a0a */
[----:B------:R-:W-:Y:S01]  /*34f0*/  ISETP.GT.U32.AND P4, PT, R10, R145, PT ;  /* 0x000000910a00720c */ /* 0x000fe20003f84070 */
[----:B------:R-:W-:Y:S01]  /*3500*/  @!P5 IMAD.IADD R203, R203, 0x1, -R10 ;  /* 0x00000001cbcbd824 */ /* 0x000fe200078e0a0a */
[----:B------:R1:W-:Y:S01]  /*3510*/  LDGSTS.E [R239+0x2c00], [R134.64], !P3 ;  /* 0x02c0000086ef7fae */ /* 0x0003e2000d921848 */
[----:B------:R-:W-:Y:S01]  /*3520*/  IMAD.WIDE R136, R136, 0x4, R32 ;  /* 0x0000000488887825 */ /* 0x000fe200078e0220 */
[----:B------:R-:W-:Y:S02]  /*3530*/  ISETP.GE.AND P5, PT, R166, RZ, PT ;  /* 0x000000ffa600720c */ /* 0x000fe40003fa6270 */
[----:B------:R-:W-:Y:S01]  /*3540*/  LOP3.LUT R166, R140, 0x78, RZ, 0xfc, !PT ;  /* 0x000000788ca67812 */ /* 0x000fe200078efcff */
[----:B------:R-:W-:Y:S01]  /*3550*/  @!P6 IMAD.MOV R203, RZ, RZ, -R203 ;  /* 0x000000ffffcbe224 */ /* 0x000fe200078e0acb */
[----:B------:R-:W-:Y:S01]  /*3560*/  ISETP.GE.U32.AND P6, PT, R2, 0x7fffffa1, PT ;  /* 0x7fffffa10200780c */ /* 0x000fe20003fc6070 */
[----:B------:R1:W-:Y:S01]  /*3570*/  LDGSTS.E [R239+0x2e00], [R136.64], !P3 ;  /* 0x02e0000088ef7fae */ /* 0x0003e2000d921848 */
[----:B------:R-:W-:Y:S01]  /*3580*/  ISETP.GT.U32.AND P3, PT, R10, R220, PT ;  /* 0x000000dc0a00720c */ /* 0x000fe20003f64070 */
[--C-:B------:R-:W-:Y:S01]  /*3590*/  @!P2 IMAD.IADD R163, R163, 0x1, -R10.reuse ;  /* 0x00000001a3a3a824 */ /* 0x100fe200078e0a0a */
[----:B------:R-:W-:Y:S01]  /*35a0*/  ISETP.GE.AND P2, PT, R167, RZ, PT ;  /* 0x000000ffa700720c */ /* 0x000fe20003f46270 */
[----:B------:R-:W-:Y:S01]  /*35b0*/  @!P4 IMAD.IADD R145, R145, 0x1, -R10 ;  /* 0x000000019191c824 */ /* 0x000fe200078e0a0a */
[----:B------:R-:W-:Y:S01]  /*35c0*/  SEL R167, RZ, 0x1, P6 ;  /* 0x00000001ffa77807 */ /* 0x000fe20003000000 */
[----:B------:R-:W-:Y:S01]  /*35d0*/  IMAD.SHL.U32 R0, R0, 0x100, RZ ;  /* 0x0000010000007824 */ /* 0x000fe200078e00ff */
[----:B------:R-:W-:Y:S01]  /*35e0*/  IABS R169, R166 ;  /* 0x000000a600a97213 */ /* 0x000fe20000000000 */
[----:B------:R-:W-:Y:S01]  /*35f0*/  IMAD.SHL.U32 R7, R17, 0x100, RZ ;  /* 0x0000010011077824 */ /* 0x000fe200078e00ff */
[----:B------:R-:W-:Y:S01]  /*3600*/  ISETP.GT.U32.AND P4, PT, R10, R145, PT ;  /* 0x000000910a00720c */ /* 0x000fe20003f84070 */
[----:B------:R-:W-:Y:S01]  /*3610*/  IMAD.IADD R167, R167, 0x1, R14 ;  /* 0x00000001a7a77824 */ /* 0x000fe200078e020e */
[----:B------:R-:W-:Y:S01]  /*3620*/  LOP3.LUT R15, R0, 0xf00, RZ, 0xe2, !PT ;  /* 0x00000f00000f7812 */ /* 0x000fe200078ee2ff */
[----:B------:R-:W-:Y:S01]  /*3630*/  IMAD.HI.U32 R14, R138, R169, RZ ;  /* 0x000000a98a0e7227 */ /* 0x000fe200078e00ff */
[----:B------:R-:W-:-:S02]  /*3640*/  SHF.R.U32.HI R0, RZ, 0xc, R13 ;  /* 0x0000000cff007819 */ /* 0x000fc4000001160d */
[----:B------:R-:W-:Y:S01]  /*3650*/  LOP3.LUT R167, R167, 0x3, RZ, 0xc0, !PT ;  /* 0x00000003a7a77812 */ /* 0x000fe200078ec0ff */
[----:B------:R-:W-:Y:S01]  /*3660*/  IMAD.MOV R14, RZ, RZ, -R14 ;  /* 0x000000ffff0e7224 */ /* 0x000fe200078e0a0e */
[----:B------:R-:W-:Y:S01]  /*3670*/  LOP3.LUT R7, R7, 0xf00, RZ, 0xe2, !PT ;  /* 0x00000f0007077812 */ /* 0x000fe200078ee2ff */
[--C-:B------:R-:W-:Y:S01]  /*3680*/  @!P3 IMAD.IADD R220, R220, 0x1, -R10.reuse ;  /* 0x00000001dcdcb824 */ /* 0x100fe200078e0a0a */
[----:B------:R-:W-:Y:S01]  /*3690*/  IADD3 R16, R167, R16, R19 ;  /* 0x00000010a7107210 */ /* 0x000fe20007ffe013 */
[----:B------:R-:W-:Y:S02]  /*36a0*/  IMAD R9, R10, R14, R169 ;  /* 0x0000000e0a097224 */ /* 0x000fe400078e02a9 */
[----:B------:R-:W-:Y:S01]  /*36b0*/  @!P4 IMAD.IADD R145, R145, 0x1, -R10 ;  /* 0x000000019191c824 */ /* 0x000fe200078e0a0a */
[----:B------:R-:W-:Y:S01]  /*36c0*/  ISETP.GE.AND P4, PT, R170, RZ, PT ;  /* 0x000000ffaa00720c */ /* 0x000fe20003f86270 */
[----:B------:R-:W-:Y:S01]  /*36d0*/  IMAD.HI.U32 R138, R138, R11, RZ ;  /* 0x0000000b8a8a7227 */ /* 0x000fe200078e00ff */
[----:B------:R-:W-:-:S03]  /*36e0*/  ISETP.GT.U32.AND P3, PT, R10, R220, PT ;  /* 0x000000dc0a00720c */ /* 0x000fc60003f64070 */
[----:B------:R-:W-:Y:S02]  /*36f0*/  IMAD.MOV.U32 R6, RZ, RZ, R145 ;  /* 0x000000ffff067224 */ /* 0x000fe400078e0091 */
[----:B------:R-:W-:Y:S02]  /*3700*/  IMAD.MOV R138, RZ, RZ, -R138 ;  /* 0x000000ffff8a7224 */ /* 0x000fe400078e0a8a */
[----:B------:R-:W-:Y:S02]  /*3710*/  IMAD R8, R8, 0x10, R141 ;  /* 0x0000001008087824 */ /* 0x000fe400078e028d */
[----:B------:R-:W-:Y:S01]  /*3720*/  IMAD R5, R10, R138, R11 ;  /* 0x0000008a0a057224 */ /* 0x000fe200078e020b */
[----:B------:R-:W-:Y:S01]  /*3730*/  LOP3.LUT R11, R16, 0xf, RZ, 0xc0, !PT ;  /* 0x0000000f100b7812 */ /* 0x000fe200078ec0ff */
[----:B------:R-:W-:Y:S01]  /*3740*/  @!P4 IMAD.MOV R6, RZ, RZ, -R6 ;  /* 0x000000ffff06c224 */ /* 0x000fe200078e0a06 */
[----:B------:R-:W-:Y:S01]  /*3750*/  ISETP.GT.U32.AND P4, PT, R10, R9, PT ;  /* 0x000000090a00720c */ /* 0x000fe20003f84070 */
[----:B------:R-:W-:Y:S01]  /*3760*/  @!P3 IMAD.IADD R220, R220, 0x1, -R10 ;  /* 0x00000001dcdcb824 */ /* 0x000fe200078e0a0a */
[----:B------:R-:W-:Y:S01]  /*3770*/  ISETP.GE.AND P3, PT, R168, RZ, PT ;  /* 0x000000ffa800720c */ /* 0x000fe20003f66270 */
[----:B------:R-:W-:-:S04]  /*3780*/  IMAD.WIDE R138, R171, 0x4, R30 ;  /* 0x00000004ab8a7825 */ /* 0x000fc800078e021e */
[----:B------:R-:W-:Y:S01]  /*3790*/  IMAD.WIDE R140, R171, 0x4, R32 ;  /* 0x00000004ab8c7825 */ /* 0x000fe200078e0220 */
[----:B------:R1:W-:Y:S03]  /*37a0*/  LDGSTS.E [R239+0x3c00], [R138.64], !P1 ;  /* 0x03c000008aef7fae */ /* 0x0003e6000c921848 */
[----:B------:R-:W-:Y:S01]  /*37b0*/  IMAD R11, R12, 0x10, R11 ;  /* 0x000000100c0b7824 */ /* 0x000fe200078e020b */
[----:B------:R1:W-:Y:S01]  /*37c0*/  LDGSTS.E [R239+0x3e00], [R140.64], !P1 ;  /* 0x03e000008cef7fae */ /* 0x0003e2000c921848 */
[----:B------:R-:W-:Y:S01]  /*37d0*/  @!P4 IMAD.IADD R9, R9, 0x1, -R10 ;  /* 0x000000010909c824 */ /* 0x000fe200078e0a0a */
[----:B------:R-:W-:Y:S01]  /*37e0*/  LOP3.LUT P1, RZ, R0, 0x1, RZ, 0xc0, !PT ;  /* 0x0000000100ff7812 */ /* 0x000fe2000782c0ff */
[----:B------:R-:W-:Y:S01]  /*37f0*/  @!P3 IMAD.MOV R220, RZ, RZ, -R220 ;  /* 0x000000ffffdcb224 */ /* 0x000fe200078e0adc */
[----:B------:R-:W-:Y:S01]  /*3800*/  ISETP.GT.U32.AND P3, PT, R10, R5, PT ;  /* 0x000000050a00720c */ /* 0x000fe20003f64070 */
[----:B------:R-:W-:Y:S01]  /*3810*/  IMAD R4, R4, 0x1000, R15 ;  /* 0x0000100004047824 */ /* 0x000fe200078e020f */
[----:B------:R-:W-:Y:S01]  /*3820*/  ISETP.GT.U32.AND P4, PT, R10, R9, PT ;  /* 0x000000090a00720c */ /* 0x000fe20003f84070 */
[----:B------:R-:W-:Y:S01]  /*3830*/  IMAD R7, R18, 0x1000, R7 ;  /* 0x0000100012077824 */ /* 0x000fe200078e0207 */
[----:B------:R-:W-:Y:S01]  /*3840*/  LOP3.LUT R15, R8, 0xff, RZ, 0xc0, !PT ;  /* 0x000000ff080f7812 */ /* 0x000fe200078ec0ff */
[----:B------:R-:W-:Y:S01]  /*3850*/  IMAD R12, R232, 0x13, RZ ;  /* 0x00000013e80c7824 */ /* 0x000fe200078e02ff */
[----:B------:R-:W-:Y:S01]  /*3860*/  LOP3.LUT R0, R11, 0xff, RZ, 0xc0, !PT ;  /* 0x000000ff0b007812 */ /* 0x000fe200078ec0ff */
[----:B------:R-:W-:Y:S01]  /*3870*/  @!P5 IMAD.MOV R163, RZ, RZ, -R163 ;  /* 0x000000ffffa3d224 */ /* 0x000fe200078e0aa3 */
[----:B------:R-:W-:Y:S01]  /*3880*/  ISETP.GT.AND P5, PT, R234, 0x1f, PT ;  /* 0x0000001fea00780c */ /* 0x000fe20003fa4270 */
[----:B------:R-:W-:Y:S01]  /*3890*/  IMAD.IADD R15, R4, 0x1, R15 ;  /* 0x00000001040f7824 */ /* 0x000fe200078e020f */
[----:B------:R-:W-:Y:S01]  /*38a0*/  LOP3.LUT R4, RZ, c[0x0][0x17c], RZ, 0x33, !PT ;  /* 0x00005f00ff047a12 */ /* 0x000fe200078e33ff */
[----:B------:R-:W-:Y:S01]  /*38b0*/  IMAD.IADD R0, R7, 0x1, R0 ;  /* 0x0000000107007824 */ /* 0x000fe200078e0200 */
[----:B------:R-:W-:Y:S01]  /*38c0*/  SEL R164, RZ, 0x4, !P5 ;  /* 0x00000004ffa47807 */ /* 0x000fe20006800000 */
[----:B------:R-:W-:-:S02]  /*38d0*/  @!P3 IMAD.IADD R5, R5, 0x1, -R10 ;  /* 0x000000010505b824 */ /* 0x000fc400078e0a0a */
[----:B------:R-:W-:Y:S01]  /*38e0*/  @!P4 IMAD.IADD R9, R9, 0x1, -R10 ;  /* 0x000000010909c824 */ /* 0x000fe200078e0a0a */
[----:B------:R-:W-:Y:S01]  /*38f0*/  ISETP.GE.AND P4, PT, R166, RZ, PT ;  /* 0x000000ffa600720c */ /* 0x000fe20003f86270 */
[----:B------:R-:W-:Y:S01]  /*3900*/  IMAD.WIDE R142, R12, 0x4, R30 ;  /* 0x000000040c8e7825 */ /* 0x000fe200078e021e */
[----:B------:R-:W-:Y:S02]  /*3910*/  ISETP.GT.U32.AND P3, PT, R10, R5, PT ;  /* 0x000000050a00720c */ /* 0x000fe40003f64070 */
[----:B------:R-:W-:Y:S01]  /*3920*/  PRMT R219, R0, 0x5410, R15 ;  /* 0x0000541000db7816 */ /* 0x000fe2000000000f */
[----:B------:R-:W-:Y:S01]  /*3930*/  IMAD.MOV.U32 R17, RZ, RZ, R9 ;  /* 0x000000ffff117224 */ /* 0x000fe200078e0009 */
[----:B------:R-:W-:Y:S01]  /*3940*/  SHF.R.U32.HI R0, RZ, 0x4, R13 ;  /* 0x00000004ff007819 */ /* 0x000fe2000001160d */
[----:B------:R-:W-:Y:S01]  /*3950*/  IMAD.WIDE R144, R12, 0x4, R32 ;  /* 0x000000040c907825 */ /* 0x000fe200078e0220 */
[----:B------:R-:W-:Y:S01]  /*3960*/  SHF.R.U32.HI R13, RZ, 0x8, R13 ;  /* 0x00000008ff0d7819 */ /* 0x000fe2000001160d */
[----:B------:R1:W-:Y:S02]  /*3970*/  LDGSTS.E [R239+0x4c00], [R142.64], P1 ;  /* 0x04c000008eef7fae */ /* 0x0003e40008921848 */
[----:B------:R-:W-:Y:S01]  /*3980*/  @!P2 IMAD.MOV R217, RZ, RZ, -R217 ;  /* 0x000000ffffd9a224 */ /* 0x000fe200078e0ad9 */
[----:B------:R-:W-:Y:S01]  /*3990*/  ISETP.GE.AND P2, PT, R244, c[0x0][0x180], PT ;  /* 0x00006000f4007a0c */ /* 0x000fe20003f46270 */
[----:B------:R-:W-:Y:S01]  /*39a0*/  @!P4 IMAD.MOV R17, RZ, RZ, -R17 ;  /* 0x000000ffff11c224 */ /* 0x000fe200078e0a11 */
[----:B------:R-:W-:Y:S01]  /*39b0*/  ISETP.GE.AND P4, PT, R24, RZ, PT ;  /* 0x000000ff1800720c */ /* 0x000fe20003f86270 */
[----:B------:R-:W-:Y:S01]  /*39c0*/  @!P3 IMAD.IADD R5, R5, 0x1, -R10 ;  /* 0x000000010505b824 */ /* 0x000fe200078e0a0a */
[----:B------:R-:W-:Y:S01]  /*39d0*/  ISETP.NE.AND P3, PT, RZ, c[0x0][0x17c], PT ;  /* 0x00005f00ff007a0c */ /* 0x000fe20003f65270 */
[----:B------:R1:W-:Y:S01]  /*39e0*/  LDGSTS.E [R239+0x4e00], [R144.64], P1 ;  /* 0x04e0000090ef7fae */ /* 0x0003e20008921848 */
[----:B------:R-:W-:Y:S01]  /*39f0*/  LOP3.LUT P1, RZ, R0, 0x1, RZ, 0xc0, !PT ;  /* 0x0000000100ff7812 */ /* 0x000fe2000782c0ff */
[----:B------:R-:W-:Y:S01]  /*3a00*/  IMAD.SHL.U32 R0, R233, 0x4, RZ ;  /* 0x00000004e9007824 */ /* 0x000fe200078e00ff */
[----:B------:R-:W-:Y:S01]  /*3a10*/  SEL R164, R164, RZ, !P2 ;  /* 0x000000ffa4a47207 */ /* 0x000fe20005000000 */
[----:B------:R-:W-:Y:S01]  /*3a20*/  IMAD R165, R232, 0x17, RZ ;  /* 0x00000017e8a57824 */ /* 0x000fe200078e02ff */
[C---:B------:R-:W-:Y:S01]  /*3a30*/  SEL R216, R4.reuse, R27, !P3 ;  /* 0x0000001b04d87207 */ /* 0x040fe20005800000 */
[----:B------:R-:W-:Y:S01]  /*3a40*/  IMAD.U32 R167, RZ, RZ, UR4 ;  /* 0x00000004ffa77e24 */ /* 0x000fe2000f8e00ff */
[C---:B------:R-:W-:Y:S01]  /*3a50*/  SEL R16, R4.reuse, R28, !P3 ;  /* 0x0000001c04107207 */ /* 0x040fe20005800000 */
[----:B------:R-:W-:Y:S01]  /*3a60*/  IMAD.U32 R169, RZ, RZ, UR4 ;  /* 0x00000004ffa97e24 */ /* 0x000fe2000f8e00ff */
[----:B------:R-:W-:Y:S01]  /*3a70*/  SEL R215, R4, R29, !P3 ;  /* 0x0000001d04d77207 */ /* 0x000fe20005800000 */
[----:B------:R-:W-:Y:S01]  /*3a80*/  @!P4 IMAD.MOV R5, RZ, RZ, -R5 ;  /* 0x000000ffff05c224 */ /* 0x000fe200078e0a05 */
[----:B------:R-:W-:Y:S01]  /*3a90*/  LOP3.LUT P4, RZ, R13, 0x1, RZ, 0xc0, !PT ;  /* 0x000000010dff7812 */ /* 0x000fe2000788c0ff */
[----:B------:R-:W-:Y:S01]  /*3aa0*/  IMAD R216, R216, c[0x0][0x190], RZ ;  /* 0x00006400d8d87a24 */ /* 0x000fe200078e02ff */
[----:B------:R-:W-:Y:S01]  /*3ab0*/  ISETP.NE.U32.AND P2, PT, R164, RZ, PT ;  /* 0x000000ffa400720c */ /* 0x000fe20003f45070 */
[----:B------:R-:W-:Y:S01]  /*3ac0*/  IMAD R164, R232, 0x1b, RZ ;  /* 0x0000001be8a47824 */ /* 0x000fe200078e02ff */
[C---:B------:R-:W-:Y:S01]  /*3ad0*/  SEL R15, R4.reuse, R146, !P3 ;  /* 0x00000092040f7207 */ /* 0x040fe20005800000 */
[----:B------:R-:W-:Y:S01]  /*3ae0*/  IMAD R215, R215, c[0x0][0x190], RZ ;  /* 0x00006400d7d77a24 */ /* 0x000fe200078e02ff */
[C---:B------:R-:W-:Y:S01]  /*3af0*/  SEL R214, R4.reuse, R147, !P3 ;  /* 0x0000009304d67207 */ /* 0x040fe20005800000 */
[----:B------:R-:W-:Y:S01]  /*3b00*/  IMAD.WIDE R146, R165, 0x4, R30 ;  /* 0x00000004a5927825 */ /* 0x000fe200078e021e */
[----:B------:R-:W-:-:S02]  /*3b10*/  SEL R14, R4, R148, !P3 ;  /* 0x00000094040e7207 */ /* 0x000fc40005800000 */
[----:B------:R-:W-:Y:S01]  /*3b20*/  SEL R29, R4, R149, !P3 ;  /* 0x00000095041d7207 */ /* 0x000fe20005800000 */
[----:B------:R-:W-:Y:S01]  /*3b30*/  IMAD.WIDE R148, R164, 0x4, R30 ;  /* 0x00000004a4947825 */ /* 0x000fe200078e021e */
[C---:B------:R-:W-:Y:S01]  /*3b40*/  SEL R13, R4.reuse, R150, !P3 ;  /* 0x00000096040d7207 */ /* 0x040fe20005800000 */
[----:B------:R1:W-:Y:S01]  /*3b50*/  LDGSTS.E [R239+0x5c00], [R146.64], P4 ;  /* 0x05c0000092ef7fae */ /* 0x0003e2000a121848 */
[C---:B------:R-:W-:Y:S01]  /*3b60*/  SEL R28, R4.reuse, R151, !P3 ;  /* 0x00000097041c7207 */ /* 0x040fe20005800000 */
[----:B------:R-:W-:Y:S01]  /*3b70*/  IMAD.WIDE R150, R165, 0x4, R32 ;  /* 0x00000004a5967825 */ /* 0x000fe200078e0220 */
[C---:B------:R-:W-:Y:S02]  /*3b80*/  SEL R12, R4.reuse, R153, !P3 ;  /* 0x00000099040c7207 */ /* 0x040fe40005800000 */
[C---:B------:R-:W-:Y:S01]  /*3b90*/  SEL R27, R4.reuse, R152, !P3 ;  /* 0x00000098041b7207 */ /* 0x040fe20005800000 */
[C---:B------:R-:W-:Y:S01]  /*3ba0*/  IMAD.WIDE R152, R249.reuse, 0x4, R30 ;  /* 0x00000004f9987825 */ /* 0x040fe200078e021e */
[C---:B------:R-:W-:Y:S01]  /*3bb0*/  SEL R11, R4.reuse, R154, !P3 ;  /* 0x0000009a040b7207 */ /* 0x040fe20005800000 */
[----:B------:R1:W-:Y:S01]  /*3bc0*/  LDGSTS.E [R239+0x5e00], [R150.64], P4 ;  /* 0x05e0000096ef7fae */ /* 0x0003e2000a121848 */
[----:B------:R-:W-:Y:S01]  /*3bd0*/  SEL R26, R4, R155, !P3 ;  /* 0x0000009b041a7207 */ /* 0x000fe20005800000 */
[--C-:B------:R-:W-:Y:S01]  /*3be0*/  IMAD.WIDE R154, R164, 0x4, R32.reuse ;  /* 0x00000004a49a7825 */ /* 0x100fe200078e0220 */
[C---:B------:R-:W-:Y:S01]  /*3bf0*/  SEL R10, R4.reuse, R156, !P3 ;  /* 0x0000009c040a7207 */ /* 0x040fe20005800000 */
[----:B------:R1:W-:Y:S01]  /*3c00*/  LDGSTS.E [R239+0x6c00], [R148.64], P1 ;  /* 0x06c0000094ef7fae */ /* 0x0003e20008921848 */
[C---:B------:R-:W-:Y:S01]  /*3c10*/  SEL R25, R4.reuse, R157, !P3 ;  /* 0x0000009d04197207 */ /* 0x040fe20005800000 */
[----:B------:R-:W-:Y:S01]  /*3c20*/  IMAD.WIDE R156, R249, 0x4, R32 ;  /* 0x00000004f99c7825 */ /* 0x000fe200078e0220 */
[C---:B------:R-:W-:Y:S01]  /*3c30*/  SEL R9, R4.reuse, R158, !P3 ;  /* 0x0000009e04097207 */ /* 0x040fe20005800000 */
[----:B------:R1:W-:Y:S01]  /*3c40*/  LDGSTS.E [R239+0x6e00], [R154.64], P1 ;  /* 0x06e000009aef7fae */ /* 0x0003e20008921848 */
[----:B------:R-:W-:Y:S01]  /*3c50*/  SEL R24, R4, R159, !P3 ;  /* 0x0000009f04187207 */ /* 0x000fe20005800000 */
[----:B------:R-:W-:Y:S01]  /*3c60*/  IMAD R214, R214, c[0x0][0x190], RZ ;  /* 0x00006400d6d67a24 */ /* 0x000fe200078e02ff */
[C---:B------:R-:W-:Y:S01]  /*3c70*/  SEL R8, R4.reuse, R160, !P3 ;  /* 0x000000a004087207 */ /* 0x040fe20005800000 */
[----:B------:R1:W-:Y:S01]  /*3c80*/  LDGSTS.E [R239+0x7c00], [R152.64], !P0 ;  /* 0x07c0000098ef7fae */ /* 0x0003e2000c121848 */
[C---:B------:R-:W-:Y:S01]  /*3c90*/  SEL R23, R4.reuse, R161, !P3 ;  /* 0x000000a104177207 */ /* 0x040fe20005800000 */
[----:B------:R-:W-:Y:S01]  /*3ca0*/  IMAD R29, R29, c[0x0][0x190], RZ ;  /* 0x000064001d1d7a24 */ /* 0x000fe200078e02ff */
[C---:B------:R-:W-:Y:S01]  /*3cb0*/  SEL R197, R4.reuse, R197, !P3 ;  /* 0x000000c504c57207 */ /* 0x040fe20005800000 */
[----:B------:R1:W-:Y:S01]  /*3cc0*/  LDGSTS.E [R239+0x7e00], [R156.64], !P0 ;  /* 0x07e000009cef7fae */ /* 0x0003e2000c121848 */
[----:B------:R-:W-:Y:S01]  /*3cd0*/  SEL R22, R4, R22, !P3 ;  /* 0x0000001604167207 */ /* 0x000fe20005800000 */
[----:B------:R-:W-:Y:S01]  /*3ce0*/  IMAD R28, R28, c[0x0][0x190], RZ ;  /* 0x000064001c1c7a24 */ /* 0x000fe200078e02ff */
[C---:B------:R-:W-:Y:S01]  /*3cf0*/  SEL R199, R4.reuse, R199, !P3 ;  /* 0x000000c704c77207 */ /* 0x040fe20005800000 */
[----:B------:R-:W0:Y:S01]  /*3d00*/  LDGDEPBAR ;  /* 0x00000000000079af */ /* 0x000e220000000000 */
[C---:B------:R-:W-:Y:S01]  /*3d10*/  SEL R21, R4.reuse, R21, !P3 ;  /* 0x0000001504157207 */ /* 0x040fe20005800000 */
[----:B------:R-:W-:Y:S01]  /*3d20*/  IMAD.U32 R159, RZ, RZ, UR4 ;  /* 0x00000004ff9f7e24 */ /* 0x000fe2000f8e00ff */
[C---:B------:R-:W-:Y:S01]  /*3d30*/  SEL R201, R4.reuse, R201, !P3 ;  /* 0x000000c904c97207 */ /* 0x040fe20005800000 */
[----:B------:R-:W-:Y:S01]  /*3d40*/  IMAD R27, R27, c[0x0][0x190], RZ ;  /* 0x000064001b1b7a24 */ /* 0x000fe200078e02ff */
[C---:B------:R-:W-:Y:S01]  /*3d50*/  SEL R20, R4.reuse, R162, !P3 ;  /* 0x000000a204147207 */ /* 0x040fe20005800000 */
[----:B------:R-:W-:Y:S01]  /*3d60*/  IMAD.U32 R161, RZ, RZ, UR4 ;  /* 0x00000004ffa17e24 */ /* 0x000fe2000f8e00ff */
[----:B------:R-:W-:Y:S01]  /*3d70*/  SEL R203, R4, R203, !P3 ;  /* 0x000000cb04cb7207 */ /* 0x000fe20005800000 */
[----:B------:R-:W-:Y:S01]  /*3d80*/  IMAD R26, R26, c[0x0][0x190], RZ ;  /* 0x000064001a1a7a24 */ /* 0x000fe200078e02ff */
        /* <DEDUP_REMOVED lines=9> */
[----:B------:R-:W-:Y:S01]  /*3e20*/  IMAD R23, R23, c[0x0][0x190], RZ ;  /* 0x0000640017177a24 */ /* 0x000fe200078e02ff */
[----:B------:R-:W-:Y:S01]  /*3e30*/  SEL R221, R4, R5, !P3 ;  /* 0x0000000504dd7207 */ /* 0x000fe20005800000 */
[----:B------:R-:W-:Y:S01]  /*3e40*/  IMAD R22, R22, c[0x0][0x190], RZ ;  /* 0x0000640016167a24 */ /* 0x000fe200078e02ff */
[----:B------:R-:W-:Y:S01]  /*3e50*/  IADD3 R213, P3, R0, c[0x0][0x168], RZ ;  /* 0x00005a0000d57a10 */ /* 0x000fe20007f7e0ff */
[----:B------:R-:W-:Y:S01]  /*3e60*/  IMAD.U32 R171, RZ, RZ, UR4 ;  /* 0x00000004ffab7e24 */ /* 0x000fe2000f8e00ff */
[----:B------:R-:W-:Y:S01]  /*3e70*/  LOP3.LUT R5, R236, 0x60, RZ, 0xc0, !PT ;  /* 0x00000060ec057812 */ /* 0x000fe200078ec0ff */
[----:B------:R-:W-:Y:S01]  /*3e80*/  IMAD R21, R21, c[0x0][0x190], RZ ;  /* 0x0000640015157a24 */ /* 0x000fe200078e02ff */
[----:B------:R-:W-:Y:S01]  /*3e90*/  LEA.HI.X.SX32 R212, R233, c[0x0][0x16c], 0x2, P3 ;  /* 0x00005b00e9d47a11 */ /* 0x000fe200018f16ff */
[----:B------:R-:W-:Y:S01]  /*3ea0*/  IMAD R20, R20, c[0x0][0x190], RZ ;  /* 0x0000640014147a24 */ /* 0x000fe200078e02ff */
[----:B------:R-:W-:Y:S01]  /*3eb0*/  LEA R4, P3, R216, R213, 0x2 ;  /* 0x000000d5d8047211 */ /* 0x000fe200078610ff */
[----:B------:R-:W-:Y:S01]  /*3ec0*/  IMAD R19, R19, c[0x0][0x190], RZ ;  /* 0x0000640013137a24 */ /* 0x000fe200078e02ff */
[----:B------:R-:W-:Y:S01]  /*3ed0*/  SHF.R.U32.HI R7, RZ, 0x1, R5 ;  /* 0x00000001ff077819 */ /* 0x000fe20000011605 */
[----:B------:R-:W-:Y:S01]  /*3ee0*/  IMAD R18, R18, c[0x0][0x190], RZ ;  /* 0x0000640012127a24 */ /* 0x000fe200078e02ff */
[-C--:B------:R-:W-:Y:S01]  /*3ef0*/  LEA.HI.X.SX32 R5, R216, R212.reuse, 0x2, P3 ;  /* 0x000000d4d8057211 */ /* 0x080fe200018f16ff */
[----:B------:R-:W-:Y:S01]  /*3f00*/  IMAD R17, R17, c[0x0][0x190], RZ ;  /* 0x0000640011117a24 */ /* 0x000fe200078e02ff */
[----:B------:R-:W-:Y:S01]  /*3f10*/  LOP3.LUT R238, R243, R7, RZ, 0x3c, !PT ;  /* 0x00000007f3ee7212 */ /* 0x000fe200078e3cff */
[----:B------:R-:W-:Y:S01]  /*3f20*/  IMAD R16, R16, c[0x0][0x190], RZ ;  /* 0x0000640010107a24 */ /* 0x000fe200078e02ff */
[----:B------:R-:W-:Y:S01]  /*3f30*/  LEA R6, P3, R215, R213, 0x2 ;  /* 0x000000d5d7067211 */ /* 0x000fe200078610ff */
[----:B------:R-:W-:Y:S01]  /*3f40*/  IMAD.WIDE R230, R231, 0x4, R4 ;  /* 0x00000004e7e67825 */ /* 0x000fe200078e0204 */
[----:B------:R-:W-:Y:S01]  /*3f50*/  LOP3.LUT R237, R238, 0x40, RZ, 0x3c, !PT ;  /* 0x00000040eeed7812 */ /* 0x000fe200078e3cff */
[----:B------:R1:W-:Y:S01]  /*3f60*/  LDGSTS.E [R238+0x10000], [R4.64], P2 ;  /* 0x1000000004ee7fae */ /* 0x0003e20009121848 */
[----:B------:R-:W-:Y:S01]  /*3f70*/  LEA.HI.X.SX32 R7, R215, R212, 0x2, P3 ;  /* 0x000000d4d7077211 */ /* 0x000fe200018f16ff */
[----:B------:R-:W-:-:S02]  /*3f80*/  IMAD R15, R15, c[0x0][0x190], RZ ;  /* 0x000064000f0f7a24 */ /* 0x000fc400078e02ff */
[----:B------:R-:W-:Y:S02]  /*3f90*/  IMAD R13, R13, c[0x0][0x190], RZ ;  /* 0x000064000d0d7a24 */ /* 0x000fe400078e02ff */
[----:B------:R-:W-:Y:S01]  /*3fa0*/  IMAD.WIDE R226, R227, 0x4, R6 ;  /* 0x00000004e3e27825 */ /* 0x000fe200078e0206 */
[----:B------:R2:W-:Y:S03]  /*3fb0*/  LDGSTS.E [R238+0x10400], [R6.64], P2 ;  /* 0x1040000006ee7fae */ /* 0x0005e60009121848 */
[----:B------:R-:W-:Y:S01]  /*3fc0*/  IMAD R11, R11, c[0x0][0x190], RZ ;  /* 0x000064000b0b7a24 */ /* 0x000fe200078e02ff */
[-C--:B-1----:R-:W-:Y:S01]  /*3fd0*/  LEA R4, P0, R214, R213.reuse, 0x2 ;  /* 0x000000d5d6047211 */ /* 0x082fe200078010ff */
[----:B------:R-:W-:Y:S02]  /*3fe0*/  IMAD R10, R10, c[0x0][0x190], RZ ;  /* 0x000064000a0a7a24 */ /* 0x000fe400078e02ff */
[----:B------:R-:W-:Y:S01]  /*3ff0*/  IMAD R9, R9, c[0x0][0x190], RZ ;  /* 0x0000640009097a24 */ /* 0x000fe200078e02ff */
[----:B------:R-:W-:Y:S01]  /*4000*/  LEA.HI.X.SX32 R5, R214, R212, 0x2, P0 ;  /* 0x000000d4d6057211 */ /* 0x000fe200000f16ff */
[----:B------:R-:W-:Y:S01]  /*4010*/  IMAD R14, R14, c[0x0][0x190], RZ ;  /* 0x000064000e0e7a24 */ /* 0x000fe200078e02ff */
[----:B--2---:R-:W-:Y:S01]  /*4020*/  LEA R6, P1, R29, R213, 0x2 ;  /* 0x000000d51d067211 */ /* 0x004fe200078210ff */
[----:B------:R-:W-:-:S02]  /*4030*/  IMAD R8, R8, c[0x0][0x190], RZ ;  /* 0x0000640008087a24 */ /* 0x000fc400078e02ff */
[----:B------:R1:W-:Y:S01]  /*4040*/  LDGSTS.E [R238+0x10800], [R4.64], P2 ;  /* 0x1080000004ee7fae */ /* 0x0003e20009121848 */
[----:B------:R-:W-:Y:S01]  /*4050*/  IMAD.WIDE R222, R223, 0x4, R4 ;  /* 0x00000004dfde7825 */ /* 0x000fe200078e0204 */
[----:B------:R-:W-:-:S03]  /*4060*/  LEA.HI.X.SX32 R7, R29, R212, 0x2, P1 ;  /* 0x000000d41d077211 */ /* 0x000fc600008f16ff */
        /* <DEDUP_REMOVED lines=8> */
[----:B------:R-:W-:Y:S01]  /*40f0*/  IMAD.WIDE R30, R240, 0x4, R30 ;  /* 0x00000004f01e7825 */ /* 0x000fe200078e021e */
[----:B--2---:R-:W-:-:S03]  /*4100*/  LEA R6, P1, R27, R213, 0x2 ;  /* 0x000000d51b067211 */ /* 0x004fc600078210ff */
[----:B------:R-:W-:Y:S01]  /*4110*/  IMAD.WIDE R160, R161, 0x4, R4 ;  /* 0x00000004a1a07825 */ /* 0x000fe200078e0204 */
[----:B------:R1:W-:Y:S01]  /*4120*/  LDGSTS.E [R238+0x11000], [R4.64], P2 ;  /* 0x1100000004ee7fae */ /* 0x0003e20009121848 */
[----:B------:R-:W-:Y:S02]  /*4130*/  LEA.HI.X.SX32 R7, R27, R212, 0x2, P1 ;  /* 0x000000d41b077211 */ /* 0x000fe400008f16ff */
[----:B---3--:R-:W-:-:S04]  /*4140*/  IMAD.WIDE R32, R240, 0x4, R32 ;  /* 0x00000004f0207825 */ /* 0x008fc800078e0220 */
[----:B------:R-:W-:Y:S01]  /*4150*/  IMAD.WIDE R162, R163, 0x4, R6 ;  /* 0x00000004a3a27825 */ /* 0x000fe200078e0206 */
[----:B------:R2:W-:Y:S03]  /*4160*/  LDGSTS.E [R238+0x11400], [R6.64], P2 ;  /* 0x1140000006ee7fae */ /* 0x0005e60009121848 */
[----:B----4-:R-:W-:Y:S01]  /*4170*/  IMAD.WIDE R34, R240, 0x4, R34 ;  /* 0x00000004f0227825 */ /* 0x010fe200078e0222 */
[----:B-1----:R-:W-:-:S03]  /*4180*/  LEA R4, P0, R26, R213, 0x2 ;  /* 0x000000d51a047211 */ /* 0x002fc600078010ff */
[----:B-----5:R-:W-:Y:S01]  /*4190*/  IMAD.WIDE R36, R240, 0x4, R36 ;  /* 0x00000004f0247825 */ /* 0x020fe200078e0224 */
[----:B------:R-:W-:-:S03]  /*41a0*/  LEA.HI.X.SX32 R5, R26, R212, 0x2, P0 ;  /* 0x000000d41a057211 */ /* 0x000fc600000f16ff */
[----:B------:R-:W-:Y:S01]  /*41b0*/  IMAD.WIDE R38, R240, 0x4, R38 ;  /* 0x00000004f0267825 */ /* 0x000fe200078e0226 */
[----:B--2---:R-:W-:Y:S01]  /*41c0*/  LEA R6, P1, R25, R213, 0x2 ;  /* 0x000000d519067211 */ /* 0x004fe200078210ff */
[----:B------:R1:W-:Y:S02]  /*41d0*/  LDGSTS.E [R238+0x11800], [R4.64], P2 ;  /* 0x1180000004ee7fae */ /* 0x0003e40009121848 */
[----:B------:R-:W-:Y:S01]  /*41e0*/  IMAD.WIDE R164, R165, 0x4, R4 ;  /* 0x00000004a5a47825 */ /* 0x000fe200078e0204 */
[----:B------:R-:W-:-:S03]  /*41f0*/  LEA.HI.X.SX32 R7, R25, R212, 0x2, P1 ;  /* 0x000000d419077211 */ /* 0x000fc600008f16ff */
[----:B------:R-:W-:Y:S02]  /*4200*/  IMAD.WIDE R40, R240, 0x4, R40 ;  /* 0x00000004f0287825 */ /* 0x000fe400078e0228 */
[----:B------:R2:W-:Y:S02]  /*4210*/  LDGSTS.E [R238+0x11c00], [R6.64], P2 ;  /* 0x11c0000006ee7fae */ /* 0x0005e40009121848 */
[----:B------:R-:W-:Y:S01]  /*4220*/  IMAD.WIDE R166, R167, 0x4, R6 ;  /* 0x00000004a7a67825 */ /* 0x000fe200078e0206 */
[----:B-1----:R-:W-:-:S03]  /*4230*/  LEA R4, P0, R24, R213, 0x2 ;  /* 0x000000d518047211 */ /* 0x002fc600078010ff */
[----:B------:R-:W-:Y:S01]  /*4240*/  IMAD.WIDE R42, R240, 0x4, R42 ;  /* 0x00000004f02a7825 */ /* 0x000fe200078e022a */
        /* <DEDUP_REMOVED lines=13> */
[----:B--2---:R-:W-:-:S03]  /*4320*/  LEA R6, P1, R21, R213, 0x2 ;  /* 0x000000d515067211 */ /* 0x004fc600078210ff */
[----:B------:R-:W-:Y:S01]  /*4330*/  IMAD.WIDE R172, R173, 0x4, R4 ;  /* 0x00000004adac7825 */ /* 0x000fe200078e0204 */
[----:B------:R1:W-:Y:S01]  /*4340*/  LDGSTS.E [R238+0x12800], [R4.64], P2 ;  /* 0x1280000004ee7fae */ /* 0x0003e20009121848 */
[----:B------:R-:W-:Y:S02]  /*4350*/  LEA.HI.X.SX32 R7, R21, R212, 0x2, P1 ;  /* 0x000000d415077211 */ /* 0x000fe400008f16ff */
[----:B------:R-:W-:-:S04]  /*4360*/  IMAD.WIDE R52, R240, 0x4, R52 ;  /* 0x00000004f0347825 */ /* 0x000fc800078e0234 */
[----:B------:R-:W-:Y:S01]  /*4370*/  IMAD.WIDE R174, R175, 0x4, R6 ;  /* 0x00000004afae7825 */ /* 0x000fe200078e0206 */
[----:B------:R2:W-:Y:S03]  /*4380*/  LDGSTS.E [R238+0x12c00], [R6.64], P2 ;  /* 0x12c0000006ee7fae */ /* 0x0005e60009121848 */
        /* <DEDUP_REMOVED lines=31> */
[----:B------:R-:W-:Y:S01]  /*4580*/  IMAD.WIDE R72, R240, 0x4, R72 ;  /* 0x00000004f0487825 */ /* 0x000fe200078e0248 */
[----:B------:R-:W-:-:S03]  /*4590*/  LEA R186, P0, R13, R213, 0x2 ;  /* 0x000000d50dba7211 */ /* 0x000fc600078010ff */
[----:B------:R-:W-:Y:S01]  /*45a0*/  IMAD.WIDE R224, R224, 0x4, R6 ;  /* 0x00000004e0e07825 */ /* 0x000fe200078e0206 */
[-C--:B------:R-:W-:Y:S01]  /*45b0*/  LEA.HI.X.SX32 R187, R13, R212.reuse, 0x2, P0 ;  /* 0x000000d40dbb7211 */ /* 0x080fe200000f16ff */
[----:B------:R2:W-:Y:S01]  /*45c0*/  LDGSTS.E [R237+0x10600], [R6.64], P2 ;  /* 0x1060000006ed7fae */ /* 0x0005e20009121848 */
[CC--:B------:R-:W-:Y:S01]  /*45d0*/  LEA R190, P0, R11.reuse, R213.reuse, 0x2 ;  /* 0x000000d50bbe7211 */ /* 0x0c0fe200078010ff */
[----:B------:R-:W-:Y:S01]  /*45e0*/  IMAD.WIDE R74, R240, 0x4, R74 ;  /* 0x00000004f04a7825 */ /* 0x000fe200078e024a */
[-C--:B-1----:R-:W-:Y:S02]  /*45f0*/  LEA R4, P1, R14, R213.reuse, 0x2 ;  /* 0x000000d50e047211 */ /* 0x082fe400078210ff */
[-C--:B------:R-:W-:Y:S01]  /*4600*/  LEA.HI.X.SX32 R191, R11, R212.reuse, 0x2, P0 ;  /* 0x000000d40bbf7211 */ /* 0x080fe200000f16ff */
[----:B------:R-:W-:Y:S01]  /*4610*/  IMAD.WIDE R76, R240, 0x4, R76 ;  /* 0x00000004f04c7825 */ /* 0x000fe200078e024c */
[----:B------:R-:W-:Y:S02]  /*4620*/  LEA R192, P0, R10, R213, 0x2 ;  /* 0x000000d50ac07211 */ /* 0x000fe400078010ff */
[-C--:B------:R-:W-:Y:S01]  /*4630*/  LEA.HI.X.SX32 R5, R14, R212.reuse, 0x2, P1 ;  /* 0x000000d40e057211 */ /* 0x080fe200008f16ff */
[----:B------:R-:W-:Y:S01]  /*4640*/  IMAD.WIDE R78, R240, 0x4, R78 ;  /* 0x00000004f04e7825 */ /* 0x000fe200078e024e */
[----:B------:R-:W-:-:S02]  /*4650*/  LEA.HI.X.SX32 R193, R10, R212, 0x2, P0 ;  /* 0x000000d40ac17211 */ /* 0x000fc400000f16ff */
[-C--:B------:R-:W-:Y:S01]  /*4660*/  LEA R194, P0, R9, R213.reuse, 0x2 ;  /* 0x000000d509c27211 */ /* 0x080fe200078010ff */
[----:B--2---:R-:W-:Y:S01]  /*4670*/  IMAD R7, R197, c[0x0][0x190], RZ ;  /* 0x00006400c5077a24 */ /* 0x004fe200078e02ff */
[-C--:B------:R-:W-:Y:S01]  /*4680*/  LEA R188, P1, R12, R213.reuse, 0x2 ;  /* 0x000000d50cbc7211 */ /* 0x080fe200078210ff */
[----:B------:R-:W-:Y:S01]  /*4690*/  IMAD R6, R199, c[0x0][0x190], RZ ;  /* 0x00006400c7067a24 */ /* 0x000fe200078e02ff */
[-C--:B------:R-:W-:Y:S01]  /*46a0*/  LEA.HI.X.SX32 R195, R9, R212.reuse, 0x2, P0 ;  /* 0x000000d409c37211 */ /* 0x080fe200000f16ff */
[----:B------:R-:W-:Y:S01]  /*46b0*/  IMAD.WIDE R184, R184, 0x4, R4 ;  /* 0x00000004b8b87825 */ /* 0x000fe200078e0204 */
[-C--:B------:R-:W-:Y:S01]  /*46c0*/  LEA R196, P0, R8, R213.reuse, 0x2 ;  /* 0x000000d508c47211 */ /* 0x080fe200078010ff */
[----:B------:R1:W-:Y:S01]  /*46d0*/  LDGSTS.E [R237+0x10a00], [R4.64], P2 ;  /* 0x10a0000004ed7fae */ /* 0x0003e20009121848 */
[-C--:B------:R-:W-:Y:S01]  /*46e0*/  LEA.HI.X.SX32 R189, R12, R212.reuse, 0x2, P1 ;  /* 0x000000d40cbd7211 */ /* 0x080fe200008f16ff */
[----:B------:R-:W-:Y:S01]  /*46f0*/  IMAD.WIDE R80, R240, 0x4, R80 ;  /* 0x00000004f0507825 */ /* 0x000fe200078e0250 */
[----:B------:R-:W-:Y:S01]  /*4700*/  LEA.HI.X.SX32 R197, R8, R212, 0x2, P0 ;  /* 0x000000d408c57211 */ /* 0x000fe200000f16ff */
[----:B------:R2:W-:Y:S01]  /*4710*/  LDGSTS.E [R237+0x10e00], [R186.64], P2 ;  /* 0x10e00000baed7fae */ /* 0x0005e20009121848 */
[----:B------:R-:W-:Y:S01]  /*4720*/  LEA R198, P0, R7, R213, 0x2 ;  /* 0x000000d507c67211 */ /* 0x000fe200078010ff */
[----:B------:R-:W-:-:S02]  /*4730*/  IMAD.WIDE R82, R240, 0x4, R82 ;  /* 0x00000004f0527825 */ /* 0x000fc400078e0252 */
[----:B------:R3:W-:Y:S01]  /*4740*/  LDGSTS.E [R237+0x11200], [R188.64], P2 ;  /* 0x11200000bced7fae */ /* 0x0007e20009121848 */
[-C--:B------:R-:W-:Y:S01]  /*4750*/  LEA.HI.X.SX32 R199, R7, R212.reuse, 0x2, P0 ;  /* 0x000000d407c77211 */ /* 0x080fe200000f16ff */
[----:B------:R-:W-:Y:S01]  /*4760*/  IMAD.WIDE R84, R240, 0x4, R84 ;  /* 0x00000004f0547825 */ /* 0x000fe200078e0254 */
[C---:B------:R-:W-:Y:S01]  /*4770*/  LEA R200, P0, R6.reuse, R213, 0x2 ;  /* 0x000000d506c87211 */ /* 0x040fe200078010ff */
[----:B------:R4:W-:Y:S02]  /*4780*/  LDGSTS.E [R237+0x11600], [R190.64], P2 ;  /* 0x11600000beed7fae */ /* 0x0009e40009121848 */
[----:B-1----:R-:W-:Y:S02]  /*4790*/  IMAD.U32 R5, RZ, RZ, UR4 ;  /* 0x00000004ff057e24 */ /* 0x002fe4000f8e00ff */
[----:B------:R1:W-:Y:S01]  /*47a0*/  LDGSTS.E [R237+0x11a00], [R192.64], P2 ;  /* 0x11a00000c0ed7fae */ /* 0x0003e20009121848 */
[----:B------:R-:W-:Y:S02]  /*47b0*/  IMAD.U32 R4, RZ, RZ, UR4 ;  /* 0x00000004ff047e24 */ /* 0x000fe4000f8e00ff */
[----:B--2---:R-:W-:Y:S01]  /*47c0*/  IMAD.WIDE R186, R5, 0x4, R186 ;  /* 0x0000000405ba7825 */ /* 0x004fe200078e02ba */
[----:B------:R2:W-:Y:S03]  /*47d0*/  LDGSTS.E [R237+0x11e00], [R194.64], P2 ;  /* 0x11e00000c2ed7fae */ /* 0x0005e60009121848 */
[----:B------:R-:W-:Y:S01]  /*47e0*/  IMAD R5, R201, c[0x0][0x190], RZ ;  /* 0x00006400c9057a24 */ /* 0x000fe200078e02ff */
[----:B------:R-:W-:Y:S01]  /*47f0*/  LEA.HI.X.SX32 R201, R6, R212, 0x2, P0 ;  /* 0x000000d406c97211 */ /* 0x000fe200000f16ff */
[----:B------:R5:W-:Y:S01]  /*4800*/  LDGSTS.E [R237+0x12200], [R196.64], P2 ;  /* 0x12200000c4ed7fae */ /* 0x000be20009121848 */
[----:B---3--:R-:W-:-:S02]  /*4810*/  IMAD.WIDE R188, R4, 0x4, R188 ;  /* 0x0000000404bc7825 */ /* 0x008fc400078e02bc */
[----:B------:R-:W-:Y:S01]  /*4820*/  LEA R202, P0, R5, R213, 0x2 ;  /* 0x000000d505ca7211 */ /* 0x000fe200078010ff */
[----:B------:R3:W-:Y:S01]  /*4830*/  LDGSTS.E [R237+0x12600], [R198.64], P2 ;  /* 0x12600000c6ed7fae */ /* 0x0007e20009121848 */
[----:B----4-:R-:W-:-:S03]  /*4840*/  IMAD.WIDE R190, R4, 0x4, R190 ;  /* 0x0000000404be7825 */ /* 0x010fc600078e02be */
[----:B------:R4:W-:Y:S01]  /*4850*/  LDGSTS.E [R237+0x12a00], [R200.64], P2 ;  /* 0x12a00000c8ed7fae */ /* 0x0009e20009121848 */
[----:B-1----:R-:W-:-:S04]  /*4860*/  IMAD.WIDE R192, R4, 0x4, R192 ;  /* 0x0000000404c07825 */ /* 0x002fc800078e02c0 */
[----:B--2---:R-:W-:-:S04]  /*4870*/  IMAD.WIDE R194, R4, 0x4, R194 ;  /* 0x0000000404c27825 */ /* 0x004fc800078e02c2 */
[----:B-----5:R-:W-:-:S04]  /*4880*/  IMAD.WIDE R196, R4, 0x4, R196 ;  /* 0x0000000404c47825 */ /* 0x020fc800078e02c4 */
[----:B---3--:R-:W-:-:S04]  /*4890*/  IMAD.WIDE R198, R4, 0x4, R198 ;  /* 0x0000000404c67825 */ /* 0x008fc800078e02c6 */
[----:B----4-:R-:W-:-:S04]  /*48a0*/  IMAD.WIDE R200, R4, 0x4, R200 ;  /* 0x0000000404c87825 */ /* 0x010fc800078e02c8 */
[----:B------:R-:W-:Y:S01]  /*48b0*/  IMAD R4, R203, c[0x0][0x190], RZ ;  /* 0x00006400cb047a24 */ /* 0x000fe200078e02ff */
[----:B------:R-:W-:Y:S01]  /*48c0*/  LEA.HI.X.SX32 R203, R5, R212, 0x2, P0 ;  /* 0x000000d405cb7211 */ /* 0x000fe200000f16ff */
[----:B------:R-:W-:-:S04]  /*48d0*/  IMAD.WIDE R86, R240, 0x4, R86 ;  /* 0x00000004f0567825 */ /* 0x000fc800078e0256 */
[----:B------:R1:W-:Y:S01]  /*48e0*/  LDGSTS.E [R237+0x12e00], [R202.64], P2 ;  /* 0x12e00000caed7fae */ /* 0x0003e20009121848 */
[----:B------:R-:W-:-:S04]  /*48f0*/  IMAD.WIDE R88, R240, 0x4, R88 ;  /* 0x00000004f0587825 */ /* 0x000fc800078e0258 */
[----:B------:R-:W-:-:S04]  /*4900*/  IMAD.WIDE R90, R240, 0x4, R90 ;  /* 0x00000004f05a7825 */ /* 0x000fc800078e025a */
[----:B------:R-:W-:-:S04]  /*4910*/  IMAD.WIDE R92, R240, 0x4, R92 ;  /* 0x00000004f05c7825 */ /* 0x000fc800078e025c */
[----:B-1----:R-:W-:Y:S01]  /*4920*/  IMAD.WIDE R202, R204, 0x4, R202 ;  /* 0x00000004ccca7825 */ /* 0x002fe200078e02ca */
[----:B------:R-:W-:-:S03]  /*4930*/  LEA R204, P0, R4, R213, 0x2 ;  /* 0x000000d504cc7211 */ /* 0x000fc600078010ff */
[----:B------:R-:W-:Y:S01]  /*4940*/  IMAD.WIDE R94, R240, 0x4, R94 ;  /* 0x00000004f05e7825 */ /* 0x000fe200078e025e */
[----:B------:R-:W-:-:S03]  /*4950*/  LEA.HI.X.SX32 R205, R4, R212, 0x2, P0 ;  /* 0x000000d404cd7211 */ /* 0x000fc600000f16ff */
[C---:B------:R-:W-:Y:S02]  /*4960*/  IMAD.WIDE R96, R240.reuse, 0x4, R96 ;  /* 0x00000004f0607825 */ /* 0x040fe400078e0260 */
[----:B------:R1:W-:Y:S02]  /*4970*/  LDGSTS.E [R237+0x13200], [R204.64], P2 ;  /* 0x13200000cced7fae */ /* 0x0003e40009121848 */
[----:B------:R-:W-:-:S04]  /*4980*/  IMAD.WIDE R98, R240, 0x4, R98 ;  /* 0x00000004f0627825 */ /* 0x000fc800078e0262 */
[----:B------:R-:W-:-:S04]  /*4990*/  IMAD.WIDE R100, R240, 0x4, R100 ;  /* 0x00000004f0647825 */ /* 0x000fc800078e0264 */
[----:B------:R-:W-:-:S04]  /*49a0*/  IMAD.WIDE R102, R240, 0x4, R102 ;  /* 0x00000004f0667825 */ /* 0x000fc800078e0266 */
[----:B-1----:R-:W-:Y:S01]  /*49b0*/  IMAD.WIDE R204, R206, 0x4, R204 ;  /* 0x00000004cecc7825 */ /* 0x002fe200078e02cc */
[----:B------:R-:W-:-:S03]  /*49c0*/  LEA R206, P0, R217, R213, 0x2 ;  /* 0x000000d5d9ce7211 */ /* 0x000fc600078010ff */
[----:B------:R-:W-:Y:S01]  /*49d0*/  IMAD.WIDE R104, R240, 0x4, R104 ;  /* 0x00000004f0687825 */ /* 0x000fe200078e0268 */
[-C--:B------:R-:W-:Y:S02]  /*49e0*/  LEA.HI.X.SX32 R207, R217, R212.reuse, 0x2, P0 ;  /* 0x000000d4d9cf7211 */ /* 0x080fe400000f16ff */
[----:B------:R-:W-:Y:S01]  /*49f0*/  LEA R210, P0, R220, R213, 0x2 ;  /* 0x000000d5dcd27211 */ /* 0x000fe200078010ff */
[----:B------:R-:W-:Y:S02]  /*4a00*/  IMAD.WIDE R106, R240, 0x4, R106 ;  /* 0x00000004f06a7825 */ /* 0x000fe400078e026a */
[----:B------:R1:W-:Y:S01]  /*4a10*/  LDGSTS.E [R237+0x13600], [R206.64], P2 ;  /* 0x13600000ceed7fae */ /* 0x0003e20009121848 */
[----:B------:R-:W-:Y:S01]  /*4a20*/  LEA.HI.X.SX32 R211, R220, R212, 0x2, P0 ;  /* 0x000000d4dcd37211 */ /* 0x000fe200000f16ff */
[----:B------:R-:W-:-:S04]  /*4a30*/  IMAD.WIDE R108, R240, 0x4, R108 ;  /* 0x00000004f06c7825 */ /* 0x000fc800078e026c */
[----:B------:R2:W-:Y:S01]  /*4a40*/  LDGSTS.E [R237+0x13a00], [R210.64], P2 ;  /* 0x13a00000d2ed7fae */ /* 0x0005e20009121848 */
[----:B------:R-:W-:-:S04]  /*4a50*/  IMAD.WIDE R110, R240, 0x4, R110 ;  /* 0x00000004f06e7825 */ /* 0x000fc800078e026e */
[----:B------:R-:W-:-:S04]  /*4a60*/  IMAD.WIDE R112, R240, 0x4, R112 ;  /* 0x00000004f0707825 */ /* 0x000fc800078e0270 */
[----:B-1----:R-:W-:-:S04]  /*4a70*/  IMAD.WIDE R206, R208, 0x4, R206 ;  /* 0x00000004d0ce7825 */ /* 0x002fc800078e02ce */
[----:B------:R-:W-:Y:S01]  /*4a80*/  IMAD.WIDE R208, R208, 0x4, R210 ;  /* 0x00000004d0d07825 */ /* 0x000fe200078e02d2 */
[----:B--2---:R-:W-:-:S03]  /*4a90*/  LEA R210, P0, R221, R213, 0x2 ;  /* 0x000000d5ddd27211 */ /* 0x004fc600078010ff */
[----:B------:R-:W-:Y:S01]  /*4aa0*/  IMAD.WIDE R114, R240, 0x4, R114 ;  /* 0x00000004f0727825 */ /* 0x000fe200078e0272 */
[----:B------:R-:W-:-:S03]  /*4ab0*/  LEA.HI.X.SX32 R211, R221, R212, 0x2, P0 ;  /* 0x000000d4ddd37211 */ /* 0x000fc600000f16ff */
[----:B------:R-:W-:Y:S02]  /*4ac0*/  IMAD.U32 R212, RZ, RZ, UR4 ;  /* 0x00000004ffd47e24 */ /* 0x000fe4000f8e00ff */
[----:B------:R1:W-:Y:S01]  /*4ad0*/  LDGSTS.E [R237+0x13e00], [R210.64], P2 ;  /* 0x13e00000d2ed7fae */ /* 0x0003e20009121848 */
[----:B------:R-:W-:-:S03]  /*4ae0*/  IMAD.WIDE R116, R240, 0x4, R116 ;  /* 0x00000004f0747825 */ /* 0x000fc600078e0274 */
[----:B------:R-:W0:Y:S01]  /*4af0*/  LDGDEPBAR ;  /* 0x00000000000079af */ /* 0x000e220000000000 */
[----:B------:R-:W-:-:S04]  /*4b00*/  IMAD.WIDE R212, R212, 0x4, R210 ;  /* 0x00000004d4d47825 */ /* 0x000fc800078e02d2 */
[----:B------:R-:W-:Y:S01]  /*4b10*/  IMAD.WIDE R118, R240, 0x4, R118 ;  /* 0x00000004f0767825 */ /* 0x000fe200078e0276 */
[----:B-1----:R-:W-:-:S03]  /*4b20*/  SHF.R.U64 R210, R219, 0x1f, RZ ;  /* 0x0000001fdbd27819 */ /* 0x002fc600000012ff */
[----:B------:R-:W-:Y:S01]  /*4b30*/  IMAD.WIDE R120, R240, 0x4, R120 ;  /* 0x00000004f0787825 */ /* 0x000fe200078e0278 */
[----:B------:R-:W-:Y:S01]  /*4b40*/  LOP3.LUT P0, RZ, R210, 0x1, RZ, 0xc0, !PT ;  /* 0x00000001d2ff7812 */ /* 0x000fe2000780c0ff */
[----:B------:R-:W-:Y:S02]  /*4b50*/  BAR.SYNC.DEFER_BLOCKING 0x0 ;  /* 0x0000000000007b1d */ /* 0x000fe40000010000 */
[----:B------:R-:W-:-:S04]  /*4b60*/  IMAD.WIDE R122, R240, 0x4, R122 ;  /* 0x00000004f07a7825 */ /* 0x000fc800078e027a */
[----:B------:R-:W-:-:S04]  /*4b70*/  IMAD.WIDE R124, R240, 0x4, R124 ;  /* 0x00000004f07c7825 */ /* 0x000fc800078e027c */
[----:B------:R-:W-:-:S04]  /*4b80*/  IMAD.WIDE R126, R240, 0x4, R126 ;  /* 0x00000004f07e7825 */ /* 0x000fc800078e027e */
[----:B------:R-:W-:-:S04]  /*4b90*/  IMAD.WIDE R128, R240, 0x4, R128 ;  /* 0x00000004f0807825 */ /* 0x000fc800078e0280 */
[----:B------:R-:W-:-:S04]  /*4ba0*/  IMAD.WIDE R130, R240, 0x4, R130 ;  /* 0x00000004f0827825 */ /* 0x000fc800078e0282 */
[C---:B------:R-:W-:Y:S01]  /*4bb0*/  IMAD.WIDE R132, R240.reuse, 0x4, R132 ;  /* 0x00000004f0847825 */ /* 0x040fe200078e0284 */
[----:B------:R-:W-:Y:S01]  /*4bc0*/  @!PT LDS RZ, [RZ] ;  /* 0x00000000fffff984 */ /* 0x000fe20000000800 */
[----:B------:R-:W-:Y:S01]  /*4bd0*/  @!PT LDS RZ, [RZ] ;  /* 0x00000000fffff984 */ /* 0x000fe20000000800 */
[----:B------:R-:W-:Y:S01]  /*4be0*/  @!PT LDS RZ, [RZ] ;  /* 0x00000000fffff984 */ /* 0x000fe20000000800 */
[----:B------:R1:W-:Y:S03]  /*4bf0*/  LDGSTS.E [R243+0x8000], [R30.64], P0 ;  /* 0x080000001ef37fae */ /* 0x0003e60008121848 */
[C---:B------:R-:W-:Y:S01]  /*4c00*/  IMAD.WIDE R134, R240.reuse, 0x4, R134 ;  /* 0x00000004f0867825 */ /* 0x040fe200078e0286 */
[----:B------:R2:W-:Y:S03]  /*4c10*/  LDGSTS.E [R243+0x8200], [R32.64], P0 ;  /* 0x0820000020f37fae */ /* 0x0005e60008121848 */
[----:B------:R-:W-:-:S04]  /*4c20*/  IMAD.WIDE R136, R240, 0x4, R136 ;  /* 0x00000004f0887825 */ /* 0x000fc800078e0288 */
[----:B------:R-:W-:Y:S01]  /*4c30*/  IMAD.WIDE R138, R240, 0x4, R138 ;  /* 0x00000004f08a7825 */ /* 0x000fe200078e028a */
[----:B-1----:R-:W-:-:S03]  /*4c40*/  SHF.R.U64 R30, R219, 0x1b, RZ ;  /* 0x0000001bdb1e7819 */ /* 0x002fc600000012ff */
[----:B------:R-:W-:Y:S01]  /*4c50*/  IMAD.WIDE R140, R240, 0x4, R140 ;  /* 0x00000004f08c7825 */ /* 0x000fe200078e028c */
[C---:B------:R-:W-:Y:S02]  /*4c60*/  SHF.R.U64 R31, R219.reuse, 0x1e, RZ ;  /* 0x0000001edb1f7819 */ /* 0x040fe400000012ff */
[----:B------:R-:W-:Y:S01]  /*4c70*/  LOP3.LUT P1, RZ, R30, 0x1, RZ, 0xc0, !PT ;  /* 0x000000011eff7812 */ /* 0x000fe2000782c0ff */
[----:B------:R-:W-:Y:S01]  /*4c80*/  IMAD.WIDE R142, R240, 0x4, R142 ;  /* 0x00000004f08e7825 */ /* 0x000fe200078e028e */
[----:B------:R-:W-:-:S03]  /*4c90*/  SHF.R.U64 R30, R219, 0x17, RZ ;  /* 0x00000017db1e7819 */ /* 0x000fc600000012ff */
[----:B------:R-:W-:Y:S01]  /*4ca0*/  IMAD.WIDE R144, R240, 0x4, R144 ;  /* 0x00000004f0907825 */ /* 0x000fe200078e0290 */
[----:B------:R-:W-:Y:S02]  /*4cb0*/  LOP3.LUT P0, RZ, R30, 0x1, RZ, 0xc0, !PT ;  /* 0x000000011eff7812 */ /* 0x000fe4000780c0ff */
[----:B------:R-:W-:Y:S01]  /*4cc0*/  SHF.R.U64 R30, R219, 0x13, RZ ;  /* 0x00000013db1e7819 */ /* 0x000fe200000012ff */
[----:B------:R-:W-:-:S03]  /*4cd0*/  IMAD.WIDE R146, R240, 0x4, R146 ;  /* 0x00000004f0927825 */ /* 0x000fc600078e0292 */
[----:B------:R-:W-:Y:S01]  /*4ce0*/  LOP3.LUT P2, RZ, R30, 0x1, RZ, 0xc0, !PT ;  /* 0x000000011eff7812 */ /* 0x000fe2000784c0ff */
[----:B------:R2:W-:Y:S01]  /*4cf0*/  LDGSTS.E [R243+0x9000], [R34.64], P1 ;  /* 0x0900000022f37fae */ /* 0x0005e20008921848 */
[----:B------:R-:W-:Y:S01]  /*4d00*/  SHF.R.U64 R30, R219, 0xf, RZ ;  /* 0x0000000fdb1e7819 */ /* 0x000fe200000012ff */
[----:B------:R-:W-:Y:S02]  /*4d10*/  IMAD.WIDE R150, R240, 0x4, R150 ;  /* 0x00000004f0967825 */ /* 0x000fe400078e0296 */
[----:B------:R2:W-:Y:S01]  /*4d20*/  LDGSTS.E [R243+0x9200], [R36.64], P1 ;  /* 0x0920000024f37fae */ /* 0x0005e20008921848 */
[----:B------:R-:W-:Y:S01]  /*4d30*/  LOP3.LUT P1, RZ, R30, 0x1, RZ, 0xc0, !PT ;  /* 0x000000011eff7812 */ /* 0x000fe2000782c0ff */
[C---:B------:R-:W-:Y:S02]  /*4d40*/  IMAD.WIDE R148, R240.reuse, 0x4, R148 ;  /* 0x00000004f0947825 */ /* 0x040fe400078e0294 */
[----:B------:R2:W-:Y:S02]  /*4d50*/  LDGSTS.E [R243+0xa000], [R38.64], P0 ;  /* 0x0a00000026f37fae */ /* 0x0005e40008121848 */
[----:B------:R-:W-:-:S02]  /*4d60*/  IMAD.WIDE R154, R240, 0x4, R154 ;  /* 0x00000004f09a7825 */ /* 0x000fc400078e029a */
[----:B------:R2:W-:Y:S01]  /*4d70*/  LDGSTS.E [R243+0xa200], [R40.64], P0 ;  /* 0x0a20000028f37fae */ /* 0x0005e20008121848 */
[----:B------:R-:W-:Y:S01]  /*4d80*/  ISETP.GT.AND P0, PT, R234, 0x3f, PT ;  /* 0x0000003fea00780c */ /* 0x000fe20003f04270 */
[C---:B------:R-:W-:Y:S02]  /*4d90*/  IMAD.WIDE R152, R240.reuse, 0x4, R152 ;  /* 0x00000004f0987825 */ /* 0x040fe400078e0298 */
[----:B------:R2:W-:Y:S02]  /*4da0*/  LDGSTS.E [R243+0xb000], [R42.64], P2 ;  /* 0x0b0000002af37fae */ /* 0x0005e40009121848 */
[----:B------:R-:W-:Y:S02]  /*4db0*/  IMAD.WIDE R156, R240, 0x4, R156 ;  /* 0x00000004f09c7825 */ /* 0x000fe400078e029c */
[----:B------:R2:W-:Y:S01]  /*4dc0*/  LDGSTS.E [R243+0xb200], [R44.64], P2 ;  /* 0x0b2000002cf37fae */ /* 0x0005e20009121848 */
[----:B------:R-:W-:-:S03]  /*4dd0*/  ISETP.GE.AND P2, PT, R244, R235, PT ;  /* 0x000000ebf400720c */ /* 0x000fc60003f46270 */
[----:B------:R2:W-:Y:S01]  /*4de0*/  LDGSTS.E [R243+0xc000], [R46.64], P1 ;  /* 0x0c0000002ef37fae */ /* 0x0005e20008921848 */
[----:B------:R-:W-:Y:S02]  /*4df0*/  SEL R30, RZ, 0x4, P2 ;  /* 0x00000004ff1e7807 */ /* 0x000fe40001000000 */
[----:B------:R-:W-:Y:S01]  /*4e00*/  LOP3.LUT P2, RZ, R31, 0x1, RZ, 0xc0, !PT ;  /* 0x000000011fff7812 */ /* 0x000fe2000784c0ff */
[----:B------:R2:W-:Y:S01]  /*4e10*/  LDGSTS.E [R243+0xc200], [R48.64], P1 ;  /* 0x0c20000030f37fae */ /* 0x0005e20008921848 */
[----:B------:R-:W-:-:S04]  /*4e20*/  SEL R30, R30, RZ, P0 ;  /* 0x000000ff1e1e7207 */ /* 0x000fc80000000000 */
[----:B------:R-:W-:Y:S02]  /*4e30*/  ISETP.NE.U32.AND P0, PT, R30, RZ, PT ;  /* 0x000000ff1e00720c */ /* 0x000fe40003f05070 */
[----:B------:R-:W-:-:S04]  /*4e40*/  SHF.R.U64 R30, R219, 0xb, RZ ;  /* 0x0000000bdb1e7819 */ /* 0x000fc800000012ff */
[----:B------:R-:W-:Y:S02]  /*4e50*/  LOP3.LUT P3, RZ, R30, 0x1, RZ, 0xc0, !PT ;  /* 0x000000011eff7812 */ /* 0x000fe4000786c0ff */
[----:B------:R-:W-:-:S04]  /*4e60*/  SHF.R.U64 R30, R219, 0x7, RZ ;  /* 0x00000007db1e7819 */ /* 0x000fc800000012ff */
[----:B------:R-:W-:Y:S02]  /*4e70*/  LOP3.LUT P4, RZ, R30, 0x1, RZ, 0xc0, !PT ;  /* 0x000000011eff7812 */ /* 0x000fe4000788c0ff */
[----:B------:R-:W-:-:S04]  /*4e80*/  SHF.R.U64 R30, R219, 0x3, RZ ;  /* 0x00000003db1e7819 */ /* 0x000fc800000012ff */
[----:B------:R-:W-:Y:S01]  /*4e90*/  LOP3.LUT P1, RZ, R30, 0x1, RZ, 0xc0, !PT ;  /* 0x000000011eff7812 */ /* 0x000fe2000782c0ff */
[----:B------:R2:W-:Y:S01]  /*4ea0*/  LDGSTS.E [R243+0xd000], [R50.64], P3 ;  /* 0x0d00000032f37fae */ /* 0x0005e20009921848 */
[----:B------:R-:W-:-:S03]  /*4eb0*/  SHF.R.U64 R30, R219, 0x1a, RZ ;  /* 0x0000001adb1e7819 */ /* 0x000fc600000012ff */
[----:B------:R2:W-:Y:S01]  /*4ec0*/  LDGSTS.E [R243+0xd200], [R52.64], P3 ;  /* 0x0d20000034f37fae */ /* 0x0005e20009921848 */
[----:B------:R-:W-:Y:S02]  /*4ed0*/  LOP3.LUT P3, RZ, R30, 0x1, RZ, 0xc0, !PT ;  /* 0x000000011eff7812 */ /* 0x000fe4000786c0ff */
[C---:B------:R-:W-:Y:S01]  /*4ee0*/  SHF.R.U64 R30, R219.reuse, 0x16, RZ ;  /* 0x00000016db1e7819 */ /* 0x040fe200000012ff */
[----:B------:R2:W-:Y:S04]  /*4ef0*/  LDGSTS.E [R243+0xe000], [R54.64], P4 ;  /* 0x0e00000036f37fae */ /* 0x0005e8000a121848 */
[----:B------:R2:W-:Y:S01]  /*4f00*/  LDGSTS.E [R243+0xe200], [R56.64], P4 ;  /* 0x0e20000038f37fae */ /* 0x0005e2000a121848 */
[----:B------:R-:W-:Y:S02]  /*4f10*/  LOP3.LUT P4, RZ, R30, 0x1, RZ, 0xc0, !PT ;  /* 0x000000011eff7812 */ /* 0x000fe4000788c0ff */
[----:B------:R-:W-:Y:S01]  /*4f20*/  SHF.R.U64 R30, R219, 0x12, RZ ;  /* 0x00000012db1e7819 */ /* 0x000fe200000012ff */
[----:B------:R2:W-:Y:S04]  /*4f30*/  LDGSTS.E [R243+0xf000], [R58.64], P1 ;  /* 0x0f0000003af37fae */ /* 0x0005e80008921848 */
[----:B------:R2:W-:Y:S01]  /*4f40*/  LDGSTS.E [R243+0xf200], [R60.64], P1 ;  /* 0x0f2000003cf37fae */ /* 0x0005e20008921848 */
[----:B------:R-:W-:-:S02]  /*4f50*/  LOP3.LUT P1, RZ, R30, 0x1, RZ, 0xc0, !PT ;  /* 0x000000011eff7812 */ /* 0x000fc4000782c0ff */
        /* <DEDUP_REMOVED lines=68> */
[C---:B------:R-:W-:Y:S01]  /*53a0*/  SHF.R.U64 R30, R219.reuse, 0x8, RZ ;  /* 0x00000008db1e7819 */ /* 0x040fe200000012ff */
[----:B------:R2:W-:Y:S01]  /*53b0*/  LDGSTS.E [R239+0x9c00], [R130.64], P3 ;  /* 0x09c0000082ef7fae */ /* 0x0005e20009921848 */
[----:B------:R-:W-:-:S03]  /*53c0*/  SHF.R.U64 R219, R219, 0x4, RZ ;  /* 0x00000004dbdb7819 */ /* 0x000fc600000012ff */
[----:B------:R2:W-:Y:S01]  /*53d0*/  LDGSTS.E [R239+0x9e00], [R132.64], P3 ;  /* 0x09e0000084ef7fae */ /* 0x0005e20009921848 */
[----:B------:R-:W-:-:S03]  /*53e0*/  LOP3.LUT P3, RZ, R30, 0x1, RZ, 0xc0, !PT ;  /* 0x000000011eff7812 */ /* 0x000fc6000786c0ff */
[----:B------:R2:W-:Y:S04]  /*53f0*/  LDGSTS.E [R239+0xac00], [R134.64], P4 ;  /* 0x0ac0000086ef7fae */ /* 0x0005e8000a121848 */
[----:B------:R2:W-:Y:S01]  /*5400*/  LDGSTS.E [R239+0xae00], [R136.64], P4 ;  /* 0x0ae0000088ef7fae */ /* 0x0005e2000a121848 */
[----:B------:R-:W-:-:S03]  /*5410*/  LOP3.LUT P4, RZ, R219, 0x1, RZ, 0xc0, !PT ;  /* 0x00000001dbff7812 */ /* 0x000fc6000788c0ff */
[----:B------:R2:W-:Y:S04]  /*5420*/  LDGSTS.E [R239+0xbc00], [R138.64], P1 ;  /* 0x0bc000008aef7fae */ /* 0x0005e80008921848 */
[----:B------:R2:W-:Y:S04]  /*5430*/  LDGSTS.E [R239+0xbe00], [R140.64], P1 ;  /* 0x0be000008cef7fae */ /* 0x0005e80008921848 */
[----:B------:R2:W-:Y:S04]  /*5440*/  LDGSTS.E [R239+0xcc00], [R142.64], P2 ;  /* 0x0cc000008eef7fae */ /* 0x0005e80009121848 */
[----:B------:R2:W-:Y:S04]  /*5450*/  LDGSTS.E [R239+0xce00], [R144.64], P2 ;  /* 0x0ce0000090ef7fae */ /* 0x0005e80009121848 */
[----:B------:R2:W-:Y:S04]  /*5460*/  LDGSTS.E [R239+0xdc00], [R146.64], P3 ;  /* 0x0dc0000092ef7fae */ /* 0x0005e80009921848 */
[----:B------:R2:W-:Y:S04]  /*5470*/  LDGSTS.E [R239+0xde00], [R150.64], P3 ;  /* 0x0de0000096ef7fae */ /* 0x0005e80009921848 */
[----:B------:R2:W-:Y:S04]  /*5480*/  LDGSTS.E [R239+0xec00], [R148.64], P4 ;  /* 0x0ec0000094ef7fae */ /* 0x0005e8000a121848 */
[----:B------:R2:W-:Y:S04]  /*5490*/  LDGSTS.E [R239+0xee00], [R154.64], P4 ;  /* 0x0ee000009aef7fae */ /* 0x0005e8000a121848 */
[----:B------:R2:W-:Y:S04]  /*54a0*/  LDGSTS.E [R239+0xfc00], [R152.64], !P6 ;  /* 0x0fc0000098ef7fae */ /* 0x0005e8000f121848 */
[----:B------:R2:W-:Y:S04]  /*54b0*/  LDGSTS.E [R239+0xfe00], [R156.64], !P6 ;  /* 0x0fe000009cef7fae */ /* 0x0005e8000f121848 */
[----:B------:R-:W0:Y:S04]  /*54c0*/  LDGDEPBAR ;  /* 0x00000000000079af */ /* 0x000e280000000000 */
        /* <DEDUP_REMOVED lines=32> */
[----:B------:R-:W0:Y:S01]  /*56d0*/  LDGDEPBAR ;  /* 0x00000000000079af */ /* 0x000e220000000000 */
[----:B------:R-:W-:Y:S05]  /*56e0*/  @P5 BRA `(.L_x_0) ;  /* 0x00000a9000005947 */ /* 0x000fea0003800000 */
[----:B------:R-:W-:Y:S01]  /*56f0*/  IMAD.SHL.U32 R0, R236, 0x20, RZ ;  /* 0x00000020ec007824 */ /* 0x000fe200078e00ff */
[----:B--2---:R-:W-:Y:S01]  /*5700*/  CS2R R228, SRZ ;  /* 0x0000000000e47805 */ /* 0x004fe2000001ff00 */
[----:B------:R-:W-:Y:S01]  /*5710*/  CS2R R230, SRZ ;  /* 0x0000000000e67805 */ /* 0x000fe2000001ff00 */
[----:B------:R-:W-:Y:S01]  /*5720*/  CS2R R220, SRZ ;  /* 0x0000000000dc7805 */ /* 0x000fe2000001ff00 */
[----:B------:R-:W-:Y:S01]  /*5730*/  CS2R R222, SRZ ;  /* 0x0000000000de7805 */ /* 0x000fe2000001ff00 */
[----:B------:R1:W-:Y:S01]  /*5740*/  STL [R1+0x56c], R0 ;  /* 0x00056c0001007387 */ /* 0x0003e20000100800 */
[----:B------:R-:W-:Y:S01]  /*5750*/  CS2R R184, SRZ ;  /* 0x0000000000b87805 */ /* 0x000fe2000001ff00 */
[----:B------:R-:W-:Y:S01]  /*5760*/  CS2R R186, SRZ ;  /* 0x0000000000ba7805 */ /* 0x000fe2000001ff00 */
[----:B------:R-:W-:Y:S01]  /*5770*/  CS2R R44, SRZ ;  /* 0x00000000002c7805 */ /* 0x000fe2000001ff00 */
[----:B------:R1:W-:Y:S01]  /*5780*/  STL [R1+0x1c0], RZ ;  /* 0x0001c0ff01007387 */ /* 0x0003e20000100800 */
        /* <DEDUP_REMOVED lines=109> */
[----:B------:R-:W-:-:S02]  /*5e60*/  CS2R R206, SRZ ;  /* 0x0000000000ce7805 */ /* 0x000fc4000001ff00 */
[----:B------:R1:W-:Y:S04]  /*5e70*/  STL [R1+0x138], RZ ;  /* 0x000138ff01007387 */ /* 0x0003e80000100800 */
        /* <DEDUP_REMOVED lines=46> */
[----:B------:R1:W-:Y:S01]  /*6160*/  STL [R1+0x3c], RZ ;  /* 0x00003cff01007387 */ /* 0x0003e20000100800 */
[----:B------:R-:W-:Y:S05]  /*6170*/  BRA `(.L_x_1) ;  /* 0x0000b5b000007947 */ /* 0x000fea0003800000 */
.L_x_0:
[----:B--2---:R-:W1:Y:S01]  /*6180*/  S2R R204, SR_TID.X ;  /* 0x0000000000cc7919 */ /* 0x004e620000002100 */
[----:B------:R-:W-:Y:S01]  /*6190*/  SHF.R.S32.HI R31, RZ, 0x1f, R218 ;  /* 0x0000001fff1f7819 */ /* 0x000fe200000114da */
[----:B------:R-:W-:Y:S01]  /*61a0*/  USHF.R.S32.HI UR6, URZ, 0x1f, UR4 ;  /* 0x0000001f3f067899 */ /* 0x000fe20008011404 */
[----:B------:R-:W-:Y:S01]  /*61b0*/  SHF.R.S32.HI R30, RZ, 0x1f, R3 ;  /* 0x0000001fff1e7819 */ /* 0x000fe20000011403 */
[----:B------:R-:W-:Y:S01]  /*61c0*/  STL [R1+0x580], R252 ;  /* 0x000580fc01007387 */ /* 0x000fe20000100800 */
[----:B------:R-:W-:Y:S01]  /*61d0*/  SHF.R.S32.HI R33, RZ, 0x1f, R232 ;  /* 0x0000001fff217819 */ /* 0x000fe200000114e8 */
[----:B------:R-:W-:Y:S01]  /*61e0*/  USHF.L.U32 UR5, UR4, 0x3, URZ ;  /* 0x0000000304057899 */ /* 0x000fe2000800063f */
[----:B------:R-:W-:Y:S01]  /*61f0*/  SHF.R.S32.HI R32, RZ, 0x1f, R233 ;  /* 0x0000001fff207819 */ /* 0x000fe200000114e9 */
[----:B------:R2:W-:Y:S01]  /*6200*/  STL [R1+0x57c], R2 ;  /* 0x00057c0201007387 */ /* 0x0005e20000100800 */
[----:B------:R-:W-:Y:S01]  /*6210*/  USHF.L.U64.HI UR10, UR4, 0x3, UR6 ;  /* 0x00000003040a7899 */ /* 0x000fe20008010206 */
[----:B------:R-:W-:Y:S01]  /*6220*/  SHF.R.S32.HI R189, RZ, 0x1f, R220 ;  /* 0x0000001fffbd7819 */ /* 0x000fe200000114dc */
[----:B------:R-:W-:Y:S01]  /*6230*/  IMAD.MOV.U32 R203, RZ, RZ, c[0x0][0x188] ;  /* 0x00006200ffcb7624 */ /* 0x000fe200078e00ff */
[----:B------:R3:W-:Y:S01]  /*6240*/  STL [R1+0x578], R0 ;  /* 0x0005780001007387 */ /* 0x0007e20000100800 */
[----:B------:R-:W-:Y:S01]  /*6250*/  LEA R36, P0, R221, UR5, 0x2 ;  /* 0x00000005dd247c11 */ /* 0x000fe2000f8010ff */
[----:B------:R-:W-:Y:S01]  /*6260*/  IMAD.MOV.U32 R34, RZ, RZ, c[0x0][0x188] ;  /* 0x00006200ff227624 */ /* 0x000fe200078e00ff */
[----:B------:R-:W-:Y:S01]  /*6270*/  LEA R37, P1, R17, UR5, 0x2 ;  /* 0x0000000511257c11 */ /* 0x000fe2000f8210ff */
[----:B------:R-:W-:Y:S01]  /*6280*/  IMAD R203, R203, 0x1c, RZ ;  /* 0x0000001ccbcb7824 */ /* 0x000fe200078e02ff */
[----:B------:R-:W-:Y:S01]  /*6290*/  SHF.R.S32.HI R191, RZ, 0x1f, R18 ;  /* 0x0000001fffbf7819 */ /* 0x000fe20000011412 */
[----:B------:R-:W-:Y:S01]  /*62a0*/  IMAD R34, R34, 0x1b, RZ ;  /* 0x0000001b22227824 */ /* 0x000fe200078e02ff */
[----:B--2---:R-:W-:Y:S01]  /*62b0*/  SHF.L.U64.HI R2, R3, 0x2, R30 ;  /* 0x0000000203027819 */ /* 0x004fe2000001021e */
[----:B------:R-:W-:Y:S01]  /*62c0*/  IMAD.MOV.U32 R202, RZ, RZ, c[0x0][0x188] ;  /* 0x00006200ffca7624 */ /* 0x000fe200078e00ff */
[----:B------:R-:W-:Y:S01]  /*62d0*/  SHF.L.U64.HI R3, R233, 0x2, R32 ;  /* 0x00000002e9037819 */ /* 0x000fe20000010220 */
[----:B------:R-:W-:Y:S01]  /*62e0*/  USHF.L.U32 UR7, UR4, 0x2, URZ ;  /* 0x0000000204077899 */ /* 0x000fe2000800063f */
[----:B---3--:R-:W-:Y:S01]  /*62f0*/  SHF.L.U64.HI R0, R218, 0x2, R31 ;  /* 0x00000002da007819 */ /* 0x008fe2000001021f */
[----:B------:R-:W-:Y:S01]  /*6300*/  IMAD R202, R202, 0x1a, RZ ;  /* 0x0000001acaca7824 */ /* 0x000fe200078e02ff */
[----:B-1----:R-:W-:-:S02]  /*6310*/  LOP3.LUT R30, R204, 0x7, RZ, 0xc0, !PT ;  /* 0x00000007cc1e7812 */ /* 0x002fc400078ec0ff */
[----:B------:R-:W-:Y:S01]  /*6320*/  SHF.R.S32.HI R32, RZ, 0x1f, R221 ;  /* 0x0000001fff207819 */ /* 0x000fe200000114dd */
[----:B------:R1:W-:Y:S01]  /*6330*/  STL [R1+0x34c], R0 ;  /* 0x00034c0001007387 */ /* 0x0003e20000100800 */
[----:B------:R-:W-:Y:S01]  /*6340*/  SHF.R.S32.HI R206, RZ, 0x1f, R217 ;  /* 0x0000001fffce7819 */ /* 0x000fe200000114d9 */
[----:B------:R-:W-:Y:S01]  /*6350*/  IMAD R31, R30, 0x90, RZ ;  /* 0x000000901e1f7824 */ /* 0x000fe200078e02ff */
[----:B------:R-:W-:Y:S01]  /*6360*/  LEA.HI.X R181, R221, UR10, R32, 0x2, P0 ;  /* 0x0000000addb57c11 */ /* 0x000fe200080f1420 */
[----:B------:R-:W-:Y:S01]  /*6370*/  IMAD.SHL.U32 R30, R204, 0x2, RZ ;  /* 0x00000002cc1e7824 */ /* 0x000fe200078e00ff */
[----:B------:R-:W-:Y:S01]  /*6380*/  STL [R1+0x350], R2 ;  /* 0x0003500201007387 */ /* 0x000fe20000100800 */
[----:B------:R-:W-:Y:S02]  /*6390*/  LEA R38, P0, R220, UR5, 0x2 ;  /* 0x00000005dc267c11 */ /* 0x000fe4000f8010ff */
[----:B------:R-:W-:Y:S02]  /*63a0*/  SHF.R.S32.HI R212, RZ, 0x1f, R19 ;  /* 0x0000001fffd47819 */ /* 0x000fe40000011413 */
[----:B-1----:R-:W-:-:S02]  /*63b0*/  SHF.L.U64.HI R0, R232, 0x2, R33 ;  /* 0x00000002e8007819 */ /* 0x002fc40000010221 */
[----:B------:R-:W-:Y:S02]  /*63c0*/  LEA.HI.X R189, R220, UR10, R189, 0x2, P0 ;  /* 0x0000000adcbd7c11 */ /* 0x000fe400080f14bd */
[C---:B------:R-:W-:Y:S01]  /*63d0*/  LEA R160, P0, R217.reuse, UR5, 0x2 ;  /* 0x00000005d9a07c11 */ /* 0x040fe2000f8010ff */
[----:B------:R1:W-:Y:S01]  /*63e0*/  STL [R1+0x78], R0 ;  /* 0x0000780001007387 */ /* 0x0003e20000100800 */
[----:B------:R-:W-:Y:S02]  /*63f0*/  SHF.R.S32.HI R35, RZ, 0x1f, R234 ;  /* 0x0000001fff237819 */ /* 0x000fe400000114ea */
[----:B------:R-:W-:Y:S01]  /*6400*/  LEA.HI.X R206, R217, UR10, R206, 0x2, P0 ;  /* 0x0000000ad9ce7c11 */ /* 0x000fe200080f14ce */
[----:B------:R-:W-:Y:S01]  /*6410*/  STL [R1+0x584], R3 ;  /* 0x0005840301007387 */ /* 0x000fe20000100800 */
[----:B------:R-:W-:Y:S02]  /*6420*/  LEA R162, P0, R4, UR5, 0x2 ;  /* 0x0000000504a27c11 */ /* 0x000fe4000f8010ff */
[----:B------:R-:W-:-:S02]  /*6430*/  SHF.R.S32.HI R236, RZ, 0x1f, R5 ;  /* 0x0000001fffec7819 */ /* 0x000fc40000011405 */
[----:B------:R-:W-:Y:S02]  /*6440*/  LEA.HI R35, R35, R234, RZ, 0x5 ;  /* 0x000000ea23237211 */ /* 0x000fe400078f28ff */
[----:B-1----:R-:W-:Y:S02]  /*6450*/  LOP3.LUT R0, R31, 0x30, R30, 0x78, !PT ;  /* 0x000000301f007812 */ /* 0x002fe400078e781e */
[----:B------:R-:W-:Y:S01]  /*6460*/  SHF.R.S32.HI R30, RZ, 0x1f, R17 ;  /* 0x0000001fff1e7819 */ /* 0x000fe20000011411 */
[----:B------:R-:W-:Y:S01]  /*6470*/  STL [R1+0x594], R35 ;  /* 0x0005942301007387 */ /* 0x000fe20000100800 */
[----:B------:R-:W-:Y:S02]  /*6480*/  SHF.R.S32.HI R31, RZ, 0x1f, R4 ;  /* 0x0000001fff1f7819 */ /* 0x000fe40000011404 */
[----:B------:R-:W-:Y:S01]  /*6490*/  LEA.HI.X R183, R17, UR10, R30, 0x2, P1 ;  /* 0x0000000a11b77c11 */ /* 0x000fe200088f141e */
[----:B------:R1:W-:Y:S01]  /*64a0*/  STL [R1+0x598], R36 ;  /* 0x0005982401007387 */ /* 0x0003e20000100800 */
[----:B------:R-:W-:-:S02]  /*64b0*/  LEA R39, P1, R18, UR5, 0x2 ;  /* 0x0000000512277c11 */ /* 0x000fc4000f8210ff */
[----:B------:R-:W-:Y:S01]  /*64c0*/  LEA.HI.X R232, R4, UR10, R31, 0x2, P0 ;  /* 0x0000000a04e87c11 */ /* 0x000fe200080f141f */
[----:B------:R-:W-:Y:S01]  /*64d0*/  STL [R1+0x74], R0 ;  /* 0x0000740001007387 */ /* 0x000fe20000100800 */
[----:B------:R-:W-:Y:S02]  /*64e0*/  LEA.HI.X R191, R18, UR10, R191, 0x2, P1 ;  /* 0x0000000a12bf7c11 */ /* 0x000fe400088f14bf */
[----:B------:R-:W-:Y:S01]  /*64f0*/  LEA R161, P1, R19, UR5, 0x2 ;  /* 0x0000000513a17c11 */ /* 0x000fe2000f8210ff */
[----:B------:R-:W-:Y:S01]  /*6500*/  STL [R1+0x590], R37 ;  /* 0x0005902501007387 */ /* 0x000fe20000100800 */
[----:B------:R-:W-:Y:S01]  /*6510*/  SHF.R.S32.HI R17, RZ, 0x1f, R20 ;  /* 0x0000001fff117819 */ /* 0x000fe20000011414 */
[----:B-1----:R-:W-:Y:S01]  /*6520*/  IMAD.SHL.U32 R36, R203, 0x4, RZ ;  /* 0x00000004cb247824 */ /* 0x002fe200078e00ff */
[----:B------:R-:W-:Y:S01]  /*6530*/  LEA.HI.X R212, R19, UR10, R212, 0x2, P1 ;  /* 0x0000000a13d47c11 */ /* 0x000fe200088f14d4 */
[----:B------:R1:W-:Y:S01]  /*6540*/  STL [R1+0x59c], R181 ;  /* 0x00059cb501007387 */ /* 0x0003e20000100800 */
[----:B------:R-:W-:-:S02]  /*6550*/  LEA R163, P1, R20, UR5, 0x2 ;  /* 0x0000000514a37c11 */ /* 0x000fc4000f8210ff */
[C---:B------:R-:W-:Y:S01]  /*6560*/  LEA R180, P0, R5.reuse, UR5, 0x2 ;  /* 0x0000000505b47c11 */ /* 0x040fe2000f8010ff */
[----:B------:R2:W-:Y:S01]  /*6570*/  STL [R1+0x5a0], R38 ;  /* 0x0005a02601007387 */ /* 0x0005e20000100800 */
[----:B------:R-:W-:Y:S02]  /*6580*/  LEA.HI.X R234, R20, UR10, R17, 0x2, P1 ;  /* 0x0000000a14ea7c11 */ /* 0x000fe400088f1411 */
[----:B------:R-:W-:Y:S01]  /*6590*/  LEA.HI.X R236, R5, UR10, R236, 0x2, P0 ;  /* 0x0000000a05ec7c11 */ /* 0x000fe200080f14ec */
[----:B------:R-:W-:Y:S01]  /*65a0*/  STL [R1+0x58c], R183 ;  /* 0x00058cb701007387 */ /* 0x000fe20000100800 */
[----:B------:R-:W-:Y:S01]  /*65b0*/  SHF.R.S32.HI R17, RZ, 0x1f, R6 ;  /* 0x0000001fff117819 */ /* 0x000fe20000011406 */
[----:B-1----:R-:W-:Y:S01]  /*65c0*/  IMAD.SHL.U32 R181, R251, 0x4, RZ ;  /* 0x00000004fbb57824 */ /* 0x002fe200078e00ff */
[----:B------:R-:W-:Y:S01]  /*65d0*/  LEA R188, P0, R6, UR5, 0x2 ;  /* 0x0000000506bc7c11 */ /* 0x000fe2000f8010ff */
[----:B------:R1:W-:Y:S01]  /*65e0*/  STL [R1+0x5a4], R39 ;  /* 0x0005a42701007387 */ /* 0x0003e20000100800 */
[----:B------:R-:W-:Y:S01]  /*65f0*/  SHF.R.S32.HI R238, RZ, 0x1f, R21 ;  /* 0x0000001fffee7819 */ /* 0x000fe20000011415 */
[----:B--2---:R-:W-:Y:S01]  /*6600*/  IMAD.SHL.U32 R38, R250, 0x4, RZ ;  /* 0x00000004fa267824 */ /* 0x004fe200078e00ff */
[----:B------:R-:W-:Y:S01]  /*6610*/  LEA R182, P1, R21, UR5, 0x2 ;  /* 0x0000000515b67c11 */ /* 0x000fe2000f8210ff */
[----:B------:R-:W-:Y:S01]  /*6620*/  STL [R1+0x5a8], R189 ;  /* 0x0005a8bd01007387 */ /* 0x000fe20000100800 */
[----:B------:R-:W-:-:S02]  /*6630*/  LEA.HI.X R240, R6, UR10, R17, 0x2, P0 ;  /* 0x0000000a06f07c11 */ /* 0x000fc400080f1411 */
[----:B------:R-:W-:Y:S01]  /*6640*/  LEA.HI.X R238, R21, UR10, R238, 0x2, P1 ;  /* 0x0000000a15ee7c11 */ /* 0x000fe200088f14ee */
[----:B------:R-:W-:Y:S01]  /*6650*/  STL [R1+0x588], R191 ;  /* 0x000588bf01007387 */ /* 0x000fe20000100800 */
[----:B------:R-:W-:Y:S01]  /*6660*/  SHF.R.S32.HI R244, RZ, 0x1f, R7 ;  /* 0x0000001ffff47819 */ /* 0x000fe20000011407 */
[----:B-1----:R-:W-:Y:S01]  /*6670*/  IMAD.SHL.U32 R39, R249, 0x4, RZ ;  /* 0x00000004f9277824 */ /* 0x002fe200078e00ff */
[C---:B------:R-:W-:Y:S02]  /*6680*/  LEA R205, P0, R7.reuse, UR5, 0x2 ;  /* 0x0000000507cd7c11 */ /* 0x040fe4000f8010ff */
[----:B------:R-:W-:Y:S02]  /*6690*/  SHF.R.S32.HI R5, RZ, 0x1f, R22 ;  /* 0x0000001fff057819 */ /* 0x000fe40000011416 */
[----:B------:R-:W-:Y:S02]  /*66a0*/  LEA R190, P1, R22, UR5, 0x2 ;  /* 0x0000000516be7c11 */ /* 0x000fe4000f8210ff */
[----:B------:R-:W-:-:S02]  /*66b0*/  LEA.HI.X R244, R7, UR10, R244, 0x2, P0 ;  /* 0x0000000a07f47c11 */ /* 0x000fc400080f14f4 */
[----:B------:R-:W-:Y:S02]  /*66c0*/  LEA.HI.X R242, R22, UR10, R5, 0x2, P1 ;  /* 0x0000000a16f27c11 */ /* 0x000fe400088f1405 */
[----:B------:R-:W-:Y:S02]  /*66d0*/  SHF.R.S32.HI R7, RZ, 0x1f, R8 ;  /* 0x0000001fff077819 */ /* 0x000fe40000011408 */
[C---:B------:R-:W-:Y:S02]  /*66e0*/  LEA R213, P0, R8.reuse, UR5, 0x2 ;  /* 0x0000000508d57c11 */ /* 0x040fe4000f8010ff */
[----:B------:R-:W-:Y:S02]  /*66f0*/  SHF.R.S32.HI R246, RZ, 0x1f, R23 ;  /* 0x0000001ffff67819 */ /* 0x000fe40000011417 */
[----:B------:R-:W-:Y:S02]  /*6700*/  LEA R207, P1, R23, UR5, 0x2 ;  /* 0x0000000517cf7c11 */ /* 0x000fe4000f8210ff */
[----:B------:R-:W-:-:S02]  /*6710*/  LEA.HI.X R0, R8, UR10, R7, 0x2, P0 ;  /* 0x0000000a08007c11 */ /* 0x000fc400080f1407 */
[----:B------:R-:W-:Y:S02]  /*6720*/  LEA.HI.X R246, R23, UR10, R246, 0x2, P1 ;  /* 0x0000000a17f67c11 */ /* 0x000fe400088f14f6 */
[----:B------:R-:W-:Y:S01]  /*6730*/  SHF.R.S32.HI R5, RZ, 0x1f, R24 ;  /* 0x0000001fff057819 */ /* 0x000fe20000011418 */
[----:B------:R1:W-:Y:S01]  /*6740*/  STL [R1], R0 ;  /* 0x0000000001007387 */ /* 0x0003e20000100800 */
[----:B------:R-:W-:Y:S02]  /*6750*/  LEA R233, P1, R24, UR5, 0x2 ;  /* 0x0000000518e97c11 */ /* 0x000fe4000f8210ff */
[----:B------:R-:W-:Y:S02]  /*6760*/  SHF.R.S32.HI R6, RZ, 0x1f, R9 ;  /* 0x0000001fff067819 */ /* 0x000fe40000011409 */
[----:B------:R-:W-:Y:S02]  /*6770*/  LEA R235, P0, R9, UR5, 0x2 ;  /* 0x0000000509eb7c11 */ /* 0x000fe4000f8010ff */
[----:B------:R-:W-:-:S02]  /*6780*/  SHF.R.S32.HI R4, RZ, 0x1f, R25 ;  /* 0x0000001fff047819 */ /* 0x000fc40000011419 */
[----:B------:R-:W-:Y:S02]  /*6790*/  SHF.R.S32.HI R7, RZ, 0x1f, R10 ;  /* 0x0000001fff077819 */ /* 0x000fe4000001140a */
[----:B-1----:R-:W-:Y:S02]  /*67a0*/  LEA.HI.X R0, R24, UR10, R5, 0x2, P1 ;  /* 0x0000000a18007c11 */ /* 0x002fe400088f1405 */
[----:B------:R-:W-:Y:S02]  /*67b0*/  LEA R237, P1, R25, UR5, 0x2 ;  /* 0x0000000519ed7c11 */ /* 0x000fe4000f8210ff */
[----:B------:R-:W-:Y:S01]  /*67c0*/  SHF.R.S32.HI R5, RZ, 0x1f, R26 ;  /* 0x0000001fff057819 */ /* 0x000fe2000001141a */
[----:B------:R1:W-:Y:S01]  /*67d0*/  STL [R1+0x8], R0 ;  /* 0x0000080001007387 */ /* 0x0003e20000100800 */
[----:B------:R-:W-:-:S04]  /*67e0*/  SHF.R.S32.HI R8, RZ, 0x1f, R34 ;  /* 0x0000001fff087819 */ /* 0x000fc80000011422 */
[----:B------:R-:W-:Y:S01]  /*67f0*/  SHF.L.U64.HI R8, R34, 0x2, R8 ;  /* 0x0000000222087819 */ /* 0x000fe20000010208 */
[----:B------:R-:W-:Y:S01]  /*6800*/  IMAD.MOV.U32 R34, RZ, RZ, c[0x0][0x188] ;  /* 0x00006200ff227624 */ /* 0x000fe200078e00ff */
[----:B-1----:R-:W-:-:S03]  /*6810*/  LEA.HI.X R0, R9, UR10, R6, 0x2, P0 ;  /* 0x0000000a09007c11 */ /* 0x002fc600080f1406 */
[----:B------:R-:W-:Y:S01]  /*6820*/  IMAD R34, R34, 0x19, RZ ;  /* 0x0000001922227824 */ /* 0x000fe200078e02ff */
        /* <DEDUP_REMOVED lines=10> */
[----:B------:R1:W-:Y:S02]  /*68d0*/  STL [R1+0x18], R0 ;  /* 0x0000180001007387 */ /* 0x0003e40000100800 */
[----:B-1----:R-:W-:Y:S02]  /*68e0*/  LEA.HI.X R0, R10, UR10, R7, 0x2, P0 ;  /* 0x0000000a0a007c11 */ /* 0x002fe400080f1407 */
[----:B------:R-:W-:Y:S02]  /*68f0*/  LEA R243, P0, R11, UR5, 0x2 ;  /* 0x000000050bf37c11 */ /* 0x000fe4000f8010ff */
[----:B------:R-:W-:Y:S01]  /*6900*/  SHF.R.S32.HI R7, RZ, 0x1f, R12 ;  /* 0x0000001fff077819 */ /* 0x000fe2000001140c */
[----:B------:R1:W-:Y:S01]  /*6910*/  STL [R1+0x30], R0 ;  /* 0x0000300001007387 */ /* 0x0003e20000100800 */
[----:B------:R-:W-:-:S04]  /*6920*/  SHF.R.S32.HI R10, RZ, 0x1f, R249 ;  /* 0x0000001fff0a7819 */ /* 0x000fc800000114f9 */
[----:B------:R-:W-:Y:S02]  /*6930*/  SHF.L.U64.HI R10, R249, 0x2, R10 ;  /* 0x00000002f90a7819 */ /* 0x000fe4000001020a */
[----:B-1----:R-:W-:Y:S02]  /*6940*/  LEA.HI.X R0, R26, UR10, R5, 0x2, P1 ;  /* 0x0000000a1a007c11 */ /* 0x002fe400088f1405 */
[----:B------:R-:W-:Y:S02]  /*6950*/  LEA R245, P1, R27, UR5, 0x2 ;  /* 0x000000051bf57c11 */ /* 0x000fe4000f8210ff */
[----:B------:R-:W-:Y:S01]  /*6960*/  SHF.R.S32.HI R5, RZ, 0x1f, R28 ;  /* 0x0000001fff057819 */ /* 0x000fe2000001141c */
[----:B------:R1:W-:Y:S02]  /*6970*/  STL [R1+0x38], R0 ;  /* 0x0000380001007387 */ /* 0x0003e40000100800 */
[----:B-1----:R-:W-:Y:S02]  /*6980*/  LEA.HI.X R0, R11, UR10, R6, 0x2, P0 ;  /* 0x0000000a0b007c11 */ /* 0x002fe400080f1406 */
[----:B------:R-:W-:-:S02]  /*6990*/  LEA R247, P0, R12, UR5, 0x2 ;  /* 0x000000050cf77c11 */ /* 0x000fc4000f8010ff */
        /* <DEDUP_REMOVED lines=9> */
[----:B------:R1:W-:Y:S04]  /*6a30*/  STL [R1+0x44], R0 ;  /* 0x0000440001007387 */ /* 0x0003e80000100800 */
[----:B------:R2:W-:Y:S01]  /*6a40*/  STL [R1+0x4], R2 ;  /* 0x0000040201007387 */ /* 0x0005e20000100800 */
[----:B-1----:R-:W-:Y:S02]  /*6a50*/  LEA.HI.X R0, R12, UR10, R7, 0x2, P0 ;  /* 0x0000000a0c007c11 */ /* 0x002fe400080f1407 */
[----:B------:R-:W-:-:S02]  /*6a60*/  SHF.R.S32.HI R7, RZ, 0x1f, R14 ;  /* 0x0000001fff077819 */ /* 0x000fc4000001140e */
[----:B--2---:R-:W-:Y:S01]  /*6a70*/  LEA R2, P0, R13, UR5, 0x2 ;  /* 0x000000050d027c11 */ /* 0x004fe2000f8010ff */
[----:B------:R1:W-:Y:S04]  /*6a80*/  STL [R1+0x4c], R0 ;  /* 0x00004c0001007387 */ /* 0x0003e80000100800 */
[----:B------:R2:W-:Y:S01]  /*6a90*/  STL [R1+0xc], R2 ;  /* 0x00000c0201007387 */ /* 0x0005e20000100800 */
[----:B-1----:R-:W-:Y:S02]  /*6aa0*/  LEA.HI.X R0, R28, UR10, R5, 0x2, P1 ;  /* 0x0000000a1c007c11 */ /* 0x002fe400088f1405 */
[----:B------:R-:W-:Y:S02]  /*6ab0*/  SHF.R.S32.HI R5, RZ, 0x1f, R214 ;  /* 0x0000001fff057819 */ /* 0x000fe400000114d6 */
[----:B--2---:R-:W-:Y:S01]  /*6ac0*/  LEA R2, P1, R29, UR5, 0x2 ;  /* 0x000000051d027c11 */ /* 0x004fe2000f8210ff */
[----:B------:R1:W-:Y:S04]  /*6ad0*/  STL [R1+0x50], R0 ;  /* 0x0000500001007387 */ /* 0x0003e80000100800 */
[----:B------:R2:W-:Y:S01]  /*6ae0*/  STL [R1+0x14], R2 ;  /* 0x0000140201007387 */ /* 0x0005e20000100800 */
[----:B-1----:R-:W-:-:S02]  /*6af0*/  LEA.HI.X R0, R13, UR10, R6, 0x2, P0 ;  /* 0x0000000a0d007c11 */ /* 0x002fc400080f1406 */
[----:B------:R-:W-:Y:S02]  /*6b00*/  SHF.R.S32.HI R6, RZ, 0x1f, R15 ;  /* 0x0000001fff067819 */ /* 0x000fe4000001140f */
[----:B--2---:R-:W-:Y:S01]  /*6b10*/  LEA R2, P0, R14, UR5, 0x2 ;  /* 0x000000050e027c11 */ /* 0x004fe2000f8010ff */
[----:B------:R1:W-:Y:S01]  /*6b20*/  STL [R1+0x54], R0 ;  /* 0x0000540001007387 */ /* 0x0003e20000100800 */
[----:B------:R-:W-:-:S03]  /*6b30*/  SHF.R.S32.HI R13, RZ, 0x1f, R34 ;  /* 0x0000001fff0d7819 */ /* 0x000fc60000011422 */
[----:B------:R2:W-:Y:S01]  /*6b40*/  STL [R1+0x1c], R2 ;  /* 0x00001c0201007387 */ /* 0x0005e20000100800 */
[----:B------:R-:W-:Y:S01]  /*6b50*/  SHF.L.U64.HI R13, R34, 0x2, R13 ;  /* 0x00000002220d7819 */ /* 0x000fe2000001020d */
[----:B------:R-:W-:Y:S01]  /*6b60*/  IMAD.MOV.U32 R34, RZ, RZ, c[0x0][0x188] ;  /* 0x00006200ff227624 */ /* 0x000fe200078e00ff */
[----:B-1----:R-:W-:-:S03]  /*6b70*/  LEA.HI.X R0, R29, UR10, R4, 0x2, P1 ;  /* 0x0000000a1d007c11 */ /* 0x002fc600088f1404 */
[----:B------:R-:W-:Y:S01]  /*6b80*/  IMAD R34, R34, 0x15, RZ ;  /* 0x0000001522227824 */ /* 0x000fe200078e02ff */
[----:B------:R-:W-:Y:S02]  /*6b90*/  SHF.R.S32.HI R4, RZ, 0x1f, R215 ;  /* 0x0000001fff047819 */ /* 0x000fe400000114d7 */
[----:B--2---:R-:W-:Y:S01]  /*6ba0*/  LEA R2, P1, R214, UR5, 0x2 ;  /* 0x00000005d6027c11 */ /* 0x004fe2000f8210ff */
[----:B------:R1:W-:Y:S04]  /*6bb0*/  STL [R1+0x58], R0 ;  /* 0x0000580001007387 */ /* 0x0003e80000100800 */
[----:B------:R2:W-:Y:S01]  /*6bc0*/  STL [R1+0x34], R2 ;  /* 0x0000340201007387 */ /* 0x0005e20000100800 */
[----:B-1----:R-:W-:Y:S02]  /*6bd0*/  LEA.HI.X R0, R14, UR10, R7, 0x2, P0 ;  /* 0x0000000a0e007c11 */ /* 0x002fe400080f1407 */
[----:B------:R-:W-:-:S02]  /*6be0*/  SHF.R.S32.HI R7, RZ, 0x1f, R16 ;  /* 0x0000001fff077819 */ /* 0x000fc40000011410 */
        /* <DEDUP_REMOVED lines=8> */
[----:B------:R-:W-:Y:S02]  /*6c70*/  LEA R214, P1, R215, UR5, 0x2 ;  /* 0x00000005d7d67c11 */ /* 0x000fe4000f8210ff */
[----:B--2---:R-:W-:Y:S01]  /*6c80*/  LEA.HI.X R2, R15, UR10, R6, 0x2, P0 ;  /* 0x0000000a0f027c11 */ /* 0x004fe200080f1406 */
[----:B------:R1:W-:Y:S01]  /*6c90*/  STL [R1+0x60], R0 ;  /* 0x0000600001007387 */ /* 0x0003e20000100800 */
[----:B------:R-:W-:Y:S02]  /*6ca0*/  LEA.HI.X R3, R215, UR10, R4, 0x2, P1 ;  /* 0x0000000ad7037c11 */ /* 0x000fe400088f1404 */
[----:B------:R-:W-:Y:S01]  /*6cb0*/  SHF.R.S32.HI R5, RZ, 0x1f, R216 ;  /* 0x0000001fff057819 */ /* 0x000fe200000114d8 */
[----:B------:R2:W-:Y:S01]  /*6cc0*/  STL [R1+0x64], R2 ;  /* 0x0000640201007387 */ /* 0x0005e20000100800 */
[----:B------:R-:W-:Y:S02]  /*6cd0*/  LEA R215, P1, R216, UR5, 0x2 ;  /* 0x00000005d8d77c11 */ /* 0x000fe4000f8210ff */
[----:B------:R-:W-:-:S02]  /*6ce0*/  SHF.R.S32.HI R6, RZ, 0x1f, R251 ;  /* 0x0000001fff067819 */ /* 0x000fc400000114fb */
[----:B------:R-:W-:Y:S02]  /*6cf0*/  SHF.R.S32.HI R15, RZ, 0x1f, R34 ;  /* 0x0000001fff0f7819 */ /* 0x000fe40000011422 */
[----:B-1----:R-:W-:Y:S02]  /*6d00*/  LEA R0, P0, R16, UR5, 0x2 ;  /* 0x0000000510007c11 */ /* 0x002fe4000f8010ff */
[----:B------:R-:W-:Y:S01]  /*6d10*/  SHF.R.S32.HI R41, RZ, 0x1f, R248 ;  /* 0x0000001fff297819 */ /* 0x000fe200000114f8 */
[----:B------:R-:W-:Y:S01]  /*6d20*/  CS2R R228, SRZ ;  /* 0x0000000000e47805 */ /* 0x000fe2000001ff00 */
[----:B--2---:R-:W-:Y:S01]  /*6d30*/  LEA.HI.X R2, R216, UR10, R5, 0x2, P1 ;  /* 0x0000000ad8027c11 */ /* 0x004fe200088f1405 */
[----:B------:R1:W-:Y:S01]  /*6d40*/  STL [R1+0x48], R0 ;  /* 0x0000480001007387 */ /* 0x0003e20000100800 */
[----:B------:R-:W-:Y:S01]  /*6d50*/  LEA.HI.X R252, R16, UR10, R7, 0x2, P0 ;  /* 0x0000000a10fc7c11 */ /* 0x000fe200080f1407 */
[----:B------:R-:W-:Y:S01]  /*6d60*/  CS2R R230, SRZ ;  /* 0x0000000000e67805 */ /* 0x000fe2000001ff00 */
[----:B------:R-:W-:Y:S01]  /*6d70*/  SHF.R.S32.HI R5, RZ, 0x1f, R250 ;  /* 0x0000001fff057819 */ /* 0x000fe200000114fa */
[----:B------:R-:W1:Y:S01]  /*6d80*/  LDL R35, [R1+0x344] ;  /* 0x0003440001237983 */ /* 0x000e620000100800 */
[----:B------:R-:W-:Y:S01]  /*6d90*/  SHF.L.U64.HI R6, R251, 0x2, R6 ;  /* 0x00000002fb067819 */ /* 0x000fe20000010206 */
[----:B------:R-:W-:Y:S01]  /*6da0*/  CS2R R220, SRZ ;  /* 0x0000000000dc7805 */ /* 0x000fe2000001ff00 */
[----:B------:R-:W-:Y:S01]  /*6db0*/  SHF.L.U64.HI R5, R250, 0x2, R5 ;  /* 0x00000002fa057819 */ /* 0x000fe20000010205 */
[----:B------:R-:W2:Y:S01]  /*6dc0*/  LDL R37, [R1+0x348] ;  /* 0x0003480001257983 */ /* 0x000ea20000100800 */
[----:B------:R-:W-:Y:S01]  /*6dd0*/  SHF.R.S32.HI R7, RZ, 0x1f, R203 ;  /* 0x0000001fff077819 */ /* 0x000fe200000114cb */
[----:B------:R-:W-:Y:S01]  /*6de0*/  CS2R R222, SRZ ;  /* 0x0000000000de7805 */ /* 0x000fe2000001ff00 */
[----:B------:R-:W-:Y:S01]  /*6df0*/  SHF.L.U64.HI R15, R34, 0x2, R15 ;  /* 0x00000002220f7819 */ /* 0x000fe2000001020f */
[----:B------:R-:W-:Y:S01]  /*6e00*/  IMAD.MOV.U32 R34, RZ, RZ, c[0x0][0x188] ;  /* 0x00006200ff227624 */ /* 0x000fe200078e00ff */
[----:B------:R-:W-:Y:S01]  /*6e10*/  SHF.L.U64.HI R7, R203, 0x2, R7 ;  /* 0x00000002cb077819 */ /* 0x000fe20000010207 */
[----:B------:R-:W-:Y:S01]  /*6e20*/  IMAD.MOV.U32 R203, RZ, RZ, c[0x0][0x188] ;  /* 0x00006200ffcb7624 */ /* 0x000fe200078e00ff */
[----:B------:R-:W-:Y:S01]  /*6e30*/  SHF.R.S32.HI R18, RZ, 0x1f, R202 ;  /* 0x0000001fff127819 */ /* 0x000fe200000114ca */
[----:B------:R-:W-:Y:S01]  /*6e40*/  IMAD R34, R34, 0x13, RZ ;  /* 0x0000001322227824 */ /* 0x000fe200078e02ff */
[----:B------:R-:W-:Y:S01]  /*6e50*/  CS2R R184, SRZ ;  /* 0x0000000000b87805 */ /* 0x000fe2000001ff00 */
[----:B------:R-:W-:Y:S01]  /*6e60*/  IMAD R203, R203, 0x18, RZ ;  /* 0x00000018cbcb7824 */ /* 0x000fe200078e02ff */
[----:B------:R-:W-:Y:S01]  /*6e70*/  SHF.L.U64.HI R18, R202, 0x2, R18 ;  /* 0x00000002ca127819 */ /* 0x000fe20000010212 */
[----:B------:R-:W-:Y:S01]  /*6e80*/  IMAD.MOV.U32 R202, RZ, RZ, c[0x0][0x188] ;  /* 0x00006200ffca7624 */ /* 0x000fe200078e00ff */
[----:B------:R-:W-:Y:S01]  /*6e90*/  SHF.R.S32.HI R17, RZ, 0x1f, R34 ;  /* 0x0000001fff117819 */ /* 0x000fe20000011422 */
[----:B------:R-:W-:Y:S01]  /*6ea0*/  CS2R R186, SRZ ;  /* 0x0000000000ba7805 */ /* 0x000fe2000001ff00 */
[----:B------:R-:W-:Y:S01]  /*6eb0*/  SHF.R.S32.HI R12, RZ, 0x1f, R203 ;  /* 0x0000001fff0c7819 */ /* 0x000fe200000114cb */
[----:B------:R-:W-:Y:S01]  /*6ec0*/  IMAD R202, R202, 0xe, RZ ;  /* 0x0000000ecaca7824 */ /* 0x000fe200078e02ff */
        /* <DEDUP_REMOVED lines=18> */
[----:B------:R-:W-:Y:S01]  /*6ff0*/  CS2R R42, SRZ ;  /* 0x00000000002a7805 */ /* 0x000fe2000001ff00 */
[----:B------:R-:W-:Y:S01]  /*7000*/  IMAD R34, R34, 0xf, RZ ;  /* 0x0000000f22227824 */ /* 0x000fe200078e02ff */
[----:B------:R-:W-:Y:S01]  /*7010*/  CS2R R48, SRZ ;  /* 0x0000000000307805 */ /* 0x000fe2000001ff00 */
[----:B------:R-:W-:Y:S01]  /*7020*/  IMAD.SHL.U32 R203, R203, 0x10, RZ ;  /* 0x00000010cbcb7824 */ /* 0x000fe200078e00ff */
[----:B------:R-:W-:Y:S01]  /*7030*/  CS2R R50, SRZ ;  /* 0x0000000000327805 */ /* 0x000fe2000001ff00 */
[----:B------:R-:W-:Y:S01]  /*7040*/  CS2R R208, SRZ ;  /* 0x0000000000d07805 */ /* 0x000fe2000001ff00 */
[----:B------:R-:W-:Y:S01]  /*7050*/  SHF.R.S32.HI R21, RZ, 0x1f, R34 ;  /* 0x0000001fff157819 */ /* 0x000fe20000011422 */
[----:B------:R-:W-:Y:S01]  /*7060*/  CS2R R210, SRZ ;  /* 0x0000000000d27805 */ /* 0x000fe2000001ff00 */
[----:B------:R-:W-:Y:S01]  /*7070*/  SHF.R.S32.HI R20, RZ, 0x1f, R203 ;  /* 0x0000001fff147819 */ /* 0x000fe200000114cb */
[----:B------:R-:W-:Y:S01]  /*7080*/  CS2R R84, SRZ ;  /* 0x0000000000547805 */ /* 0x000fe2000001ff00 */
[----:B------:R-:W-:Y:S01]  /*7090*/  SHF.L.U64.HI R21, R34, 0x2, R21 ;  /* 0x0000000222157819 */ /* 0x000fe20000010215 */
[----:B------:R-:W-:Y:S01]  /*70a0*/  IMAD.MOV.U32 R34, RZ, RZ, c[0x0][0x188] ;  /* 0x00006200ff227624 */ /* 0x000fe200078e00ff */
[----:B------:R-:W-:Y:S01]  /*70b0*/  SHF.L.U64.HI R20, R203, 0x2, R20 ;  /* 0x00000002cb147819 */ /* 0x000fe20000010214 */
[----:B------:R-:W-:Y:S01]  /*70c0*/  IMAD.MOV.U32 R203, RZ, RZ, c[0x0][0x188] ;  /* 0x00006200ffcb7624 */ /* 0x000fe200078e00ff */
[----:B------:R-:W-:Y:S01]  /*70d0*/  CS2R R86, SRZ ;  /* 0x0000000000567805 */ /* 0x000fe2000001ff00 */
[----:B------:R-:W-:Y:S01]  /*70e0*/  IMAD R34, R34, 0xc, RZ ;  /* 0x0000000c22227824 */ /* 0x000fe200078e02ff */
[----:B------:R-:W-:Y:S01]  /*70f0*/  CS2R R88, SRZ ;  /* 0x0000000000587805 */ /* 0x000fe2000001ff00 */
[----:B------:R-:W-:Y:S01]  /*7100*/  IMAD R203, R203, 0xd, RZ ;  /* 0x0000000dcbcb7824 */ /* 0x000fe200078e02ff */
[----:B------:R-:W-:Y:S01]  /*7110*/  CS2R R90, SRZ ;  /* 0x00000000005a7805 */ /* 0x000fe2000001ff00 */
[----:B------:R-:W-:Y:S01]  /*7120*/  CS2R R92, SRZ ;  /* 0x00000000005c7805 */ /* 0x000fe2000001ff00 */
[----:B------:R-:W-:Y:S01]  /*7130*/  SHF.R.S32.HI R24, RZ, 0x1f, R34 ;  /* 0x0000001fff187819 */ /* 0x000fe20000011422 */
[----:B------:R-:W-:Y:S01]  /*7140*/  CS2R R94, SRZ ;  /* 0x00000000005e7805 */ /* 0x000fe2000001ff00 */
[----:B------:R-:W-:Y:S01]  /*7150*/  SHF.R.S32.HI R23, RZ, 0x1f, R203 ;  /* 0x0000001fff177819 */ /* 0x000fe200000114cb */
[----:B------:R-:W-:Y:S01]  /*7160*/  CS2R R96, SRZ ;  /* 0x0000000000607805 */ /* 0x000fe2000001ff00 */
[----:B------:R-:W-:Y:S01]  /*7170*/  CS2R R98, SRZ ;  /* 0x0000000000627805 */ /* 0x000fe2000001ff00 */
[----:B------:R-:W-:Y:S01]  /*7180*/  CS2R R100, SRZ ;  /* 0x0000000000647805 */ /* 0x000fe2000001ff00 */
[----:B------:R-:W-:Y:S01]  /*7190*/  SHF.L.U64.HI R23, R203, 0x2, R23 ;  /* 0x00000002cb177819 */ /* 0x000fe20000010217 */
[----:B------:R-:W-:Y:S01]  /*71a0*/  CS2R R102, SRZ ;  /* 0x0000000000667805 */ /* 0x000fe2000001ff00 */
        /* <DEDUP_REMOVED lines=60> */
[----:B------:R-:W-:-:S02]  /*7570*/  USHF.L.U64.HI UR6, UR4, 0x2, UR6 ;  /* 0x0000000204067899 */ /* 0x000fc40008010206 */
[----:B------:R-:W-:Y:S01]  /*7580*/  UMOV UR5, 0x1 ;  /* 0x0000000100057882 */ /* 0x000fe20000000000 */
[C---:B-1----:R-:W-:Y:S02]  /*7590*/  IADD3 R0, P2, R248.reuse, R35, RZ ;  /* 0x00000023f8007210 */ /* 0x042fe40007f5e0ff */
[----:B--2---:R-:W-:-:S03]  /*75a0*/  IADD3 R40, P1, R248, R37, RZ ;  /* 0x00000025f8287210 */ /* 0x004fc60007f3e0ff */
[----:B------:R1:W-:Y:S04]  /*75b0*/  STL [R1+0x538], R0 ;  /* 0x0005380001007387 */ /* 0x0003e80000100800 */
[----:B------:R-:W-:Y:S01]  /*75c0*/  STL [R1+0x534], R40 ;  /* 0x0005342801007387 */ /* 0x000fe20000100800 */
[----:B-1----:R-:W-:-:S03]  /*75d0*/  IMAD.SHL.U32 R0, R204, 0x20, RZ ;  /* 0x00000020cc007824 */ /* 0x002fc600078e00ff */
[----:B------:R-:W-:Y:S04]  /*75e0*/  STL [R1+0x240], RZ ;  /* 0x000240ff01007387 */ /* 0x000fe80000100800 */
[----:B------:R-:W-:Y:S04]  /*75f0*/  STL [R1+0x56c], R0 ;  /* 0x00056c0001007387 */ /* 0x000fe80000100800 */
[----:B------:R-:W-:Y:S04]  /*7600*/  STL [R1+0x1c0], RZ ;  /* 0x0001c0ff01007387 */ /* 0x000fe80000100800 */
        /* <DEDUP_REMOVED lines=47> */
[----:B------:R-:W2:Y:S04]  /*7900*/  LDL R183, [R1+0x350] ;  /* 0x0003500001b77983 */ /* 0x000ea80000100800 */
[----:B------:R-:W3:Y:S01]  /*7910*/  LDL R191, [R1+0x34c] ;  /* 0x00034c0001bf7983 */ /* 0x000ee20000100800 */
[----:B------:R-:W-:-:S02]  /*7920*/  IADD3 R189, P6, R39, R35, RZ ;  /* 0x0000002327bd7210 */ /* 0x000fc40007fde0ff */
[----:B------:R-:W-:Y:S01]  /*7930*/  IADD3 R39, P5, R37, R39, RZ ;  /* 0x0000002725277210 */ /* 0x000fe20007fbe0ff */
[----:B------:R-:W-:Y:S04]  /*7940*/  STL [R1+0x20], RZ ;  /* 0x000020ff01007387 */ /* 0x000fe80000100800 */
[----:B------:R-:W-:Y:S04]  /*7950*/  STL [R1+0x24], RZ ;  /* 0x000024ff01007387 */ /* 0x000fe80000100800 */
[----:B------:R-:W-:Y:S04]  /*7960*/  STL [R1+0x28], RZ ;  /* 0x000028ff01007387 */ /* 0x000fe80000100800 */
[----:B------:R-:W-:Y:S04]  /*7970*/  STL [R1+0x2c], RZ ;  /* 0x00002cff01007387 */ /* 0x000fe80000100800 */
[----:B------:R1:W-:Y:S04]  /*7980*/  STL [R1+0x550], R189 ;  /* 0x000550bd01007387 */ /* 0x0003e80000100800 */
[----:B-1----:R-:W4:Y:S04]  /*7990*/  LDL.LU R189, [R1+0x5a8] ;  /* 0x0005a80001bd7983 */ /* 0x002f280000300800 */
[----:B------:R1:W-:Y:S02]  /*79a0*/  STL [R1+0x548], R39 ;  /* 0x0005482701007387 */ /* 0x0003e40000100800 */
[----:B-1----:R-:W-:-:S02]  /*79b0*/  IADD3 R39, P4, R38, R35, RZ ;  /* 0x0000002326277210 */ /* 0x002fc40007f9e0ff */
[----:B------:R-:W-:-:S03]  /*79c0*/  IADD3 R38, P0, R38, R37, RZ ;  /* 0x0000002526267210 */ /* 0x000fc60007f1e0ff */
[----:B------:R1:W-:Y:S04]  /*79d0*/  STL [R1+0x544], R39 ;  /* 0x0005442701007387 */ /* 0x0003e80000100800 */
[----:B-1----:R-:W4:Y:S04]  /*79e0*/  LDL.LU R39, [R1+0x5a4] ;  /* 0x0005a40001277983 */ /* 0x002f280000300800 */
[----:B------:R2:W-:Y:S02]  /*79f0*/  STL [R1+0x540], R38 ;  /* 0x0005402601007387 */ /* 0x0005e40000100800 */
[----:B--2---:R-:W-:-:S05]  /*7a00*/  IMAD.X R38, R10, 0x1, R183, P6 ;  /* 0x000000010a267824 */ /* 0x004fca00030e06b7 */
[----:B------:R1:W-:Y:S01]  /*7a10*/  STL [R1+0x54c], R38 ;  /* 0x00054c2601007387 */ /* 0x0003e20000100800 */
[----:B---3--:R-:W-:Y:S01]  /*7a20*/  IMAD.X R10, R191, 0x1, R10, P5 ;  /* 0x00000001bf0a7824 */ /* 0x008fe200028e060a */
[C---:B-1----:R-:W-:Y:S02]  /*7a30*/  IADD3 R38, P6, R181.reuse, R35, RZ ;  /* 0x00000023b5267210 */ /* 0x042fe40007fde0ff */
[----:B------:R-:W-:-:S03]  /*7a40*/  IADD3 R181, P5, R181, R37, RZ ;  /* 0x00000025b5b57210 */ /* 0x000fc60007fbe0ff */
[----:B------:R1:W-:Y:S04]  /*7a50*/  STL [R1+0x53c], R38 ;  /* 0x00053c2601007387 */ /* 0x0003e80000100800 */
[----:B-1----:R-:W2:Y:S04]  /*7a60*/  LDL.LU R38, [R1+0x5a0] ;  /* 0x0005a00001267983 */ /* 0x002ea80000300800 */
[----:B------:R-:W-:Y:S04]  /*7a70*/  STL [R1+0x530], R10 ;  /* 0x0005300a01007387 */ /* 0x000fe80000100800 */
[----:B------:R1:W-:Y:S02]  /*7a80*/  STL [R1+0x528], R181 ;  /* 0x000528b501007387 */ /* 0x0003e40000100800 */
[----:B-1----:R-:W-:-:S02]  /*7a90*/  IMAD.X R181, R5, 0x1, R183, P4 ;  /* 0x0000000105b57824 */ /* 0x002fc400020e06b7 */
[----:B------:R-:W-:-:S03]  /*7aa0*/  IMAD.MOV.U32 R10, RZ, RZ, c[0x0][0x188] ;  /* 0x00006200ff0a7624 */ /* 0x000fc600078e00ff */
[----:B------:R1:W-:Y:S01]  /*7ab0*/  STL [R1+0x52c], R181 ;  /* 0x00052cb501007387 */ /* 0x0003e20000100800 */
[----:B------:R-:W-:Y:S02]  /*7ac0*/  IMAD.X R5, R5, 0x1, R191, P0 ;  /* 0x0000000105057824 */ /* 0x000fe400000e06bf */
[----:B------:R-:W-:Y:S01]  /*7ad0*/  IMAD R10, R10, 0x1b, RZ ;  /* 0x0000001b0a0a7824 */ /* 0x000fe200078e02ff */
[C---:B-1----:R-:W-:Y:S02]  /*7ae0*/  IADD3 R181, P4, R36.reuse, R35, RZ ;  /* 0x0000002324b57210 */ /* 0x042fe40007f9e0ff */
[----:B------:R-:W-:-:S03]  /*7af0*/  IADD3 R36, P0, R36, R37, RZ ;  /* 0x0000002524247210 */ /* 0x000fc60007f1e0ff */
[----:B------:R1:W-:Y:S04]  /*7b00*/  STL [R1+0x524], R181 ;  /* 0x000524b501007387 */ /* 0x0003e80000100800 */
[----:B-1----:R-:W3:Y:S04]  /*7b10*/  LDL.LU R181, [R1+0x59c] ;  /* 0x00059c0001b57983 */ /* 0x002ee80000300800 */
[----:B------:R1:W-:Y:S04]  /*7b20*/  STL [R1+0x520], R5 ;  /* 0x0005200501007387 */ /* 0x0003e80000100800 */
[----:B------:R4:W-:Y:S01]  /*7b30*/  STL [R1+0x518], R36 ;  /* 0x0005182401007387 */ /* 0x0009e20000100800 */
[----:B-1----:R-:W-:-:S02]  /*7b40*/  IMAD.SHL.U32 R5, R10, 0x4, RZ ;  /* 0x000000040a057824 */ /* 0x002fc400078e00ff */
[----:B----4-:R-:W-:Y:S02]  /*7b50*/  IMAD.X R36, R6, 0x1, R183, P6 ;  /* 0x0000000106247824 */ /* 0x010fe400030e06b7 */
[----:B------:R-:W-:-:S03]  /*7b60*/  IMAD.MOV.U32 R10, RZ, RZ, c[0x0][0x188] ;  /* 0x00006200ff0a7624 */ /* 0x000fc600078e00ff */
[----:B------:R1:W-:Y:S01]  /*7b70*/  STL [R1+0x51c], R36 ;  /* 0x00051c2401007387 */ /* 0x0003e20000100800 */
[----:B------:R-:W-:Y:S02]  /*7b80*/  IMAD.X R6, R6, 0x1, R191, P5 ;  /* 0x0000000106067824 */ /* 0x000fe400028e06bf */
[----:B------:R-:W-:Y:S01]  /*7b90*/  IMAD R10, R10, 0x1a, RZ ;  /* 0x0000001a0a0a7824 */ /* 0x000fe200078e02ff */
[C---:B-1----:R-:W-:Y:S02]  /*7ba0*/  IADD3 R36, P6, R5.reuse, R35, RZ ;  /* 0x0000002305247210 */ /* 0x042fe40007fde0ff */
[----:B------:R-:W-:-:S03]  /*7bb0*/  IADD3 R5, P5, R5, R37, RZ ;  /* 0x0000002505057210 */ /* 0x000fc60007fbe0ff */
[----:B------:R1:W-:Y:S04]  /*7bc0*/  STL [R1+0x514], R36 ;  /* 0x0005142401007387 */ /* 0x0003e80000100800 */
[----:B-1----:R-:W4:Y:S04]  /*7bd0*/  LDL.LU R36, [R1+0x598] ;  /* 0x0005980001247983 */ /* 0x002f280000300800 */
[----:B------:R1:W-:Y:S04]  /*7be0*/  STL [R1+0x510], R6 ;  /* 0x0005100601007387 */ /* 0x0003e80000100800 */
[----:B------:R1:W-:Y:S02]  /*7bf0*/  STL [R1+0x508], R5 ;  /* 0x0005080501007387 */ /* 0x0003e40000100800 */
[----:B-1----:R-:W-:-:S02]  /*7c00*/  IMAD.SHL.U32 R6, R10, 0x4, RZ ;  /* 0x000000040a067824 */ /* 0x002fc400078e00ff */
[----:B------:R-:W-:Y:S02]  /*7c10*/  IMAD.X R5, R7, 0x1, R183, P4 ;  /* 0x0000000107057824 */ /* 0x000fe400020e06b7 */
[----:B------:R-:W-:-:S03]  /*7c20*/  IMAD.MOV.U32 R10, RZ, RZ, c[0x0][0x188] ;  /* 0x00006200ff0a7624 */ /* 0x000fc600078e00ff */
[----:B------:R1:W-:Y:S01]  /*7c30*/  STL [R1+0x50c], R5 ;  /* 0x00050c0501007387 */ /* 0x0003e20000100800 */
[----:B------:R-:W-:Y:S02]  /*7c40*/  IMAD.X R7, R7, 0x1, R191, P0 ;  /* 0x0000000107077824 */ /* 0x000fe400000e06bf */
[----:B------:R-:W-:Y:S01]  /*7c50*/  IMAD R10, R10, 0x19, RZ ;  /* 0x000000190a0a7824 */ /* 0x000fe200078e02ff */
[----:B-1----:R-:W-:-:S05]  /*7c60*/  IADD3 R5, P4, R6, R35, RZ ;  /* 0x0000002306057210 */ /* 0x002fca0007f9e0ff */
[----:B------:R1:W-:Y:S04]  /*7c70*/  STL [R1+0x504], R5 ;  /* 0x0005040501007387 */ /* 0x0003e80000100800 */
[----:B------:R1:W-:Y:S02]  /*7c80*/  STL [R1+0x500], R7 ;  /* 0x0005000701007387 */ /* 0x0003e40000100800 */
[----:B-1----:R-:W-:Y:S01]  /*7c90*/  IMAD.SHL.U32 R5, R10, 0x4, RZ ;  /* 0x000000040a057824 */ /* 0x002fe200078e00ff */
[----:B------:R-:W-:Y:S01]  /*7ca0*/  IADD3 R7, P0, R6, R37, RZ ;  /* 0x0000002506077210 */ /* 0x000fe20007f1e0ff */
[----:B------:R-:W-:-:S04]  /*7cb0*/  IMAD.X R6, R8, 0x1, R183, P6 ;  /* 0x0000000108067824 */ /* 0x000fc800030e06b7 */
[----:B------:R1:W-:Y:S01]  /*7cc0*/  STL [R1+0x4f8], R7 ;  /* 0x0004f80701007387 */ /* 0x0003e20000100800 */
[----:B------:R-:W-:-:S03]  /*7cd0*/  IMAD.MOV.U32 R10, RZ, RZ, c[0x0][0x188] ;  /* 0x00006200ff0a7624 */ /* 0x000fc600078e00ff */
[----:B------:R1:W-:Y:S02]  /*7ce0*/  STL [R1+0x4fc], R6 ;  /* 0x0004fc0601007387 */ /* 0x0003e40000100800 */
[----:B-1----:R-:W-:Y:S01]  /*7cf0*/  IADD3 R7, P6, R5, R35, RZ ;  /* 0x0000002305077210 */ /* 0x002fe20007fde0ff */
[----:B------:R-:W-:-:S04]  /*7d00*/  IMAD R10, R10, 0x18, RZ ;  /* 0x000000180a0a7824 */ /* 0x000fc800078e02ff */
[----:B------:R1:W-:Y:S01]  /*7d10*/  STL [R1+0x4f4], R7 ;  /* 0x0004f40701007387 */ /* 0x0003e20000100800 */
[----:B------:R-:W-:Y:S02]  /*7d20*/  IMAD.SHL.U32 R6, R10, 0x4, RZ ;  /* 0x000000040a067824 */ /* 0x000fe400078e00ff */
[----:B-1----:R-:W-:Y:S01]  /*7d30*/  IMAD.X R7, R8, 0x1, R191, P5 ;  /* 0x0000000108077824 */ /* 0x002fe200028e06bf */
[----:B------:R-:W-:-:S04]  /*7d40*/  IADD3 R5, P5, R5, R37, RZ ;  /* 0x0000002505057210 */ /* 0x000fc80007fbe0ff */
[----:B------:R1:W-:Y:S01]  /*7d50*/  STL [R1+0x4f0], R7 ;  /* 0x0004f00701007387 */ /* 0x0003e20000100800 */
[----:B------:R-:W-:-:S03]  /*7d60*/  IMAD.MOV.U32 R10, RZ, RZ, c[0x0][0x188] ;  /* 0x00006200ff0a7624 */ /* 0x000fc600078e00ff */
[----:B------:R1:W-:Y:S02]  /*7d70*/  STL [R1+0x4e8], R5 ;  /* 0x0004e80501007387 */ /* 0x0003e40000100800 */
[----:B-1----:R-:W-:Y:S01]  /*7d80*/  IMAD.X R7, R9, 0x1, R183, P4 ;  /* 0x0000000109077824 */ /* 0x002fe200020e06b7 */
[----:B------:R-:W-:Y:S01]  /*7d90*/  IADD3 R8, P4, R6, R35, RZ ;  /* 0x0000002306087210 */ /* 0x000fe20007f9e0ff */
[----:B------:R-:W-:-:S03]  /*7da0*/  IMAD R10, R10, 0x17, RZ ;  /* 0x000000170a0a7824 */ /* 0x000fc600078e02ff */
[----:B------:R1:W-:Y:S01]  /*7db0*/  STL [R1+0x4ec], R7 ;  /* 0x0004ec0701007387 */ /* 0x0003e20000100800 */
[----:B------:R-:W-:-:S03]  /*7dc0*/  IMAD.SHL.U32 R5, R10, 0x4, RZ ;  /* 0x000000040a057824 */ /* 0x000fc600078e00ff */
[----:B------:R-:W-:Y:S01]  /*7dd0*/  STL [R1+0x4e4], R8 ;  /* 0x0004e40801007387 */ /* 0x000fe20000100800 */
        /* <DEDUP_REMOVED lines=37> */
[----:B------:R2:W-:Y:S01]  /*8030*/  STL [R1+0x4a8], R5 ;  /* 0x0004a80501007387 */ /* 0x0005e20000100800 */
[----:B-1----:R-:W-:Y:S01]  /*8040*/  IMAD.X R7, R14, 0x1, R183, P4 ;  /* 0x000000010e077824 */ /* 0x002fe200020e06b7 */
[----:B------:R-:W-:Y:S01]  /*8050*/  IADD3 R8, P4, R6, R35, RZ ;  /* 0x0000002306087210 */ /* 0x000fe20007f9e0ff */
[----:B------:R-:W-:-:S03]  /*8060*/  IMAD R10, R10, 0x13, RZ ;  /* 0x000000130a0a7824 */ /* 0x000fc600078e02ff */
[----:B------:R1:W-:Y:S01]  /*8070*/  STL [R1+0x4ac], R7 ;  /* 0x0004ac0701007387 */ /* 0x0003e20000100800 */
[----:B--2---:R-:W-:-:S03]  /*8080*/  IMAD.SHL.U32 R5, R10, 0x4, RZ ;  /* 0x000000040a057824 */ /* 0x004fc600078e00ff */
        /* <DEDUP_REMOVED lines=30> */
[----:B------:R-:W-:-:S03]  /*8270*/  IMAD.SHL.U32 R10, R10, 0x10, RZ ;  /* 0x000000100a0a7824 */ /* 0x000fc600078e00ff */
        /* <DEDUP_REMOVED lines=65> */
[----:B------:R-:W-:Y:S01]  /*8690*/  IMAD R10, R10, 0xa, RZ ;  /* 0x0000000a0a0a7824 */ /* 0x000fe200078e02ff */
[----:B------:R-:W-:Y:S02]  /*86a0*/  SHF.L.U64.HI R24, R34, 0x2, R24 ;  /* 0x0000000222187819 */ /* 0x000fe40000010218 */
[----:B------:R1:W-:Y:S01]  /*86b0*/  STL [R1+0x41c], R7 ;  /* 0x00041c0701007387 */ /* 0x0003e20000100800 */
[----:B--2---:R-:W-:-:S03]  /*86c0*/  IMAD.SHL.U32 R6, R10, 0x4, RZ ;  /* 0x000000040a067824 */ /* 0x004fc600078e00ff */
[----:B------:R-:W-:Y:S01]  /*86d0*/  STL [R1+0x400], R8 ;  /* 0x0004000801007387 */ /* 0x000fe20000100800 */
[----:B-1----:R-:W-:Y:S01]  /*86e0*/  IMAD.X R7, R23, 0x1, R191, P5 ;  /* 0x0000000117077824 */ /* 0x002fe200028e06bf */
[----:B------:R-:W-:-:S04]  /*86f0*/  IADD3 R5, P5, R5, R37, RZ ;  /* 0x0000002505057210 */ /* 0x000fc80007fbe0ff */
[----:B------:R1:W-:Y:S01]  /*8700*/  STL [R1+0x414], R7 ;  /* 0x0004140701007387 */ /* 0x0003e20000100800 */
[----:B------:R-:W-:Y:S01]  /*8710*/  SHF.R.S32.HI R25, RZ, 0x1f, R202 ;  /* 0x0000001fff197819 */ /* 0x000fe200000114ca */
[----:B------:R-:W-:Y:S02]  /*8720*/  IMAD.MOV.U32 R10, RZ, RZ, c[0x0][0x188] ;  /* 0x00006200ff0a7624 */ /* 0x000fe400078e00ff */
[----:B------:R-:W-:Y:S01]  /*8730*/  STL [R1+0x3f8], R5 ;  /* 0x0003f80501007387 */ /* 0x000fe20000100800 */
[----:B-1----:R-:W-:Y:S01]  /*8740*/  IMAD.X R7, R24, 0x1, R183, P4 ;  /* 0x0000000118077824 */ /* 0x002fe200020e06b7 */
[----:B------:R-:W-:Y:S01]  /*8750*/  IADD3 R8, P4, R6, R35, RZ ;  /* 0x0000002306087210 */ /* 0x000fe20007f9e0ff */
[----:B------:R-:W-:Y:S01]  /*8760*/  IMAD.MOV.U32 R34, RZ, RZ, c[0x0][0x188] ;  /* 0x00006200ff227624 */ /* 0x000fe200078e00ff */
[----:B------:R-:W-:Y:S02]  /*8770*/  SHF.L.U64.HI R25, R202, 0x2, R25 ;  /* 0x00000002ca197819 */ /* 0x000fe40000010219 */
[----:B------:R1:W-:Y:S01]  /*8780*/  STL [R1+0x40c], R7 ;  /* 0x00040c0701007387 */ /* 0x0003e20000100800 */
[----:B------:R-:W-:-:S02]  /*8790*/  IMAD R10, R10, 0x9, RZ ;  /* 0x000000090a0a7824 */ /* 0x000fc400078e02ff */
[----:B------:R-:W-:Y:S01]  /*87a0*/  IMAD R34, R34, 0xa, RZ ;  /* 0x0000000a22227824 */ /* 0x000fe200078e02ff */
[----:B------:R-:W-:Y:S01]  /*87b0*/  STL [R1+0x3f0], R8 ;  /* 0x0003f00801007387 */ /* 0x000fe20000100800 */
[----:B-1----:R-:W-:Y:S01]  /*87c0*/  IMAD.X R7, R24, 0x1, R191, P0 ;  /* 0x0000000118077824 */ /* 0x002fe200000e06bf */
[----:B------:R-:W-:Y:S01]  /*87d0*/  IADD3 R6, P0, R6, R37, RZ ;  /* 0x0000002506067210 */ /* 0x000fe20007f1e0ff */
[----:B------:R-:W-:-:S03]  /*87e0*/  IMAD.SHL.U32 R5, R10, 0x4, RZ ;  /* 0x000000040a057824 */ /* 0x000fc600078e00ff */
[----:B------:R1:W-:Y:S01]  /*87f0*/  STL [R1+0x404], R7 ;  /* 0x0004040701007387 */ /* 0x0003e20000100800 */
[----:B------:R-:W-:Y:S01]  /*8800*/  SHF.R.S32.HI R26, RZ, 0x1f, R34 ;  /* 0x0000001fff1a7819 */ /* 0x000fe20000011422 */
[----:B------:R-:W-:Y:S02]  /*8810*/  IMAD.MOV.U32 R10, RZ, RZ, c[0x0][0x188] ;  /* 0x00006200ff0a7624 */ /* 0x000fe400078e00ff */
[----:B------:R2:W-:Y:S01]  /*8820*/  STL [R1+0x3e8], R6 ;  /* 0x0003e80601007387 */ /* 0x0005e20000100800 */
[----:B-1----:R-:W-:Y:S01]  /*8830*/  IMAD.X R7, R25, 0x1, R183, P6 ;  /* 0x0000000119077824 */ /* 0x002fe200030e06b7 */
[----:B------:R-:W-:Y:S01]  /*8840*/  IADD3 R8, P6, R5, R35, RZ ;  /* 0x0000002305087210 */ /* 0x000fe20007fde0ff */
[----:B------:R-:W-:Y:S01]  /*8850*/  IMAD.MOV.U32 R203, RZ, RZ, c[0x0][0x188] ;  /* 0x00006200ffcb7624 */ /* 0x000fe200078e00ff */
[----:B------:R-:W-:Y:S02]  /*8860*/  SHF.L.U64.HI R26, R34, 0x2, R26 ;  /* 0x00000002221a7819 */ /* 0x000fe4000001021a */
[----:B------:R1:W-:Y:S01]  /*8870*/  STL [R1+0x3fc], R7 ;  /* 0x0003fc0701007387 */ /* 0x0003e20000100800 */
[----:B------:R-:W-:-:S02]  /*8880*/  IMAD.SHL.U32 R10, R10, 0x8, RZ ;  /* 0x000000080a0a7824 */ /* 0x000fc400078e00ff */
[----:B------:R-:W-:Y:S01]  /*8890*/  IMAD R203, R203, 0x9, RZ ;  /* 0x00000009cbcb7824 */ /* 0x000fe200078e02ff */
[----:B------:R3:W-:Y:S01]  /*88a0*/  STL [R1+0x3e0], R8 ;  /* 0x0003e00801007387 */ /* 0x0007e20000100800 */
[----:B--2---:R-:W-:Y:S02]  /*88b0*/  IMAD.SHL.U32 R6, R10, 0x4, RZ ;  /* 0x000000040a067824 */ /* 0x004fe400078e00ff */
[----:B-1----:R-:W-:Y:S02]  /*88c0*/  IMAD.X R7, R25, 0x1, R191, P5 ;  /* 0x0000000119077824 */ /* 0x002fe400028e06bf */
[----:B------:R-:W-:Y:S01]  /*88d0*/  IMAD.MOV.U32 R10, RZ, RZ, c[0x0][0x188] ;  /* 0x00006200ff0a7624 */ /* 0x000fe200078e00ff */
[----:B---3--:R-:W-:Y:S02]  /*88e0*/  IADD3 R8, P5, R5, R37, RZ ;  /* 0x0000002505087210 */ /* 0x008fe40007fbe0ff */
[----:B------:R1:W-:Y:S01]  /*88f0*/  STL [R1+0x3f4], R7 ;  /* 0x0003f40701007387 */ /* 0x0003e20000100800 */
[----:B------:R-:W-:Y:S01]  /*8900*/  SHF.R.S32.HI R27, RZ, 0x1f, R203 ;  /* 0x0000001fff1b7819 */ /* 0x000fe200000114cb */
[----:B------:R-:W-:-:S02]  /*8910*/  IMAD R10, R10, 0x7, RZ ;  /* 0x000000070a0a7824 */ /* 0x000fc400078e02ff */
[----:B------:R-:W-:Y:S01]  /*8920*/  STL [R1+0x3d8], R8 ;  /* 0x0003d80801007387 */ /* 0x000fe20000100800 */
[----:B-1----:R-:W-:Y:S01]  /*8930*/  IMAD.X R7, R26, 0x1, R183, P4 ;  /* 0x000000011a077824 */ /* 0x002fe200020e06b7 */
[----:B------:R-:W-:Y:S01]  /*8940*/  IADD3 R5, P4, R6, R35, RZ ;  /* 0x0000002306057210 */ /* 0x000fe20007f9e0ff */
[----:B------:R-:W-:Y:S01]  /*8950*/  IMAD.MOV.U32 R34, RZ, RZ, c[0x0][0x188] ;  /* 0x00006200ff227624 */ /* 0x000fe200078e00ff */
[----:B------:R-:W-:Y:S02]  /*8960*/  SHF.L.U64.HI R27, R203, 0x2, R27 ;  /* 0x00000002cb1b7819 */ /* 0x000fe4000001021b */
[----:B------:R1:W-:Y:S01]  /*8970*/  STL [R1+0x3ec], R7 ;  /* 0x0003ec0701007387 */ /* 0x0003e20000100800 */
[----:B------:R-:W-:Y:S02]  /*8980*/  IMAD.SHL.U32 R10, R10, 0x4, RZ ;  /* 0x000000040a0a7824 */ /* 0x000fe400078e00ff */
[----:B------:R-:W-:Y:S01]  /*8990*/  IMAD.SHL.U32 R34, R34, 0x8, RZ ;  /* 0x0000000822227824 */ /* 0x000fe200078e00ff */
[----:B------:R2:W-:Y:S01]  /*89a0*/  STL [R1+0x3d0], R5 ;  /* 0x0003d00501007387 */ /* 0x0005e20000100800 */
[----:B-1----:R-:W-:Y:S01]  /*89b0*/  IMAD.X R7, R26, 0x1, R191, P0 ;  /* 0x000000011a077824 */ /* 0x002fe200000e06bf */
[----:B------:R-:W-:-:S04]  /*89c0*/  IADD3 R8, P0, R6, R37, RZ ;  /* 0x0000002506087210 */ /* 0x000fc80007f1e0ff */
[----:B------:R1:W-:Y:S01]  /*89d0*/  STL [R1+0x3e4], R7 ;  /* 0x0003e40701007387 */ /* 0x0003e20000100800 */
[----:B--2---:R-:W-:Y:S01]  /*89e0*/  IMAD.MOV.U32 R5, RZ, RZ, c[0x0][0x188] ;  /* 0x00006200ff057624 */ /* 0x004fe200078e00ff */
[----:B------:R-:W-:Y:S02]  /*89f0*/  SHF.R.S32.HI R28, RZ, 0x1f, R34 ;  /* 0x0000001fff1c7819 */ /* 0x000fe40000011422 */
[----:B------:R-:W-:Y:S01]  /*8a00*/  STL [R1+0x3c8], R8 ;  /* 0x0003c80801007387 */ /* 0x000fe20000100800 */
[----:B------:R-:W-:Y:S02]  /*8a10*/  IMAD R5, R5, 0x6, RZ ;  /* 0x0000000605057824 */ /* 0x000fe400078e02ff */
[----:B-1----:R-:W-:Y:S01]  /*8a20*/  IMAD.X R7, R27, 0x1, R183, P6 ;  /* 0x000000011b077824 */ /* 0x002fe200030e06b7 */
[----:B------:R-:W-:Y:S01]  /*8a30*/  IADD3 R6, P6, R10, R35, RZ ;  /* 0x000000230a067210 */ /* 0x000fe20007fde0ff */
[----:B------:R-:W-:-:S03]  /*8a40*/  IMAD.MOV.U32 R202, RZ, RZ, c[0x0][0x188] ;  /* 0x00006200ffca7624 */ /* 0x000fc600078e00ff */
[----:B------:R1:W-:Y:S01]  /*8a50*/  STL [R1+0x3dc], R7 ;  /* 0x0003dc0701007387 */ /* 0x0003e20000100800 */
[----:B------:R-:W-:-:S03]  /*8a60*/  SHF.L.U64.HI R28, R34, 0x2, R28 ;  /* 0x00000002221c7819 */ /* 0x000fc6000001021c */
[----:B------:R2:W-:Y:S01]  /*8a70*/  STL [R1+0x3c0], R6 ;  /* 0x0003c00601007387 */ /* 0x0005e20000100800 */
[----:B------:R-:W-:Y:S02]  /*8a80*/  IMAD.SHL.U32 R5, R5, 0x4, RZ ;  /* 0x0000000405057824 */ /* 0x000fe400078e00ff */
[----:B-1----:R-:W-:Y:S01]  /*8a90*/  IMAD.X R7, R27, 0x1, R191, P5 ;  /* 0x000000011b077824 */ /* 0x002fe200028e06bf */
[----:B--2---:R-:W-:Y:S01]  /*8aa0*/  IADD3 R6, P5, R10, R37, RZ ;  /* 0x000000250a067210 */ /* 0x004fe20007fbe0ff */
[----:B------:R-:W-:-:S03]  /*8ab0*/  IMAD R202, R202, 0x7, RZ ;  /* 0x00000007caca7824 */ /* 0x000fc600078e02ff */
[----:B------:R1:W-:Y:S01]  /*8ac0*/  STL [R1+0x3d4], R7 ;  /* 0x0003d40701007387 */ /* 0x0003e20000100800 */
[----:B------:R-:W-:-:S03]  /*8ad0*/  IMAD.MOV.U32 R10, RZ, RZ, c[0x0][0x188] ;  /* 0x00006200ff0a7624 */ /* 0x000fc600078e00ff */
[----:B------:R2:W-:Y:S01]  /*8ae0*/  STL [R1+0x3b8], R6 ;  /* 0x0003b80601007387 */ /* 0x0005e20000100800 */
[----:B------:R-:W-:Y:S01]  /*8af0*/  IMAD R10, R10, 0x5, RZ ;  /* 0x000000050a0a7824 */ /* 0x000fe200078e02ff */
[----:B------:R-:W-:Y:S01]  /*8b00*/  SHF.R.S32.HI R29, RZ, 0x1f, R202 ;  /* 0x0000001fff1d7819 */ /* 0x000fe200000114ca */
[----:B------:R-:W-:Y:S02]  /*8b10*/  IMAD.MOV.U32 R203, RZ, RZ, c[0x0][0x188] ;  /* 0x00006200ffcb7624 */ /* 0x000fe400078e00ff */
[C---:B-1----:R-:W-:Y:S02]  /*8b20*/  IMAD.X R7, R28.reuse, 0x1, R191, P0 ;  /* 0x000000011c077824 */ /* 0x042fe400000e06bf */
[----:B--2---:R-:W-:Y:S01]  /*8b30*/  IMAD.X R6, R28, 0x1, R183, P4 ;  /* 0x000000011c067824 */ /* 0x004fe200020e06b7 */
[----:B------:R-:W-:Y:S02]  /*8b40*/  IADD3 R8, P4, R5, R35, RZ ;  /* 0x0000002305087210 */ /* 0x000fe40007f9e0ff */
[----:B------:R-:W-:-:S02]  /*8b50*/  SHF.L.U64.HI R29, R202, 0x2, R29 ;  /* 0x00000002ca1d7819 */ /* 0x000fc4000001021d */
[----:B------:R1:W-:Y:S01]  /*8b60*/  STL [R1+0x3cc], R6 ;  /* 0x0003cc0601007387 */ /* 0x0003e20000100800 */
[----:B------:R-:W-:-:S03]  /*8b70*/  IMAD R203, R203, 0x6, RZ ;  /* 0x00000006cbcb7824 */ /* 0x000fc600078e02ff */
[----:B------:R2:W-:Y:S01]  /*8b80*/  STL [R1+0x3b0], R8 ;  /* 0x0003b00801007387 */ /* 0x0005e20000100800 */
[----:B-1----:R-:W-:-:S03]  /*8b90*/  IMAD.SHL.U32 R6, R10, 0x4, RZ ;  /* 0x000000040a067824 */ /* 0x002fc600078e00ff */
[----:B------:R-:W3:Y:S04]  /*8ba0*/  LDL.LU R10, [R1+0x78] ;  /* 0x00007800010a7983 */ /* 0x000ee80000300800 */
[----:B------:R1:W-:Y:S01]  /*8bb0*/  STL [R1+0x3c4], R7 ;  /* 0x0003c40701007387 */ /* 0x0003e20000100800 */
[----:B--2---:R-:W-:Y:S01]  /*8bc0*/  IMAD.X R8, R29, 0x1, R183, P6 ;  /* 0x000000011d087824 */ /* 0x004fe200030e06b7 */
[----:B------:R-:W-:Y:S02]  /*8bd0*/  SHF.R.S32.HI R30, RZ, 0x1f, R203 ;  /* 0x0000001fff1e7819 */ /* 0x000fe400000114cb */
[----:B-1----:R-:W-:Y:S02]  /*8be0*/  IADD3 R7, P0, R5, R37, RZ ;  /* 0x0000002505077210 */ /* 0x002fe40007f1e0ff */
[----:B------:R-:W-:-:S03]  /*8bf0*/  IADD3 R5, P6, R6, R35, RZ ;  /* 0x0000002306057210 */ /* 0x000fc60007fde0ff */
[----:B------:R1:W-:Y:S01]  /*8c00*/  STL [R1+0x3a8], R7 ;  /* 0x0003a80701007387 */ /* 0x0003e20000100800 */
[----:B------:R-:W-:Y:S01]  /*8c10*/  IMAD.MOV.U32 R34, RZ, RZ, c[0x0][0x188] ;  /* 0x00006200ff227624 */ /* 0x000fe200078e00ff */
[----:B------:R-:W-:Y:S02]  /*8c20*/  SHF.L.U64.HI R30, R203, 0x2, R30 ;  /* 0x00000002cb1e7819 */ /* 0x000fe4000001021e */
[----:B------:R2:W-:Y:S01]  /*8c30*/  STL [R1+0x3bc], R8 ;  /* 0x0003bc0801007387 */ /* 0x0005e20000100800 */
[----:B-1----:R-:W-:Y:S02]  /*8c40*/  IMAD.MOV.U32 R7, RZ, RZ, c[0x0][0x188] ;  /* 0x00006200ff077624 */ /* 0x002fe400078e00ff */
[----:B--2---:R-:W-:Y:S02]  /*8c50*/  IMAD.X R8, R29, 0x1, R191, P5 ;  /* 0x000000011d087824 */ /* 0x004fe400028e06bf */
[----:B------:R-:W-:Y:S01]  /*8c60*/  IMAD.SHL.U32 R7, R7, 0x4, RZ ;  /* 0x0000000407077824 */ /* 0x000fe200078e00ff */
[----:B------:R1:W-:Y:S01]  /*8c70*/  STL [R1+0x3a0], R5 ;  /* 0x0003a00501007387 */ /* 0x0003e20000100800 */
[----:B------:R-:W-:Y:S01]  /*8c80*/  IMAD R34, R34, 0x5, RZ ;  /* 0x0000000522227824 */ /* 0x000fe200078e02ff */
[----:B------:R-:W-:Y:S01]  /*8c90*/  IADD3 R9, P5, R6, R37, RZ ;  /* 0x0000002506097210 */ /* 0x000fe20007fbe0ff */
[----:B------:R-:W-:Y:S01]  /*8ca0*/  IMAD.SHL.U32 R7, R7, 0x4, RZ ;  /* 0x0000000407077824 */ /* 0x000fe200078e00ff */
[----:B------:R2:W-:Y:S02]  /*8cb0*/  STL [R1+0x3b4], R8 ;  /* 0x0003b40801007387 */ /* 0x0005e40000100800 */
[----:B------:R-:W-:Y:S01]  /*8cc0*/  SHF.R.S32.HI R31, RZ, 0x1f, R34 ;  /* 0x0000001fff1f7819 */ /* 0x000fe20000011422 */
[----:B-1----:R-:W-:-:S02]  /*8cd0*/  IMAD.MOV.U32 R5, RZ, RZ, c[0x0][0x188] ;  /* 0x00006200ff057624 */ /* 0x002fc400078e00ff */
[----:B--2---:R-:W-:Y:S01]  /*8ce0*/  IMAD.X R8, R30, 0x1, R183, P4 ;  /* 0x000000011e087824 */ /* 0x004fe200020e06b7 */
[----:B------:R-:W-:Y:S01]  /*8cf0*/  STL [R1+0x398], R9 ;  /* 0x0003980901007387 */ /* 0x000fe20000100800 */
[----:B------:R-:W-:Y:S01]  /*8d00*/  IMAD R5, R5, 0x3, RZ ;  /* 0x0000000305057824 */ /* 0x000fe200078e02ff */
[----:B------:R-:W-:Y:S02]  /*8d10*/  IADD3 R6, P4, R7, R35, RZ ;  /* 0x0000002307067210 */ /* 0x000fe40007f9e0ff */
[----:B------:R1:W-:Y:S01]  /*8d20*/  STL [R1+0x3ac], R8 ;  /* 0x0003ac0801007387 */ /* 0x0003e20000100800 */
[----:B------:R-:W-:Y:S01]  /*8d30*/  SHF.L.U64.HI R31, R34, 0x2, R31 ;  /* 0x00000002221f7819 */ /* 0x000fe2000001021f */
[----:B------:R-:W-:Y:S02]  /*8d40*/  IMAD.SHL.U32 R5, R5, 0x4, RZ ;  /* 0x0000000405057824 */ /* 0x000fe400078e00ff */
[----:B------:R2:W-:Y:S01]  /*8d50*/  STL [R1+0x390], R6 ;  /* 0x0003900601007387 */ /* 0x0005e20000100800 */
[----:B-1----:R-:W-:-:S02]  /*8d60*/  IMAD.X R8, R30, 0x1, R191, P0 ;  /* 0x000000011e087824 */ /* 0x002fc400000e06bf */
[----:B------:R-:W-:Y:S02]  /*8d70*/  IMAD.X R9, R31, 0x1, R183, P6 ;  /* 0x000000011f097824 */ /* 0x000fe400030e06b7 */
[----:B--2---:R-:W-:Y:S01]  /*8d80*/  IMAD.MOV.U32 R6, RZ, RZ, c[0x0][0x188] ;  /* 0x00006200ff067624 */ /* 0x004fe200078e00ff */
[----:B------:R1:W-:Y:S03]  /*8d90*/  STL [R1+0x3a4], R8 ;  /* 0x0003a40801007387 */ /* 0x0003e60000100800 */
[----:B------:R-:W-:Y:S01]  /*8da0*/  IMAD.SHL.U32 R6, R6, 0x2, RZ ;  /* 0x0000000206067824 */ /* 0x000fe200078e00ff */
[----:B------:R-:W-:Y:S02]  /*8db0*/  SHF.L.U64.HI R32, R248, 0x2, R41 ;  /* 0x00000002f8207819 */ /* 0x000fe40000010229 */
[----:B-1----:R-:W-:Y:S02]  /*8dc0*/  IADD3 R8, P0, R7, R37, RZ ;  /* 0x0000002507087210 */ /* 0x002fe40007f1e0ff */
[----:B------:R-:W-:-:S03]  /*8dd0*/  IADD3 R7, P6, R5, R35, RZ ;  /* 0x0000002305077210 */ /* 0x000fc60007fde0ff */
[----:B------:R1:W-:Y:S04]  /*8de0*/  STL [R1+0x388], R8 ;  /* 0x0003880801007387 */ /* 0x0003e80000100800 */
[----:B------:R2:W-:Y:S04]  /*8df0*/  STL [R1+0x39c], R9 ;  /* 0x00039c0901007387 */ /* 0x0005e80000100800 */
[----:B------:R4:W-:Y:S01]  /*8e00*/  STL [R1+0x380], R7 ;  /* 0x0003800701007387 */ /* 0x0009e20000100800 */
[----:B-1----:R-:W-:Y:S02]  /*8e10*/  IMAD.SHL.U32 R8, R6, 0x4, RZ ;  /* 0x0000000406087824 */ /* 0x002fe400078e00ff */
[----:B--2---:R-:W-:Y:S01]  /*8e20*/  IMAD.X R9, R31, 0x1, R191, P5 ;  /* 0x000000011f097824 */ /* 0x004fe200028e06bf */
[----:B----4-:R-:W-:Y:S01]  /*8e30*/  IADD3 R7, P5, R5, R37, RZ ;  /* 0x0000002505077210 */ /* 0x010fe20007fbe0ff */
[----:B------:R-:W-:-:S03]  /*8e40*/  IMAD.X R6, R32, 0x1, R183, P4 ;  /* 0x0000000120067824 */ /* 0x000fc600020e06b7 */
[----:B------:R1:W-:Y:S01]  /*8e50*/  STL [R1+0x394], R9 ;  /* 0x0003940901007387 */ /* 0x0003e20000100800 */
[----:B------:R-:W-:-:S03]  /*8e60*/  IADD3 R5, P4, R8, R35, RZ ;  /* 0x0000002308057210 */ /* 0x000fc60007f9e0ff */
[----:B------:R2:W-:Y:S04]  /*8e70*/  STL [R1+0x378], R7 ;  /* 0x0003780701007387 */ /* 0x0005e80000100800 */
[----:B------:R-:W4:Y:S01]  /*8e80*/  LDL.LU R35, [R1+0x594] ;  /* 0x0005940001237983 */ /* 0x000f220000300800 */
[----:B-1----:R-:W-:Y:S01]  /*8e90*/  IMAD.X R9, R32, 0x1, R191, P0 ;  /* 0x0000000120097824 */ /* 0x002fe200000e06bf */
[----:B------:R-:W-:Y:S02]  /*8ea0*/  IADD3 R8, P0, R8, R37, RZ ;  /* 0x0000002508087210 */ /* 0x000fe40007f1e0ff */
[----:B------:R-:W-:Y:S04]  /*8eb0*/  STL [R1+0x38c], R6 ;  /* 0x00038c0601007387 */ /* 0x000fe80000100800 */
[----:B------:R1:W-:Y:S04]  /*8ec0*/  STL [R1+0x370], R5 ;  /* 0x0003700501007387 */ /* 0x0003e80000100800 */
[----:B------:R-:W3:Y:S01]  /*8ed0*/  LDL.LU R37, [R1+0x590] ;  /* 0x0005900001257983 */ /* 0x000ee20000300800 */
[----:B------:R-:W-:-:S04]  /*8ee0*/  IMAD.MOV.U32 R203, RZ, RZ, c[0x0][0x188] ;  /* 0x00006200ffcb7624 */ /* 0x000fc800078e00ff */
[----:B------:R-:W-:Y:S02]  /*8ef0*/  IMAD.SHL.U32 R203, R203, 0x2, RZ ;  /* 0x00000002cbcb7824 */ /* 0x000fe400078e00ff */
[----:B------:R-:W-:-:S03]  /*8f00*/  IMAD.MOV.U32 R202, RZ, RZ, c[0x0][0x188] ;  /* 0x00006200ffca7624 */ /* 0x000fc600078e00ff */
[----:B------:R-:W-:Y:S01]  /*8f10*/  SHF.R.S32.HI R34, RZ, 0x1f, R203 ;  /* 0x0000001fff227819 */ /* 0x000fe200000114cb */
[----:B------:R-:W-:Y:S02]  /*8f20*/  IMAD R202, R202, 0x3, RZ ;  /* 0x00000003caca7824 */ /* 0x000fe400078e02ff */
[----:B--2---:R-:W-:Y:S01]  /*8f30*/  IMAD.MOV.U32 R7, RZ, RZ, c[0x0][0x188] ;  /* 0x00006200ff077624 */ /* 0x004fe200078e00ff */
[----:B------:R-:W-:Y:S01]  /*8f40*/  SHF.L.U64.HI R34, R203, 0x2, R34 ;  /* 0x00000002cb227819 */ /* 0x000fe20000010222 */
[----:B------:R-:W-:Y:S01]  /*8f50*/  IMAD.MOV.U32 R203, RZ, RZ, c[0x0][0x188] ;  /* 0x00006200ffcb7624 */ /* 0x000fe200078e00ff */
[----:B------:R-:W-:Y:S01]  /*8f60*/  SHF.R.S32.HI R33, RZ, 0x1f, R202 ;  /* 0x0000001fff217819 */ /* 0x000fe200000114ca */
[----:B------:R-:W-:Y:S02]  /*8f70*/  IMAD.SHL.U32 R7, R7, 0x20, RZ ;  /* 0x0000002007077824 */ /* 0x000fe400078e00ff */
[----:B-1----:R-:W-:Y:S02]  /*8f80*/  IMAD.MOV.U32 R5, RZ, RZ, c[0x0][0x188] ;  /* 0x00006200ff057624 */ /* 0x002fe400078e00ff */
[----:B------:R-:W-:Y:S01]  /*8f90*/  IMAD.SHL.U32 R203, R203, 0x20, RZ ;  /* 0x00000020cbcb7824 */ /* 0x000fe200078e00ff */
[----:B------:R-:W-:Y:S01]  /*8fa0*/  SHF.L.U64.HI R33, R202, 0x2, R33 ;  /* 0x00000002ca217819 */ /* 0x000fe20000010221 */
[----:B------:R-:W-:Y:S01]  /*8fb0*/  IMAD.SHL.U32 R5, R5, 0x20, RZ ;  /* 0x0000002005057824 */ /* 0x000fe200078e00ff */
[----:B------:R-:W-:-:S02]  /*8fc0*/  SHF.R.S32.HI R7, RZ, 0x1f, R7 ;  /* 0x0000001fff077819 */ /* 0x000fc40000011407 */
[----:B------:R-:W-:Y:S01]  /*8fd0*/  LEA R4, P3, R203, c[0x0][0x160], 0x3 ;  /* 0x00005800cb047a11 */ /* 0x000fe200078618ff */
[----:B------:R1:W-:Y:S01]  /*8fe0*/  STL [R1+0x384], R9 ;  /* 0x0003840901007387 */ /* 0x0003e20000100800 */
[----:B------:R-:W-:-:S03]  /*8ff0*/  IMAD.X R11, R33, 0x1, R183, P6 ;  /* 0x00000001210b7824 */ /* 0x000fc600030e06b7 */
[----:B------:R4:W-:Y:S01]  /*9000*/  STL [R1+0x368], R8 ;  /* 0x0003680801007387 */ /* 0x0009e20000100800 */
[C-C-:B-1----:R-:W-:Y:S02]  /*9010*/  SHF.L.U64.HI R9, R5.reuse, 0x2, R7.reuse ;  /* 0x0000000205097819 */ /* 0x142fe40000010207 */
[----:B------:R-:W-:Y:S01]  /*9020*/  LEA.HI.X R5, R5, c[0x0][0x164], R7, 0x3, P3 ;  /* 0x0000590005057a11 */ /* 0x000fe200018f1c07 */
[----:B------:R-:W-:Y:S01]  /*9030*/  IMAD.X R7, R33, 0x1, R191, P5 ;  /* 0x0000000121077824 */ /* 0x000fe200028e06bf */
[----:B------:R-:W-:Y:S01]  /*9040*/  IADD3 R9, P3, R36, c[0x0][0x168], RZ ;  /* 0x00005a0024097a10 */ /* 0x000fe20007f7e0ff */
[----:B------:R3:W-:Y:S01]  /*9050*/  STL [R1+0x37c], R11 ;  /* 0x00037c0b01007387 */ /* 0x0007e20000100800 */
[----:B----4-:R-:W-:-:S05]  /*9060*/  SHF.R.S32.HI R8, RZ, 0x5, R35 ;  /* 0x00000005ff087819 */ /* 0x010fca0000011423 */
[----:B------:R-:W-:Y:S04]  /*9070*/  STL [R1+0x354], R8 ;  /* 0x0003540801007387 */ /* 0x000fe80000100800 */
[----:B------:R-:W-:Y:S01]  /*9080*/  STL [R1+0x248], R9 ;  /* 0x0002480901007387 */ /* 0x000fe20000100800 */
[----:B---3--:R-:W-:-:S03]  /*9090*/  IADD3 R11, P5, R37, c[0x0][0x168], RZ ;  /* 0x00005a00250b7a10 */ /* 0x008fc60007fbe0ff */
[----:B------:R1:W-:Y:S04]  /*90a0*/  STL [R1+0x374], R7 ;  /* 0x0003740701007387 */ /* 0x0003e80000100800 */
[----:B------:R2:W-:Y:S01]  /*90b0*/  STL [R1+0x250], R11 ;  /* 0x0002500b01007387 */ /* 0x0005e20000100800 */
[----:B-1----:R-:W-:Y:S01]  /*90c0*/  IMAD.X R7, R34, 0x1, R183, P4 ;  /* 0x0000000122077824 */ /* 0x002fe200020e06b7 */
[----:B------:R-:W-:Y:S01]  /*90d0*/  IADD3 R9, P4, R38, c[0x0][0x168], RZ ;  /* 0x00005a0026097a10 */ /* 0x000fe20007f9e0ff */
[----:B--2---:R-:W-:-:S03]  /*90e0*/  IMAD.X R11, R34, 0x1, R191, P0 ;  /* 0x00000001220b7824 */ /* 0x004fc600000e06bf */
[----:B------:R1:W-:Y:S04]  /*90f0*/  STL [R1+0x36c], R7 ;  /* 0x00036c0701007387 */ /* 0x0003e80000100800 */
[----:B------:R2:W-:Y:S04]  /*9100*/  STL [R1+0x258], R9 ;  /* 0x0002580901007387 */ /* 0x0005e80000100800 */
[----:B------:R-:W-:Y:S01]  /*9110*/  STL [R1+0x364], R11 ;  /* 0x0003640b01007387 */ /* 0x000fe20000100800 */
[----:B-1----:R-:W-:Y:S01]  /*9120*/  IADD3 R7, P0, R39, c[0x0][0x168], RZ ;  /* 0x00005a0027077a10 */ /* 0x002fe20007f1e0ff */
[----:B--2---:R-:W-:-:S02]  /*9130*/  IMAD.X R9, R10, 0x1, R183, P2 ;  /* 0x000000010a097824 */ /* 0x004fc400010e06b7 */
[----:B------:R-:W2:Y:S01]  /*9140*/  LDL.LU R183, [R1+0x58c] ;  /* 0x00058c0001b77983 */ /* 0x000ea20000300800 */
[----:B------:R-:W-:-:S03]  /*9150*/  IMAD.X R10, R10, 0x1, R191, P1 ;  /* 0x000000010a0a7824 */ /* 0x000fc600008e06bf */
[----:B------:R1:W-:Y:S04]  /*9160*/  STL [R1+0x260], R7 ;  /* 0x0002600701007387 */ /* 0x0003e80000100800 */
[----:B------:R3:W-:Y:S04]  /*9170*/  STL [R1+0x360], R9 ;  /* 0x0003600901007387 */ /* 0x0007e80000100800 */
[----:B------:R-:W4:Y:S01]  /*9180*/  LDL.LU R191, [R1+0x588] ;  /* 0x0005880001bf7983 */ /* 0x000f220000300800 */
[----:B-1----:R-:W-:Y:S02]  /*9190*/  IADD3 R7, P2, R160, c[0x0][0x168], RZ ;  /* 0x00005a00a0077a10 */ /* 0x002fe40007f5e0ff */
[----:B---3--:R-:W-:-:S03]  /*91a0*/  IADD3 R9, P1, R161, c[0x0][0x168], RZ ;  /* 0x00005a00a1097a10 */ /* 0x008fc60007f3e0ff */
[----:B------:R1:W-:Y:S04]  /*91b0*/  STL [R1+0x268], R7 ;  /* 0x0002680701007387 */ /* 0x0003e80000100800 */
[----:B------:R3:W-:Y:S01]  /*91c0*/  STL [R1+0x35c], R10 ;  /* 0x00035c0a01007387 */ /* 0x0007e20000100800 */
[----:B-1----:R-:W-:-:S03]  /*91d0*/  IADD3.X R7, R181, c[0x0][0x16c], RZ, P3, !PT ;  /* 0x00005b00b5077a10 */ /* 0x002fc60001ffe4ff */
[----:B------:R-:W-:Y:S01]  /*91e0*/  STL [R1+0x270], R9 ;  /* 0x0002700901007387 */ /* 0x000fe20000100800 */
[----:B---3--:R-:W-:-:S03]  /*91f0*/  IADD3 R10, P3, R162, c[0x0][0x168], RZ ;  /* 0x00005a00a20a7a10 */ /* 0x008fc60007f7e0ff */
[----:B------:R-:W-:Y:S04]  /*9200*/  STL [R1+0x244], R7 ;  /* 0x0002440701007387 */ /* 0x000fe80000100800 */
[----:B------:R1:W-:Y:S02]  /*9210*/  STL [R1+0x278], R10 ;  /* 0x0002780a01007387 */ /* 0x0003e40000100800 */
[----:B-1----:R-:W-:Y:S02]  /*9220*/  IADD3.X R10, R189, c[0x0][0x16c], RZ, P4, !PT ;  /* 0x00005b00bd0a7a10 */ /* 0x002fe400027fe4ff */
[----:B--2---:R-:W-:Y:S02]  /*9230*/  IADD3.X R9, R183, c[0x0][0x16c], RZ, P5, !PT ;  /* 0x00005b00b7097a10 */ /* 0x004fe40002ffe4ff */
[----:B------:R-:W-:-:S03]  /*9240*/  IADD3 R7, P5, R163, c[0x0][0x168], RZ ;  /* 0x00005a00a3077a10 */ /* 0x000fc60007fbe0ff */
[----:B------:R1:W-:Y:S04]  /*9250*/  STL [R1+0x24c], R9 ;  /* 0x00024c0901007387 */ /* 0x0003e80000100800 */
[----:B------:R4:W-:Y:S04]  /*9260*/  STL [R1+0x280], R7 ;  /* 0x0002800701007387 */ /* 0x0009e80000100800 */
[----:B------:R2:W-:Y:S01]  /*9270*/  STL [R1+0x254], R10 ;  /* 0x0002540a01007387 */ /* 0x0005e20000100800 */
[----:B-1----:R-:W-:Y:S02]  /*9280*/  IADD3 R9, P4, R180, c[0x0][0x168], RZ ;  /* 0x00005a00b4097a10 */ /* 0x002fe40007f9e0ff */
[----:B----4-:R-:W-:-:S03]  /*9290*/  IADD3.X R7, R191, c[0x0][0x16c], RZ, P0, !PT ;  /* 0x00005b00bf077a10 */ /* 0x010fc600007fe4ff */
[----:B------:R1:W-:Y:S01]  /*92a0*/  STL [R1+0x288], R9 ;  /* 0x0002880901007387 */ /* 0x0003e20000100800 */
[----:B--2---:R-:W-:-:S03]  /*92b0*/  IADD3 R10, P0, R182, c[0x0][0x168], RZ ;  /* 0x00005a00b60a7a10 */ /* 0x004fc60007f1e0ff */
[----:B------:R2:W-:Y:S04]  /*92c0*/  STL [R1+0x25c], R7 ;  /* 0x00025c0701007387 */ /* 0x0005e80000100800 */
[----:B------:R3:W-:Y:S01]  /*92d0*/  STL [R1+0x290], R10 ;  /* 0x0002900a01007387 */ /* 0x0007e20000100800 */
[----:B-1----:R-:W-:Y:S02]  /*92e0*/  IADD3.X R9, R206, c[0x0][0x16c], RZ, P2, !PT ;  /* 0x00005b00ce097a10 */ /* 0x002fe400017fe4ff */
[----:B--2---:R-:W-:-:S03]  /*92f0*/  IADD3 R7, P2, R188, c[0x0][0x168], RZ ;  /* 0x00005a00bc077a10 */ /* 0x004fc60007f5e0ff */
[----:B------:R1:W-:Y:S01]  /*9300*/  STL [R1+0x264], R9 ;  /* 0x0002640901007387 */ /* 0x0003e20000100800 */
[----:B---3--:R-:W-:-:S03]  /*9310*/  IADD3.X R10, R212, c[0x0][0x16c], RZ, P1, !PT ;  /* 0x00005b00d40a7a10 */ /* 0x008fc60000ffe4ff */
[----:B------:R2:W-:Y:S04]  /*9320*/  STL [R1+0x298], R7 ;  /* 0x0002980701007387 */ /* 0x0005e80000100800 */
[----:B------:R3:W-:Y:S01]  /*9330*/  STL [R1+0x26c], R10 ;  /* 0x00026c0a01007387 */ /* 0x0007e20000100800 */
[----:B-1----:R-:W-:Y:S02]  /*9340*/  IADD3 R9, P1, R190, c[0x0][0x168], RZ ;  /* 0x00005a00be097a10 */ /* 0x002fe40007f3e0ff */
[----:B--2---:R-:W-:-:S03]  /*9350*/  IADD3.X R7, R232, c[0x0][0x16c], RZ, P3, !PT ;  /* 0x00005b00e8077a10 */ /* 0x004fc60001ffe4ff */
[----:B------:R1:W-:Y:S01]  /*9360*/  STL [R1+0x2a0], R9 ;  /* 0x0002a00901007387 */ /* 0x0003e20000100800 */
[----:B---3--:R-:W-:-:S03]  /*9370*/  IADD3 R10, P3, R205, c[0x0][0x168], RZ ;  /* 0x00005a00cd0a7a10 */ /* 0x008fc60007f7e0ff */
[----:B------:R2:W-:Y:S04]  /*9380*/  STL [R1+0x274], R7 ;  /* 0x0002740701007387 */ /* 0x0005e80000100800 */
[----:B------:R3:W-:Y:S01]  /*9390*/  STL [R1+0x2a8], R10 ;  /* 0x0002a80a01007387 */ /* 0x0007e20000100800 */
[----:B-1----:R-:W-:Y:S02]  /*93a0*/  IADD3.X R9, R234, c[0x0][0x16c], RZ, P5, !PT ;  /* 0x00005b00ea097a10 */ /* 0x002fe40002ffe4ff */
[----:B--2---:R-:W-:-:S03]  /*93b0*/  IADD3 R7, P5, R207, c[0x0][0x168], RZ ;  /* 0x00005a00cf077a10 */ /* 0x004fc60007fbe0ff */
[----:B------:R-:W-:Y:S01]  /*93c0*/  STL [R1+0x27c], R9 ;  /* 0x00027c0901007387 */ /* 0x000fe20000100800 */
[----:B---3--:R-:W-:-:S03]  /*93d0*/  IADD3.X R10, R236, c[0x0][0x16c], RZ, P4, !PT ;  /* 0x00005b00ec0a7a10 */ /* 0x008fc600027fe4ff */
[----:B------:R-:W-:Y:S04]  /*93e0*/  STL [R1+0x2b0], R7 ;  /* 0x0002b00701007387 */ /* 0x000fe80000100800 */
[----:B------:R1:W-:Y:S04]  /*93f0*/  STL [R1+0x284], R10 ;  /* 0x0002840a01007387 */ /* 0x0003e80000100800 */
[----:B-1----:R-:W2:Y:S01]  /*9400*/  LDL.LU R10, [R1] ;  /* 0x00000000010a7983 */ /* 0x002ea20000300800 */
[----:B------:R-:W-:Y:S02]  /*9410*/  IADD3 R9, P4, R213, c[0x0][0x168], RZ ;  /* 0x00005a00d5097a10 */ /* 0x000fe40007f9e0ff */
[----:B------:R-:W-:-:S03]  /*9420*/  IADD3.X R7, R238, c[0x0][0x16c], RZ, P0, !PT ;  /* 0x00005b00ee077a10 */ /* 0x000fc600007fe4ff */
[----:B------:R1:W-:Y:S04]  /*9430*/  STL [R1+0x2b8], R9 ;  /* 0x0002b80901007387 */ /* 0x0003e80000100800 */
[----:B------:R3:W-:Y:S04]  /*9440*/  STL [R1+0x28c], R7 ;  /* 0x00028c0701007387 */ /* 0x0007e80000100800 */
[----:B------:R-:W4:Y:S01]  /*9450*/  LDL.LU R29, [R1+0x8] ;  /* 0x00000800011d7983 */ /* 0x000f220000300800 */
[----:B-1----:R-:W-:Y:S02]  /*9460*/  IADD3 R9, P0, R233, c[0x0][0x168], RZ ;  /* 0x00005a00e9097a10 */ /* 0x002fe40007f1e0ff */
[----:B---3--:R-:W-:-:S03]  /*9470*/  IADD3.X R7, R240, c[0x0][0x16c], RZ, P2, !PT ;  /* 0x00005b00f0077a10 */ /* 0x008fc600017fe4ff */
[----:B------:R1:W-:Y:S04]  /*9480*/  STL [R1+0x2c0], R9 ;  /* 0x0002c00901007387 */ /* 0x0003e80000100800 */
[----:B------:R3:W-:Y:S04]  /*9490*/  STL [R1+0x294], R7 ;  /* 0x0002940701007387 */ /* 0x0007e80000100800 */
[----:B------:R-:W4:Y:S01]  /*94a0*/  LDL.LU R28, [R1+0x10] ;  /* 0x00001000011c7983 */ /* 0x000f220000300800 */
[----:B-1----:R-:W-:Y:S02]  /*94b0*/  IADD3 R9, P2, R235, c[0x0][0x168], RZ ;  /* 0x00005a00eb097a10 */ /* 0x002fe40007f5e0ff */
[----:B---3--:R-:W-:-:S03]  /*94c0*/  IADD3.X R7, R242, c[0x0][0x16c], RZ, P1, !PT ;  /* 0x00005b00f2077a10 */ /* 0x008fc60000ffe4ff */
[----:B------:R-:W-:Y:S04]  /*94d0*/  STL [R1+0x2c8], R9 ;  /* 0x0002c80901007387 */ /* 0x000fe80000100800 */
[----:B------:R-:W3:Y:S04]  /*94e0*/  LDL.LU R27, [R1+0x18] ;  /* 0x00001800011b7983 */ /* 0x000ee80000300800 */
[----:B------:R-:W3:Y:S04]  /*94f0*/  LDL.LU R26, [R1+0x4] ;  /* 0x00000400011a7983 */ /* 0x000ee80000300800 */
[----:B------:R1:W-:Y:S04]  /*9500*/  STL [R1+0x29c], R7 ;  /* 0x00029c0701007387 */ /* 0x0003e80000100800 */
[----:B------:R-:W3:Y:S04]  /*9510*/  LDL.LU R25, [R1+0x30] ;  /* 0x0000300001197983 */ /* 0x000ee80000300800 */
        /* <DEDUP_REMOVED lines=10> */
[----:B-1----:R-:W3:Y:S01]  /*95c0*/  LDL.LU R7, [R1+0x54] ;  /* 0x0000540001077983 */ /* 0x002ee20000300800 */
[----:B------:R-:W-:-:S02]  /*95d0*/  IADD3 R11, P1, R237, c[0x0][0x168], RZ ;  /* 0x00005a00ed0b7a10 */ /* 0x000fc40007f3e0ff */
[----:B------:R-:W-:-:S03]  /*95e0*/  IADD3.X R9, R244, c[0x0][0x16c], RZ, P3, !PT ;  /* 0x00005b00f4097a10 */ /* 0x000fc60001ffe4ff */
[----:B------:R1:W-:Y:S04]  /*95f0*/  STL [R1+0x2d0], R11 ;  /* 0x0002d00b01007387 */ /* 0x0003e80000100800 */
[----:B------:R-:W3:Y:S04]  /*9600*/  LDL.LU R14, [R1+0x48] ;  /* 0x00004800010e7983 */ /* 0x000ee80000300800 */
[----:B------:R-:W3:Y:S04]  /*9610*/  LDL.LU R13, [R1+0x58] ;  /* 0x00005800010d7983 */ /* 0x000ee80000300800 */
[----:B------:R1:W-:Y:S04]  /*9620*/  STL [R1+0x2a4], R9 ;  /* 0x0002a40901007387 */ /* 0x0003e80000100800 */
[----:B------:R-:W3:Y:S04]  /*9630*/  LDL.LU R12, [R1+0x5c] ;  /* 0x00005c00010c7983 */ /* 0x000ee80000300800 */
[----:B-1----:R-:W3:Y:S01]  /*9640*/  LDL.LU R11, [R1+0x60] ;  /* 0x00006000010b7983 */ /* 0x002ee20000300800 */
[----:B------:R-:W-:-:S05]  /*9650*/  IADD3 R9, P3, R239, c[0x0][0x168], RZ ;  /* 0x00005a00ef097a10 */ /* 0x000fca0007f7e0ff */
[----:B------:R1:W-:Y:S01]  /*9660*/  STL [R1+0x2d8], R9 ;  /* 0x0002d80901007387 */ /* 0x0003e20000100800 */
[----:B------:R-:W-:Y:S02]  /*9670*/  IADD3.X R30, R246, c[0x0][0x16c], RZ, P5, !PT ;  /* 0x00005b00f61e7a10 */ /* 0x000fe40002ffe4ff */
[----:B------:R-:W-:Y:S01]  /*9680*/  IADD3 R32, P5, R241, c[0x0][0x168], RZ ;  /* 0x00005a00f1207a10 */ /* 0x000fe20007fbe0ff */
[----:B-1----:R-:W3:Y:S04]  /*9690*/  LDL.LU R9, [R1+0x64] ;  /* 0x0000640001097983 */ /* 0x002ee80000300800 */
[----:B------:R1:W-:Y:S04]  /*96a0*/  STL [R1+0x2ac], R30 ;  /* 0x0002ac1e01007387 */ /* 0x0003e80000100800 */
[----:B------:R-:W-:Y:S01]  /*96b0*/  STL [R1+0x2e0], R32 ;  /* 0x0002e02001007387 */ /* 0x000fe20000100800 */
[----:B--2---:R-:W-:-:S03]  /*96c0*/  IADD3.X R31, R10, c[0x0][0x16c], RZ, P4, !PT ;  /* 0x00005b000a1f7a10 */ /* 0x004fc600027fe4ff */
[----:B------:R-:W2:Y:S01]  /*96d0*/  LDL.LU R10, [R1+0x74] ;  /* 0x00007400010a7983 */ /* 0x000ea20000300800 */
[----:B-1----:R-:W-:-:S03]  /*96e0*/  IADD3 R30, P4, R243, c[0x0][0x168], RZ ;  /* 0x00005a00f31e7a10 */ /* 0x002fc60007f9e0ff */
[----:B------:R1:W-:Y:S04]  /*96f0*/  STL [R1+0x2b4], R31 ;  /* 0x0002b41f01007387 */ /* 0x0003e80000100800 */
[----:B------:R4:W-:Y:S02]  /*9700*/  STL [R1+0x2e8], R30 ;  /* 0x0002e81e01007387 */ /* 0x0009e40000100800 */
[----:B----4-:R-:W-:Y:S02]  /*9710*/  IADD3.X R29, R29, c[0x0][0x16c], RZ, P0, !PT ;  /* 0x00005b001d1d7a10 */ /* 0x010fe400007fe4ff */
[----:B-1----:R-:W-:-:S03]  /*9720*/  IADD3 R31, P0, R245, c[0x0][0x168], RZ ;  /* 0x00005a00f51f7a10 */ /* 0x002fc60007f1e0ff */
[----:B------:R1:W-:Y:S04]  /*9730*/  STL [R1+0x2bc], R29 ;  /* 0x0002bc1d01007387 */ /* 0x0003e80000100800 */
[----:B------:R-:W-:Y:S01]  /*9740*/  STL [R1+0x2f0], R31 ;  /* 0x0002f01f01007387 */ /* 0x000fe20000100800 */
[----:B------:R-:W-:Y:S02]  /*9750*/  IADD3.X R30, R28, c[0x0][0x16c], RZ, P2, !PT ;  /* 0x00005b001c1e7a10 */ /* 0x000fe400017fe4ff */
[----:B-1----:R-:W-:-:S03]  /*9760*/  IADD3 R29, P2, R247, c[0x0][0x168], RZ ;  /* 0x00005a00f71d7a10 */ /* 0x002fc60007f5e0ff */
[----:B------:R-:W-:Y:S01]  /*9770*/  STL [R1+0x2c4], R30 ;  /* 0x0002c41e01007387 */ /* 0x000fe20000100800 */
[----:B---3--:R-:W-:-:S03]  /*9780*/  IADD3.X R28, R27, c[0x0][0x16c], RZ, P1, !PT ;  /* 0x00005b001b1c7a10 */ /* 0x008fc60000ffe4ff */
[----:B------:R-:W-:Y:S01]  /*9790*/  STL [R1+0x2f8], R29 ;  /* 0x0002f81d01007387 */ /* 0x000fe20000100800 */
[----:B------:R-:W-:-:S03]  /*97a0*/  IADD3 R27, P1, R26, c[0x0][0x168], RZ ;  /* 0x00005a001a1b7a10 */ /* 0x000fc60007f3e0ff */
[----:B------:R-:W-:Y:S01]  /*97b0*/  STL [R1+0x2cc], R28 ;  /* 0x0002cc1c01007387 */ /* 0x000fe20000100800 */
[----:B------:R-:W-:-:S03]  /*97c0*/  IADD3.X R26, R25, c[0x0][0x16c], RZ, P3, !PT ;  /* 0x00005b00191a7a10 */ /* 0x000fc60001ffe4ff */
[----:B------:R-:W-:Y:S01]  /*97d0*/  STL [R1+0x300], R27 ;  /* 0x0003001b01007387 */ /* 0x000fe20000100800 */
[----:B------:R-:W-:-:S03]  /*97e0*/  IADD3 R25, P3, R24, c[0x0][0x168], RZ ;  /* 0x00005a0018197a10 */ /* 0x000fc60007f7e0ff */
[----:B------:R-:W-:Y:S01]  /*97f0*/  STL [R1+0x2d4], R26 ;  /* 0x0002d41a01007387 */ /* 0x000fe20000100800 */
[----:B------:R-:W-:-:S03]  /*9800*/  IADD3.X R24, R23, c[0x0][0x16c], RZ, P5, !PT ;  /* 0x00005b0017187a10 */ /* 0x000fc60002ffe4ff */
[----:B------:R-:W1:Y:S01]  /*9810*/  S2R R6, SR_TID.X ;  /* 0x0000000000067919 */ /* 0x000e620000002100 */
[----:B------:R-:W-:-:S03]  /*9820*/  IADD3 R23, P5, R22, c[0x0][0x168], RZ ;  /* 0x00005a0016177a10 */ /* 0x000fc60007fbe0ff */
[----:B------:R-:W-:Y:S01]  /*9830*/  STL [R1+0x308], R25 ;  /* 0x0003081901007387 */ /* 0x000fe20000100800 */
[----:B------:R-:W-:-:S03]  /*9840*/  IADD3.X R22, R21, c[0x0][0x16c], RZ, P4, !PT ;  /* 0x00005b0015167a10 */ /* 0x000fc600027fe4ff */
        /* <DEDUP_REMOVED lines=10> */
[----:B------:R-:W-:Y:S04]  /*98f0*/  STL [R1+0x320], R19 ;  /* 0x0003201301007387 */ /* 0x000fe80000100800 */
[----:B------:R-:W-:Y:S04]  /*9900*/  STL [R1+0x2f4], R18 ;  /* 0x0002f41201007387 */ /* 0x000fe80000100800 */
[----:B------:R3:W-:Y:S02]  /*9910*/  STL [R1+0x328], R16 ;  /* 0x0003281001007387 */ /* 0x0007e40000100800 */
[----:B---3--:R-:W-:-:S02]  /*9920*/  IADD3.X R16, R7, c[0x0][0x16c], RZ, P3, !PT ;  /* 0x00005b0007107a10 */ /* 0x008fc40001ffe4ff */
[----:B------:R-:W3:Y:S01]  /*9930*/  S2R R7, SR_TID.X ;  /* 0x0000000000077919 */ /* 0x000ee20000002100 */
[----:B------:R-:W-:Y:S02]  /*9940*/  IADD3.X R17, R15, c[0x0][0x16c], RZ, P1, !PT ;  /* 0x00005b000f117a10 */ /* 0x000fe40000ffe4ff */
[----:B-1----:R-:W-:Y:S02]  /*9950*/  LOP3.LUT R6, R6, 0x3, RZ, 0xc0, !PT ;  /* 0x0000000306067812 */ /* 0x002fe400078ec0ff */
[----:B------:R-:W-:Y:S01]  /*9960*/  IADD3 R15, P1, R214, c[0x0][0x168], RZ ;  /* 0x00005a00d60f7a10 */ /* 0x000fe20007f3e0ff */
[----:B------:R-:W-:Y:S02]  /*9970*/  STL [R1+0x2fc], R17 ;  /* 0x0002fc1101007387 */ /* 0x000fe40000100800 */
[----:B------:R-:W-:Y:S02]  /*9980*/  IMAD R6, R6, 0x420, RZ ;  /* 0x0000042006067824 */ /* 0x000fe400078e02ff */
[----:B------:R1:W-:Y:S01]  /*9990*/  STL [R1+0x330], R15 ;  /* 0x0003300f01007387 */ /* 0x0003e20000100800 */
[----:B------:R-:W-:-:S02]  /*99a0*/  IADD3.X R12, R12, c[0x0][0x16c], RZ, P4, !PT ;  /* 0x00005b000c0c7a10 */ /* 0x000fc400027fe4ff */
[----:B------:R-:W-:Y:S01]  /*99b0*/  IADD3.X R11, R11, c[0x0][0x16c], RZ, P0, !PT ;  /* 0x00005b000b0b7a10 */ /* 0x000fe200007fe4ff */
[----:B------:R-:W-:Y:S01]  /*99c0*/  STL [R1+0x304], R16 ;  /* 0x0003041001007387 */ /* 0x000fe20000100800 */
[----:B-1----:R-:W-:Y:S02]  /*99d0*/  IADD3 R15, P3, R14, c[0x0][0x168], RZ ;  /* 0x00005a000e0f7a10 */ /* 0x002fe40007f7e0ff */
[----:B------:R-:W-:Y:S02]  /*99e0*/  IADD3.X R14, R13, c[0x0][0x16c], RZ, P5, !PT ;  /* 0x00005b000d0e7a10 */ /* 0x000fe40002ffe4ff */
[----:B------:R-:W-:Y:S01]  /*99f0*/  IADD3 R13, P5, R215, c[0x0][0x168], RZ ;  /* 0x00005a00d70d7a10 */ /* 0x000fe20007fbe0ff */
[----:B------:R-:W-:Y:S01]  /*9a00*/  STL [R1+0x338], R15 ;  /* 0x0003380f01007387 */ /* 0x000fe20000100800 */
[----:B---3--:R-:W-:-:S03]  /*9a10*/  LOP3.LUT R7, R6, 0x5c, R7, 0x78, !PT ;  /* 0x0000005c06077812 */ /* 0x008fc600078e7807 */
[----:B------:R-:W-:Y:S01]  /*9a20*/  STL [R1+0x30c], R14 ;  /* 0x00030c0e01007387 */ /* 0x000fe20000100800 */
[----:B------:R-:W-:Y:S02]  /*9a30*/  IADD3.X R6, R9, c[0x0][0x16c], RZ, P2, !PT ;  /* 0x00005b0009067a10 */ /* 0x000fe400017fe4ff */
[----:B------:R-:W-:Y:S01]  /*9a40*/  IADD3.X R9, R3, c[0x0][0x16c], RZ, P1, !PT ;  /* 0x00005b0003097a10 */ /* 0x000fe20000ffe4ff */
[----:B------:R-:W-:Y:S04]  /*9a50*/  STL [R1+0x340], R13 ;  /* 0x0003400d01007387 */ /* 0x000fe80000100800 */
[----:B------:R-:W-:Y:S04]  /*9a60*/  STL [R1+0x314], R12 ;  /* 0x0003140c01007387 */ /* 0x000fe80000100800 */
[----:B------:R-:W-:Y:S04]  /*9a70*/  STL [R1+0x31c], R11 ;  /* 0x00031c0b01007387 */ /* 0x000fe80000100800 */
[----:B------:R1:W-:Y:S04]  /*9a80*/  STL [R1+0x324], R6 ;  /* 0x0003240601007387 */ /* 0x0003e80000100800 */
[----:B------:R3:W5:Y:S01]  /*9a90*/  LDL.LU R3, [R1+0x584] ;  /* 0x0005840001037983 */ /* 0x0007620000300800 */
[----:B-1----:R-:W-:-:S03]  /*9aa0*/  IADD3.X R6, R252, c[0x0][0x16c], RZ, P3, !PT ;  /* 0x00005b00fc067a10 */ /* 0x002fc60001ffe4ff */
[----:B------:R3:W5:Y:S04]  /*9ab0*/  LDL.LU R252, [R1+0x580] ;  /* 0x0005800001fc7983 */ /* 0x0007680000300800 */
[----:B------:R1:W-:Y:S02]  /*9ac0*/  STL [R1+0x32c], R9 ;  /* 0x00032c0901007387 */ /* 0x0003e40000100800 */
[----:B-1----:R-:W-:Y:S02]  /*9ad0*/  IADD3.X R9, R2, c[0x0][0x16c], RZ, P5, !PT ;  /* 0x00005b0002097a10 */ /* 0x002fe40002ffe4ff */
[----:B------:R3:W5:Y:S04]  /*9ae0*/  LDL.LU R2, [R1+0x57c] ;  /* 0x00057c0001027983 */ /* 0x0007680000300800 */
[----:B------:R2:W-:Y:S01]  /*9af0*/  STL [R1+0x334], R6 ;  /* 0x0003340601007387 */ /* 0x0005e20000100800 */
[----:B------:R-:W-:Y:S01]  /*9b00*/  IADD3 R8, R8, -0x2, RZ ;  /* 0xfffffffe08087810 */ /* 0x000fe20007ffe0ff */
[----:B------:R-:W-:Y:S01]  /*9b10*/  CS2R R40, SRZ ;  /* 0x0000000000287805 */ /* 0x000fe2000001ff00 */
[----:B------:R-:W-:Y:S01]  /*9b20*/  CS2R R216, SRZ ;  /* 0x0000000000d87805 */ /* 0x000fe2000001ff00 */
[----:B------:R-:W-:Y:S01]  /*9b30*/  CS2R R248, SRZ ;  /* 0x0000000000f87805 */ /* 0x000fe2000001ff00 */
[----:B------:R-:W-:Y:S01]  /*9b40*/  CS2R R250, SRZ ;  /* 0x0000000000fa7805 */ /* 0x000fe2000001ff00 */
[----:B------:R-:W-:Y:S01]  /*9b50*/  CS2R R202, SRZ ;  /* 0x0000000000ca7805 */ /* 0x000fe2000001ff00 */
[----:B------:R-:W-:Y:S01]  /*9b60*/  CS2R R204, SRZ ;  /* 0x0000000000cc7805 */ /* 0x000fe2000001ff00 */
[----:B------:R-:W-:Y:S01]  /*9b70*/  CS2R R206, SRZ ;  /* 0x0000000000ce7805 */ /* 0x000fe2000001ff00 */
[----:B------:R-:W-:Y:S01]  /*9b80*/  LOP3.LUT R7, R7, 0x20, RZ, 0x3c, !PT ;  /* 0x0000002007077812 */ /* 0x000fe200078e3cff */
[----:B------:R-:W-:Y:S01]  /*9b90*/  UMOV UR4, 0xffffffff ;  /* 0xffffffff00047882 */ /* 0x000fe20000000000 */
[----:B--2---:R-:W-:-:S02]  /*9ba0*/  LOP3.LUT R6, R10, 0x400, R0, 0xf8, !PT ;  /* 0x000004000a067812 */ /* 0x004fc400078ef800 */
[----:B------:R3:W5:Y:S04]  /*9bb0*/  LDL.LU R0, [R1+0x578] ;  /* 0x0005780001007983 */ /* 0x0007680000300800 */
[----:B------:R-:W-:Y:S04]  /*9bc0*/  STL [R1+0x33c], R9 ;  /* 0x00033c0901007387 */ /* 0x000fe80000100800 */
[----:B------:R1:W-:Y:S04]  /*9bd0*/  STL [R1+0x358], R6 ;  /* 0x0003580601007387 */ /* 0x0003e80000100800 */
        /* <DEDUP_REMOVED lines=17> */
[----:B-1----:R-:W-:-:S03]  /*9cf0*/  LOP3.LUT R6, R6, 0x40, RZ, 0x3c, !PT ;  /* 0x0000004006067812 */ /* 0x002fc600078e3cff */
[----:B------:R3:W-:Y:S04]  /*9d00*/  STL [R1+0x44], RZ ;  /* 0x000044ff01007387 */ /* 0x0007e80000100800 */
[----:B------:R3:W-:Y:S04]  /*9d10*/  STL [R1+0x48], RZ ;  /* 0x000048ff01007387 */ /* 0x0007e80000100800 */
[----:B------:R3:W-:Y:S04]  /*9d20*/  STL [R1+0x4c], RZ ;  /* 0x00004cff01007387 */ /* 0x0007e80000100800 */
[----:B------:R3:W-:Y:S04]  /*9d30*/  STL [R1+0x30], RZ ;  /* 0x000030ff01007387 */ /* 0x0007e80000100800 */
[----:B------:R3:W-:Y:S04]  /*9d40*/  STL [R1+0x34], RZ ;  /* 0x000034ff01007387 */ /* 0x0007e80000100800 */
[----:B------:R3:W-:Y:S04]  /*9d50*/  STL [R1+0x38], RZ ;  /* 0x000038ff01007387 */ /* 0x0007e80000100800 */
[----:B------:R3:W-:Y:S04]  /*9d60*/  STL [R1+0x3c], RZ ;  /* 0x00003cff01007387 */ /* 0x0007e80000100800 */
[----:B------:R3:W-:Y:S04]  /*9d70*/  STL [R1+0x574], R8 ;  /* 0x0005740801007387 */ /* 0x0007e80000100800 */
[----:B------:R3:W-:Y:S02]  /*9d80*/  STL [R1+0x490], R6 ;  /* 0x0004900601007387 */ /* 0x0007e40000100800 */
.L_x_2:
[----:B---3--:R-:W2:Y:S01]  /*9d90*/  LDL R8, [R1+0x358] ;  /* 0x0003580001087983 */ /* 0x008ea20000100800 */
[----:B------:R-:W-:-:S04]  /*9da0*/  DEPBAR.LE SB0, 0x2 ;  /* 0x000080800000791a */ /* 0x000fc80000000000 */
[----:B------:R-:W1:Y:S01]  /*9db0*/  S2R R6, SR_TID.X ;  /* 0x0000000000067919 */ /* 0x000e620000002100 */
[----:B------:R-:W-:-:S03]  /*9dc0*/  UIADD3 UR4, UR4, 0x1, URZ ;  /* 0x0000000104047890 */ /* 0x000fc6000fffe03f */
[----:B------:R-:W3:Y:S01]  /*9dd0*/  S2R R11, SR_TID.X ;  /* 0x00000000000b7919 */ /* 0x000ee20000002100 */
[----:B------:R-:W-:-:S03]  /*9de0*/  UISETP.GT.AND UP0, UPT, UR4, 0x1, UPT ;  /* 0x000000010400788c */ /* 0x000fc6000bf04270 */
[----:B------:R-:W-:Y:S01]  /*9df0*/  STL [R1+0x6d4], R248 ;  /* 0x0006d4f801007387 */ /* 0x000fe20000100800 */
[----:B------:R-:W-:-:S03]  /*9e00*/  USEL UR4, UR4, URZ, !UP0 ;  /* 0x0000003f04047287 */ /* 0x000fc6000c000000 */
[----:B------:R-:W-:Y:S03]  /*9e10*/  STL [R1+0x6d0], R249 ;  /* 0x0006d0f901007387 */ /* 0x000fe60000100800 */
[----:B------:R-:W-:Y:S01]  /*9e20*/  IMAD.U32 R7, RZ, RZ, UR4 ;  /* 0x00000004ff077e24 */ /* 0x000fe2000f8e00ff */
[----:B------:R-:W-:Y:S01]  /*9e30*/  STL [R1+0x6cc], R250 ;  /* 0x0006ccfa01007387 */ /* 0x000fe20000100800 */
[----:B------:R-:W-:-:S03]  /*9e40*/  IMAD.U32 R232, RZ, RZ, UR4 ;  /* 0x00000004ffe87e24 */ /* 0x000fc6000f8e00ff */
[----:B------:R-:W-:Y:S01]  /*9e50*/  STL [R1+0x6c8], R251 ;  /* 0x0006c8fb01007387 */ /* 0x000fe20000100800 */
[----:B-1----:R-:W-:Y:S01]  /*9e60*/  LOP3.LUT R10, R6, 0x3, RZ, 0xc0, !PT ;  /* 0x00000003060a7812 */ /* 0x002fe200078ec0ff */
[----:B------:R-:W-:Y:S02]  /*9e70*/  IMAD.U32 R6, RZ, RZ, UR4 ;  /* 0x00000004ff067e24 */ /* 0x000fe4000f8e00ff */
[----:B-----5:R-:W-:Y:S02]  /*9e80*/  STL [R1+0x5a4], R2 ;  /* 0x0005a40201007387 */ /* 0x020fe40000100800 */
[C---:B------:R-:W-:Y:S02]  /*9e90*/  IMAD R9, R10.reuse, 0x420, RZ ;  /* 0x000004200a097824 */ /* 0x040fe400078e02ff */
[----:B------:R-:W-:Y:S01]  /*9ea0*/  STL [R1+0x5a0], R4 ;  /* 0x0005a00401007387 */ /* 0x000fe20000100800 */
[----:B------:R-:W-:Y:S02]  /*9eb0*/  IMAD R10, R10, 0x420, RZ ;  /* 0x000004200a0a7824 */ /* 0x000fe400078e02ff */
[--C-:B---3--:R-:W-:Y:S01]  /*9ec0*/  LOP3.LUT R9, R9, 0x5c, R11.reuse, 0x78, !PT ;  /* 0x0000005c09097812 */ /* 0x108fe200078e780b */
[----:B------:R-:W-:Y:S02]  /*9ed0*/  STL [R1+0x59c], R5 ;  /* 0x00059c0501007387 */ /* 0x000fe40000100800 */
[----:B------:R-:W-:-:S02]  /*9ee0*/  LOP3.LUT R10, R10, 0x5c, R11, 0x78, !PT ;  /* 0x0000005c0a0a7812 */ /* 0x000fc400078e780b */
[----:B------:R-:W-:Y:S01]  /*9ef0*/  LOP3.LUT R9, R9, 0x20, RZ, 0x3c, !PT ;  /* 0x0000002009097812 */ /* 0x000fe200078e3cff */
[----:B------:R-:W-:Y:S02]  /*9f00*/  STL [R1+0x598], R0 ;  /* 0x0005980001007387 */ /* 0x000fe40000100800 */
[----:B------:R-:W-:Y:S02]  /*9f10*/  IMAD R6, R6, 0x8000, R10 ;  /* 0x0000800006067824 */ /* 0x000fe400078e020a */
[----:B------:R-:W-:Y:S01]  /*9f20*/  BAR.SYNC.DEFER_BLOCKING 0x0 ;  /* 0x0000000000007b1d */ /* 0x000fe20000010000 */
[----:B------:R-:W-:-:S05]  /*9f30*/  IMAD R7, R7, 0x8000, R9 ;  /* 0x0000800007077824 */ /* 0x000fca00078e0209 */
[----:B------:R-:W-:Y:S04]  /*9f40*/  STL [R1+0x594], R3 ;  /* 0x0005940301007387 */ /* 0x000fe80000100800 */
[----:B------:R-:W-:Y:S04]  /*9f50*/  STL [R1+0x578], R252 ;  /* 0x000578fc01007387 */ /* 0x000fe80000100800 */
[----:B------:R-:W-:Y:S04]  /*9f60*/  LDS R188, [R6] ;  /* 0x0000000006bc7984 */ /* 0x000fe80000000800 */
[----:B------:R-:W-:Y:S04]  /*9f70*/  LDS R190, [R6+0x1000] ;  /* 0x0010000006be7984 */ /* 0x000fe80000000800 */
[----:B------:R-:W-:Y:S04]  /*9f80*/  LDS R189, [R7] ;  /* 0x0000000007bd7984 */ /* 0x000fe80000000800 */
[----:B------:R-:W-:Y:S04]  /*9f90*/  LDS R191, [R7+0x1000] ;  /* 0x0010000007bf7984 */ /* 0x000fe80000000800 */
        /* <DEDUP_REMOVED lines=26> */
[----:B------:R-:W-:Y:S01]  /*a140*/  LDS R11, [R7+0x1380] ;  /* 0x00138000070b7984 */ /* 0x000fe20000000800 */
[----:B--2---:R-:W-:-:S03]  /*a150*/  IMAD R232, R232, 0x4000, R8 ;  /* 0x00004000e8e87824 */ /* 0x004fc600078e0208 */
[----:B------:R-:W-:Y:S04]  /*a160*/  LDS R8, [R6+0x380] ;  /* 0x0003800006087984 */ /* 0x000fe80000000800 */
[----:B------:R-:W1:Y:S04]  /*a170*/  LDSM.16.M88.4 R20, [R232+0x10000] ;  /* 0x01000000e814783b */ /* 0x000e680000000200 */
[----:B------:R-:W2:Y:S01]  /*a180*/  LDSM.16.M88.4 R16, [R232+0x10800] ;  /* 0x01080000e810783b */ /* 0x000ea20000000200 */
[-C--:B-1----:R-:W-:Y:S08]  /*a190*/  HMMA.1688.F32.TF32 R24, R188, R20.reuse, R228 ;  /* 0x00000014bc18723c */ /* 0x082ff000000810e4 */
[-C--:B------:R-:W-:Y:S11]  /*a1a0*/  HMMA.1688.F32.TF32 R28, R212, R20.reuse, R184 ;  /* 0x00000014d41c723c */ /* 0x080ff600000810b8 */
[----:B------:R-:W-:Y:S05]  /*a1b0*/  @!UPT UIADD3 URZ, URZ, URZ, URZ ;  /* 0x0000003f3f3ff290 */ /* 0x000fea000fffe03f */
[----:B------:R-:W-:Y:S02]  /*a1c0*/  IMAD.MOV.U32 R248, RZ, RZ, R24 ;  /* 0x000000fffff87224 */ /* 0x000fe400078e0018 */
[----:B------:R-:W-:Y:S02]  /*a1d0*/  IMAD.MOV.U32 R249, RZ, RZ, R25 ;  /* 0x000000fffff97224 */ /* 0x000fe400078e0019 */
[----:B------:R-:W-:Y:S02]  /*a1e0*/  IMAD.MOV.U32 R250, RZ, RZ, R26 ;  /* 0x000000fffffa7224 */ /* 0x000fe400078e001a */
[----:B------:R-:W-:Y:S01]  /*a1f0*/  IMAD.MOV.U32 R251, RZ, RZ, R27 ;  /* 0x000000fffffb7224 */ /* 0x000fe200078e001b */
[----:B------:R-:W-:Y:S01]  /*a200*/  STL.64 [R1+0xd8], R28 ;  /* 0x0000d81c01007387 */ /* 0x000fe20000100a00 */
[-C--:B------:R-:W-:Y:S03]  /*a210*/  HMMA.1688.F32.TF32 R24, R180, R20.reuse, R40 ;  /* 0x00000014b418723c */ /* 0x080fe60000081028 */
[----:B------:R1:W-:Y:S05]  /*a220*/  STL.64 [R1+0xe0], R30 ;  /* 0x0000e01e01007387 */ /* 0x0003ea0000100a00 */
[-C--:B------:R-:W-:Y:S08]  /*a230*/  HMMA.1688.F32.TF32 R40, R160, R20.reuse, R60 ;  /* 0x00000014a028723c */ /* 0x080ff0000008103c */
[-C--:B-1----:R-:W-:Y:S01]  /*a240*/  HMMA.1688.F32.TF32 R28, R36, R20.reuse, R168 ;  /* 0x00000014241c723c */ /* 0x082fe200000810a8 */
[----:B------:R-:W-:Y:S06]  /*a250*/  LDSM.16.M88.4 R168, [R232+0x12800] ;  /* 0x01280000e8a8783b */ /* 0x000fec0000000200 */
[----:B------:R-:W-:Y:S04]  /*a260*/  STL.64 [R1+0xe8], R24 ;  /* 0x0000e81801007387 */ /* 0x000fe80000100a00 */
[----:B------:R1:W-:Y:S04]  /*a270*/  STL.64 [R1+0xf0], R26 ;  /* 0x0000f01a01007387 */ /* 0x0003e80000100a00 */
[----:B------:R-:W-:Y:S04]  /*a280*/  STL.64 [R1+0x160], R40 ;  /* 0x0001602801007387 */ /* 0x000fe80000100a00 */
[----:B------:R2:W-:Y:S01]  /*a290*/  STL.64 [R1+0x168], R42 ;  /* 0x0001682a01007387 */ /* 0x0005e20000100a00 */
[----:B-1----:R-:W-:Y:S03]  /*a2a0*/  HMMA.1688.F32.TF32 R24, R32, R20, R176 ;  /* 0x000000142018723c */ /* 0x002fe600000810b0 */
[----:B------:R-:W-:Y:S04]  /*a2b0*/  STL.64 [R1+0x1d8], R28 ;  /* 0x0001d81c01007387 */ /* 0x000fe80000100a00 */
[----:B------:R1:W-:Y:S01]  /*a2c0*/  STL.64 [R1+0x1e0], R30 ;  /* 0x0001e01e01007387 */ /* 0x0003e20000100a00 */
[----:B--2---:R-:W-:Y:S03]  /*a2d0*/  HMMA.1688.F32.TF32 R40, R180, R16, R48 ;  /* 0x00000010b428723c */ /* 0x004fe60000081030 */
[----:B------:R-:W-:Y:S05]  /*a2e0*/  LDSM.16.M88.4 R176, [R232+0x13800] ;  /* 0x01380000e8b0783b */ /* 0x000fea0000000200 */
[----:B-1----:R-:W-:Y:S07]  /*a2f0*/  HMMA.1688.F32.TF32 R28, R12, R20, R196 ;  /* 0x000000140c1c723c */ /* 0x002fee00000810c4 */
[----:B------:R1:W-:Y:S01]  /*a300*/  STL [R1+0x1f8], R24 ;  /* 0x0001f81801007387 */ /* 0x0003e20000100800 */
[----:B------:R-:W-:-:S02]  /*a310*/  IMAD.MOV.U32 R252, RZ, RZ, R25 ;  /* 0x000000fffffc7224 */ /* 0x000fc400078e0019 */
[----:B------:R-:W-:Y:S02]  /*a320*/  IMAD.MOV.U32 R3, RZ, RZ, R26 ;  /* 0x000000ffff037224 */ /* 0x000fe400078e001a */
[----:B------:R-:W-:-:S03]  /*a330*/  IMAD.MOV.U32 R0, RZ, RZ, R27 ;  /* 0x000000ffff007224 */ /* 0x000fc600078e001b */
[----:B------:R-:W-:Y:S01]  /*a340*/  STL [R1+0x6ac], R3 ;  /* 0x0006ac0301007387 */ /* 0x000fe20000100800 */
[----:B-1----:R-:W-:Y:S03]  /*a350*/  HMMA.1688.F32.TF32 R24, R8, R20, R200 ;  /* 0x000000140818723c */ /* 0x002fe600000810c8 */
[----:B------:R-:W-:Y:S04]  /*a360*/  STL [R1+0x6a8], R252 ;  /* 0x0006a8fc01007387 */ /* 0x000fe80000100800 */
[----:B------:R-:W-:Y:S04]  /*a370*/  STL [R1+0x6a4], R0 ;  /* 0x0006a40001007387 */ /* 0x000fe80000100800 */
[----:B------:R-:W-:Y:S04]  /*a380*/  STL.64 [R1+0x208], R28 ;  /* 0x0002081c01007387 */ /* 0x000fe80000100a00 */
[----:B------:R1:W-:Y:S08]  /*a390*/  STL.64 [R1+0x210], R30 ;  /* 0x0002101e01007387 */ /* 0x0003f00000100a00 */
[----:B------:R2:W-:Y:S01]  /*a3a0*/  STL.64 [R1+0x228], R24 ;  /* 0x0002281801007387 */ /* 0x0005e20000100a00 */
[----:B------:R-:W-:-:S02]  /*a3b0*/  IMAD.MOV.U32 R21, RZ, RZ, R26 ;  /* 0x000000ffff157224 */ /* 0x000fc400078e001a */
[----:B------:R-:W-:Y:S01]  /*a3c0*/  IMAD.MOV.U32 R20, RZ, RZ, R27 ;  /* 0x000000ffff147224 */ /* 0x000fe200078e001b */
[-C--:B-1----:R-:W-:Y:S04]  /*a3d0*/  HMMA.1688.F32.TF32 R28, R160, R16.reuse, R52 ;  /* 0x00000010a01c723c */ /* 0x082fe80000081034 */
[----:B------:R-:W-:Y:S04]  /*a3e0*/  STL [R1+0x6a0], R20 ;  /* 0x0006a01401007387 */ /* 0x000fe80000100800 */
[-C--:B--2---:R-:W-:Y:S01]  /*a3f0*/  HMMA.1688.F32.TF32 R24, R188, R16.reuse, R220 ;  /* 0x00000010bc18723c */ /* 0x084fe200000810dc */
[----:B------:R-:W-:Y:S11]  /*a400*/  STL [R1+0x69c], R21 ;  /* 0x00069c1501007387 */ /* 0x000ff60000100800 */
[----:B------:R-:W-:Y:S11]  /*a410*/  @!UPT UIADD3 URZ, URZ, URZ, URZ ;  /* 0x0000003f3f3ff290 */ /* 0x000ff6000fffe03f */
[----:B------:R-:W-:Y:S01]  /*a420*/  @!UPT UIADD3 URZ, URZ, URZ, URZ ;  /* 0x0000003f3f3ff290 */ /* 0x000fe2000fffe03f */
[----:B------:R-:W-:Y:S02]  /*a430*/  IMAD.MOV.U32 R63, RZ, RZ, R24 ;  /* 0x000000ffff3f7224 */ /* 0x000fe400078e0018 */
[----:B------:R-:W-:Y:S02]  /*a440*/  IMAD.MOV.U32 R62, RZ, RZ, R25 ;  /* 0x000000ffff3e7224 */ /* 0x000fe400078e0019 */
[----:B------:R-:W-:Y:S02]  /*a450*/  IMAD.MOV.U32 R61, RZ, RZ, R26 ;  /* 0x000000ffff3d7224 */ /* 0x000fe400078e001a */
[----:B------:R-:W-:Y:S02]  /*a460*/  IMAD.MOV.U32 R60, RZ, RZ, R27 ;  /* 0x000000ffff3c7224 */ /* 0x000fe400078e001b */
[-C--:B------:R-:W-:Y:S11]  /*a470*/  HMMA.1688.F32.TF32 R24, R212, R16.reuse, R44 ;  /* 0x00000010d418723c */ /* 0x080ff6000008102c */
[----:B------:R-:W-:Y:S11]  /*a480*/  @!UPT UIADD3 URZ, URZ, URZ, URZ ;  /* 0x0000003f3f3ff290 */ /* 0x000ff6000fffe03f */
[----:B------:R-:W-:Y:S01]  /*a490*/  @!UPT UIADD3 URZ, URZ, URZ, URZ ;  /* 0x0000003f3f3ff290 */ /* 0x000fe2000fffe03f */
[----:B------:R1:W-:Y:S01]  /*a4a0*/  STL [R1+0x98], R24 ;  /* 0x0000981801007387 */ /* 0x0003e20000100800 */
[----:B------:R-:W-:Y:S02]  /*a4b0*/  IMAD.MOV.U32 R5, RZ, RZ, R25 ;  /* 0x000000ffff057224 */ /* 0x000fe400078e0019 */
[----:B------:R-:W-:Y:S02]  /*a4c0*/  IMAD.MOV.U32 R4, RZ, RZ, R26 ;  /* 0x000000ffff047224 */ /* 0x000fe400078e001a */
[----:B------:R-:W-:Y:S01]  /*a4d0*/  IMAD.MOV.U32 R2, RZ, RZ, R27 ;  /* 0x000000ffff027224 */ /* 0x000fe200078e001b */
[----:B------:R-:W-:Y:S01]  /*a4e0*/  STL [R1+0x6c4], R5 ;  /* 0x0006c40501007387 */ /* 0x000fe20000100800 */
[----:B-1----:R-:W-:Y:S03]  /*a4f0*/  HMMA.1688.F32.TF32 R24, R36, R16, R164 ;  /* 0x000000102418723c */ /* 0x002fe600000810a4 */
[----:B------:R-:W-:Y:S04]  /*a500*/  STL [R1+0x6c0], R4 ;  /* 0x0006c00401007387 */ /* 0x000fe80000100800 */
[----:B------:R-:W-:Y:S04]  /*a510*/  STL.64 [R1+0xa8], R40 ;  /* 0x0000a82801007387 */ /* 0x000fe80000100a00 */
[----:B------:R-:W-:Y:S04]  /*a520*/  STL.64 [R1+0xb0], R42 ;  /* 0x0000b02a01007387 */ /* 0x000fe80000100a00 */
[----:B------:R-:W-:Y:S04]  /*a530*/  STL.64 [R1+0xb8], R28 ;  /* 0x0000b81c01007387 */ /* 0x000fe80000100a00 */
[----:B------:R-:W-:Y:S04]  /*a540*/  STL.64 [R1+0xc0], R30 ;  /* 0x0000c01e01007387 */ /* 0x000fe80000100a00 */
[----:B------:R-:W-:Y:S01]  /*a550*/  LDSM.16.M88.4 R28, [R232+0x11000] ;  /* 0x01100000e81c783b */ /* 0x000fe20000000200 */
[----:B------:R-:W-:-:S03]  /*a560*/  IMAD.MOV.U32 R3, RZ, RZ, R26 ;  /* 0x000000ffff037224 */ /* 0x000fc600078e001a */
[----:B------:R1:W-:Y:S01]  /*a570*/  STL.64 [R1+0x158], R24 ;  /* 0x0001581801007387 */ /* 0x0003e20000100a00 */
[----:B------:R-:W-:-:S03]  /*a580*/  IMAD.MOV.U32 R252, RZ, RZ, R27 ;  /* 0x000000fffffc7224 */ /* 0x000fc600078e001b */
[----:B------:R-:W-:Y:S04]  /*a590*/  STL [R1+0x6b4], R3 ;  /* 0x0006b40301007387 */ /* 0x000fe80000100800 */
[----:B------:R-:W-:Y:S01]  /*a5a0*/  STL [R1+0x6b0], R252 ;  /* 0x0006b0fc01007387 */ /* 0x000fe20000100800 */
[----:B-1----:R-:W-:Y:S03]  /*a5b0*/  HMMA.1688.F32.TF32 R24, R32, R16, R172 ;  /* 0x000000102018723c */ /* 0x002fe600000810ac */
[----:B------:R-:W-:Y:S04]  /*a5c0*/  LDSM.16.M88.4 R164, [R232+0x12000] ;  /* 0x01200000e8a4783b */ /* 0x000fe80000000200 */
[----:B------:R-:W1:Y:S11]  /*a5d0*/  LDSM.16.M88.4 R172, [R232+0x13000] ;  /* 0x01300000e8ac783b */ /* 0x000e760000000200 */
[----:B------:R-:W-:Y:S05]  /*a5e0*/  @!UPT UIADD3 URZ, URZ, URZ, URZ ;  /* 0x0000003f3f3ff290 */ /* 0x000fea000fffe03f */
[----:B------:R2:W-:Y:S01]  /*a5f0*/  STL [R1+0x1d0], R25 ;  /* 0x0001d01901007387 */ /* 0x0005e20000100800 */
[----:B------:R-:W-:Y:S02]  /*a600*/  IMAD.MOV.U32 R0, RZ, RZ, R24 ;  /* 0x000000ffff007224 */ /* 0x000fe400078e0018 */
[----:B------:R-:W-:Y:S02]  /*a610*/  IMAD.MOV.U32 R20, RZ, RZ, R26 ;  /* 0x000000ffff147224 */ /* 0x000fe400078e001a */
[----:B------:R-:W-:-:S03]  /*a620*/  IMAD.MOV.U32 R21, RZ, RZ, R27 ;  /* 0x000000ffff157224 */ /* 0x000fc600078e001b */
[----:B------:R-:W-:Y:S01]  /*a630*/  STL [R1+0x6bc], R20 ;  /* 0x0006bc1401007387 */ /* 0x000fe20000100800 */
[-C--:B--2---:R-:W-:Y:S03]  /*a640*/  HMMA.1688.F32.TF32 R24, R12, R16.reuse, R192 ;  /* 0x000000100c18723c */ /* 0x084fe600000810c0 */
[----:B------:R-:W-:Y:S11]  /*a650*/  STL [R1+0x6b8], R0 ;  /* 0x0006b80001007387 */ /* 0x000ff60000100800 */
[----:B------:R-:W-:Y:S09]  /*a660*/  @!UPT UIADD3 URZ, URZ, URZ, URZ ;  /* 0x0000003f3f3ff290 */ /* 0x000ff2000fffe03f */
[----:B------:R2:W-:Y:S01]  /*a670*/  STL.64 [R1+0x1f0], R26 ;  /* 0x0001f01a01007387 */ /* 0x0005e20000100a00 */
[----:B------:R-:W-:Y:S02]  /*a680*/  IMAD.MOV.U32 R3, RZ, RZ, R24 ;  /* 0x000000ffff037224 */ /* 0x000fe400078e0018 */
[----:B------:R-:W-:Y:S01]  /*a690*/  IMAD.MOV.U32 R252, RZ, RZ, R25 ;  /* 0x000000fffffc7224 */ /* 0x000fe200078e0019 */
[----:B------:R-:W3:Y:S04]  /*a6a0*/  LDL.LU.64 R220, [R1+0x1c0] ;  /* 0x0001c00001dc7983 */ /* 0x000ee80000300a00 */
[----:B------:R-:W3:Y:S01]  /*a6b0*/  LDL.LU.64 R222, [R1+0x1c8] ;  /* 0x0001c80001de7983 */ /* 0x000ee20000300a00 */
[----:B--2---:R-:W-:Y:S03]  /*a6c0*/  HMMA.1688.F32.TF32 R24, R8, R16, R204 ;  /* 0x000000100818723c */ /* 0x004fe600000810cc */
[----:B------:R-:W2:Y:S04]  /*a6d0*/  LDL.LU.64 R184, [R1+0x1b0] ;  /* 0x0001b00001b87983 */ /* 0x000ea80000300a00 */
[----:B------:R-:W2:Y:S11]  /*a6e0*/  LDL.LU.64 R186, [R1+0x1b8] ;  /* 0x0001b80001ba7983 */ /* 0x000eb60000300a00 */
[----:B------:R-:W-:Y:S05]  /*a6f0*/  @!UPT UIADD3 URZ, URZ, URZ, URZ ;  /* 0x0000003f3f3ff290 */ /* 0x000fea000fffe03f */
[----:B------:R-:W-:Y:S01]  /*a700*/  STL.64 [R1+0x218], R24 ;  /* 0x0002181801007387 */ /* 0x000fe20000100a00 */
[----:B------:R-:W-:Y:S02]  /*a710*/  IMAD.MOV.U32 R17, RZ, RZ, R26 ;  /* 0x000000ffff117224 */ /* 0x000fe400078e001a */
[----:B------:R-:W-:Y:S01]  /*a720*/  IMAD.MOV.U32 R16, RZ, RZ, R27 ;  /* 0x000000ffff107224 */ /* 0x000fe200078e001b */
[----:B------:R-:W4:Y:S04]  /*a730*/  LDL.LU.64 R52, [R1+0x1a0] ;  /* 0x0001a00001347983 */ /* 0x000f280000300a00 */
        /* <DEDUP_REMOVED lines=18> */
[----:B------:R-:W4:Y:S01]  /*a860*/  LDL.LU.64 R194, [R1+0x100] ;  /* 0x0001000001c27983 */ /* 0x000f220000300a00 */
[C---:B-1----:R-:W-:Y:S03]  /*a870*/  HMMA.1688.F32.TF32 R96, R180.reuse, R172, R96 ;  /* 0x000000acb460723c */ /* 0x042fe60000081060 */
[----:B------:R-:W2:Y:S05]  /*a880*/  LDSM.16.M88.4 R24, [R232+0x11800] ;  /* 0x01180000e818783b */ /* 0x000eaa0000000200 */
[----:B------:R-:W-:Y:S08]  /*a890*/  HMMA.1688.F32.TF32 R100, R180, R176, R100 ;  /* 0x000000b0b464723c */ /* 0x000ff00000081064 */
[C---:B---3--:R-:W-:Y:S08]  /*a8a0*/  HMMA.1688.F32.TF32 R220, R188.reuse, R28, R220 ;  /* 0x0000001cbcdc723c */ /* 0x048ff000000810dc */
[C---:B--2---:R-:W-:Y:S08]  /*a8b0*/  HMMA.1688.F32.TF32 R184, R188.reuse, R24, R184 ;  /* 0x00000018bcb8723c */ /* 0x044ff000000810b8 */
[C---:B----4-:R-:W-:Y:S08]  /*a8c0*/  HMMA.1688.F32.TF32 R52, R188.reuse, R164, R52 ;  /* 0x000000a4bc34723c */ /* 0x050ff00000081034 */
[C---:B------:R-:W-:Y:S08]  /*a8d0*/  HMMA.1688.F32.TF32 R40, R188.reuse, R168, R40 ;  /* 0x000000a8bc28723c */ /* 0x040ff00000081028 */
[C---:B------:R-:W-:Y:S08]  /*a8e0*/  HMMA.1688.F32.TF32 R44, R188.reuse, R172, R44 ;  /* 0x000000acbc2c723c */ /* 0x040ff0000008102c */
[----:B------:R-:W-:Y:S07]  /*a8f0*/  HMMA.1688.F32.TF32 R48, R188, R176, R48 ;  /* 0x000000b0bc30723c */ /* 0x000fee0000081030 */
[----:B------:R-:W-:Y:S01]  /*a900*/  IMAD.MOV.U32 R188, RZ, RZ, R63 ;  /* 0x000000ffffbc7224 */ /* 0x000fe200078e003f */
[----:B------:R-:W-:Y:S01]  /*a910*/  HMMA.1688.F32.TF32 R232, R212, R28, R236 ;  /* 0x0000001cd4e8723c */ /* 0x000fe200000810ec */
[----:B------:R-:W-:-:S02]  /*a920*/  IMAD.MOV.U32 R189, RZ, RZ, R62 ;  /* 0x000000ffffbd7224 */ /* 0x000fc400078e003e */
[----:B------:R-:W-:Y:S02]  /*a930*/  IMAD.MOV.U32 R190, RZ, RZ, R61 ;  /* 0x000000ffffbe7224 */ /* 0x000fe400078e003d */
[----:B------:R-:W-:-:S03]  /*a940*/  IMAD.MOV.U32 R191, RZ, RZ, R60 ;  /* 0x000000ffffbf7224 */ /* 0x000fc600078e003c */
[----:B------:R-:W-:Y:S08]  /*a950*/  HMMA.1688.F32.TF32 R60, R180, R28, R208 ;  /* 0x0000001cb43c723c */ /* 0x000ff000000810d0 */
[C---:B------:R-:W-:Y:S08]  /*a960*/  HMMA.1688.F32.TF32 R244, R212.reuse, R24, R228 ;  /* 0x00000018d4f4723c */ /* 0x040ff000000810e4 */
[----:B------:R-:W-:Y:S01]  /*a970*/  IMAD.MOV.U32 R5, RZ, RZ, R232 ;  /* 0x000000ffff057224 */ /* 0x000fe200078e00e8 */
[----:B------:R-:W-:Y:S01]  /*a980*/  HMMA.1688.F32.TF32 R240, R212, R164, R204 ;  /* 0x000000a4d4f0723c */ /* 0x000fe200000810cc */
[----:B------:R-:W-:-:S02]  /*a990*/  IMAD.MOV.U32 R4, RZ, RZ, R233 ;  /* 0x000000ffff047224 */ /* 0x000fc400078e00e9 */
[----:B------:R-:W-:Y:S02]  /*a9a0*/  IMAD.MOV.U32 R20, RZ, RZ, R234 ;  /* 0x000000ffff147224 */ /* 0x000fe400078e00ea */
[----:B------:R-:W-:-:S03]  /*a9b0*/  IMAD.MOV.U32 R0, RZ, RZ, R235 ;  /* 0x000000ffff007224 */ /* 0x000fc600078e00eb */
        /* <DEDUP_REMOVED lines=8> */
[C---:B------:R-:W-:Y:S08]  /*aa40*/  HMMA.1688.F32.TF32 R208, R180.reuse, R164, R88 ;  /* 0x000000a4b4d0723c */ /* 0x040ff00000081058 */
[----:B------:R-:W-:Y:S07]  /*aa50*/  HMMA.1688.F32.TF32 R60, R180, R168, R92 ;  /* 0x000000a8b43c723c */ /* 0x000fee000008105c */
[----:B------:R-:W-:-:S02]  /*aa60*/  IMAD.MOV.U32 R180, RZ, RZ, R248 ;  /* 0x000000ffffb47224 */ /* 0x000fc400078e00f8 */
[----:B------:R-:W2:Y:S01]  /*aa70*/  LDL.LU R248, [R1+0x6d4] ;  /* 0x0006d40001f87983 */ /* 0x000ea20000300800 */
[----:B------:R-:W-:Y:S02]  /*aa80*/  IMAD.MOV.U32 R181, RZ, RZ, R249 ;  /* 0x000000ffffb57224 */ /* 0x000fe400078e00f9 */
[----:B------:R-:W-:Y:S01]  /*aa90*/  IMAD.MOV.U32 R182, RZ, RZ, R250 ;  /* 0x000000ffffb67224 */ /* 0x000fe200078e00fa */
[----:B------:R-:W2:Y:S01]  /*aaa0*/  LDL.LU R249, [R1+0x6d0] ;  /* 0x0006d00001f97983 */ /* 0x000ea20000300800 */
[----:B------:R-:W-:Y:S01]  /*aab0*/  IMAD.MOV.U32 R183, RZ, RZ, R251 ;  /* 0x000000ffffb77224 */ /* 0x000fe200078e00fb */
[-C--:B------:R-:W-:Y:S02]  /*aac0*/  HMMA.1688.F32.TF32 R84, R32, R28.reuse, R72 ;  /* 0x0000001c2054723c */ /* 0x080fe40000081048 */
[----:B------:R-:W2:Y:S04]  /*aad0*/  LDL.LU R250, [R1+0x6cc] ;  /* 0x0006cc0001fa7983 */ /* 0x000ea80000300800 */
[----:B------:R-:W2:Y:S02]  /*aae0*/  LDL.LU R251, [R1+0x6c8] ;  /* 0x0006c80001fb7983 */ /* 0x000ea40000300800 */
[----:B------:R-:W-:Y:S02]  /*aaf0*/  HMMA.1688.F32.TF32 R128, R36, R28, R128 ;  /* 0x0000001c2480723c */ /* 0x000fe40000081080 */
[----:B------:R-:W3:Y:S04]  /*ab00*/  LDL.LU.64 R72, [R1+0x20] ;  /* 0x0000200001487983 */ /* 0x000ee80000300a00 */
[----:B------:R-:W3:Y:S02]  /*ab10*/  LDL.LU.64 R74, [R1+0x28] ;  /* 0x00002800014a7983 */ /* 0x000ee40000300a00 */
[----:B------:R-:W-:Y:S02]  /*ab20*/  HMMA.1688.F32.TF32 R92, R32, R164, R64 ;  /* 0x000000a4205c723c */ /* 0x000fe40000081040 */
[----:B------:R-:W4:Y:S04]  /*ab30*/  LDL.LU.64 R64, [R1+0x80] ;  /* 0x0000800001407983 */ /* 0x000f280000300a00 */
[----:B------:R-:W4:Y:S02]  /*ab40*/  LDL.LU.64 R66, [R1+0x88] ;  /* 0x0000880001427983 */ /* 0x000f240000300a00 */
[C---:B------:R-:W-:Y:S08]  /*ab50*/  HMMA.1688.F32.TF32 R132, R36.reuse, R24, R132 ;  /* 0x000000182484723c */ /* 0x040ff00000081084 */
[C---:B------:R-:W-:Y:S08]  /*ab60*/  HMMA.1688.F32.TF32 R136, R36.reuse, R164, R136 ;  /* 0x000000a42488723c */ /* 0x040ff00000081088 */
[C---:B------:R-:W-:Y:S08]  /*ab70*/  HMMA.1688.F32.TF32 R140, R36.reuse, R168, R140 ;  /* 0x000000a8248c723c */ /* 0x040ff0000008108c */
[C---:B------:R-:W-:Y:S08]  /*ab80*/  HMMA.1688.F32.TF32 R144, R36.reuse, R172, R144 ;  /* 0x000000ac2490723c */ /* 0x040ff00000081090 */
[----:B------:R-:W-:Y:S07]  /*ab90*/  HMMA.1688.F32.TF32 R148, R36, R176, R148 ;  /* 0x000000b02494723c */ /* 0x000fee0000081094 */
[----:B------:R-:W-:Y:S01]  /*aba0*/  IMAD.MOV.U32 R36, RZ, RZ, R195 ;  /* 0x000000ffff247224 */ /* 0x000fe200078e00c3 */
[----:B------:R-:W-:Y:S01]  /*abb0*/  HMMA.1688.F32.TF32 R88, R32, R24, R68 ;  /* 0x000000182058723c */ /* 0x000fe20000081044 */
[----:B------:R-:W-:Y:S01]  /*abc0*/  IMAD.MOV.U32 R37, RZ, RZ, R194 ;  /* 0x000000ffff257224 */ /* 0x000fe200078e00c2 */
[----:B------:R-:W4:Y:S01]  /*abd0*/  LDL.LU.64 R68, [R1+0x70] ;  /* 0x0000700001447983 */ /* 0x000f220000300a00 */
[----:B------:R-:W-:-:S02]  /*abe0*/  IMAD.MOV.U32 R38, RZ, RZ, R193 ;  /* 0x000000ffff267224 */ /* 0x000fc400078e00c1 */
[----:B------:R-:W-:Y:S01]  /*abf0*/  IMAD.MOV.U32 R39, RZ, RZ, R192 ;  /* 0x000000ffff277224 */ /* 0x000fe200078e00c0 */
[----:B------:R-:W4:Y:S02]  /*ac00*/  LDL.LU.64 R70, [R1+0x78] ;  /* 0x0000780001467983 */ /* 0x000f240000300a00 */
[C---:B------:R-:W-:Y:S08]  /*ac10*/  HMMA.1688.F32.TF32 R156, R12.reuse, R28, R156 ;  /* 0x0000001c0c9c723c */ /* 0x040ff0000008109c */
[C---:B------:R-:W-:Y:S08]  /*ac20*/  HMMA.1688.F32.TF32 R192, R12.reuse, R24, R56 ;  /* 0x000000180cc0723c */ /* 0x040ff00000081038 */
[C---:B------:R-:W-:Y:S01]  /*ac30*/  HMMA.1688.F32.TF32 R200, R12.reuse, R164, R216 ;  /* 0x000000a40cc8723c */ /* 0x040fe200000810d8 */
[----:B------:R-:W-:Y:S04]  /*ac40*/  LDS R216, [R6+0x2080] ;  /* 0x0020800006d87984 */ /* 0x000fe80000000800 */
[----:B------:R-:W-:Y:S03]  /*ac50*/  LDS R218, [R6+0x3080] ;  /* 0x0030800006da7984 */ /* 0x000fe60000000800 */
[----:B------:R-:W-:Y:S01]  /*ac60*/  HMMA.1688.F32.TF32 R204, R12, R168, R224 ;  /* 0x000000a80ccc723c */ /* 0x000fe200000810e0 */
[----:B------:R-:W-:Y:S04]  /*ac70*/  LDS R224, [R6+0x2000] ;  /* 0x0020000006e07984 */ /* 0x000fe80000000800 */
[----:B------:R-:W-:Y:S03]  /*ac80*/  LDS R226, [R6+0x3000] ;  /* 0x0030000006e27984 */ /* 0x000fe60000000800 */
[C---:B------:R-:W-:Y:S01]  /*ac90*/  HMMA.1688.F32.TF32 R104, R160.reuse, R28, R104 ;  /* 0x0000001ca068723c */ /* 0x040fe20000081068 */
[----:B------:R-:W-:Y:S04]  /*aca0*/  LDS R225, [R7+0x2000] ;  /* 0x0020000007e17984 */ /* 0x000fe80000000800 */
[----:B------:R-:W1:Y:S03]  /*acb0*/  LDS R227, [R7+0x3000] ;  /* 0x0030000007e37984 */ /* 0x000e660000000800 */
[C---:B------:R-:W-:Y:S01]  /*acc0*/  HMMA.1688.F32.TF32 R108, R160.reuse, R24, R108 ;  /* 0x00000018a06c723c */ /* 0x040fe2000008106c */
[----:B------:R-:W-:Y:S04]  /*acd0*/  LDS R217, [R7+0x2080] ;  /* 0x0020800007d97984 */ /* 0x000fe80000000800 */
[----:B------:R-:W1:Y:S03]  /*ace0*/  LDS R219, [R7+0x3080] ;  /* 0x0030800007db7984 */ /* 0x000e660000000800 */
[C---:B------:R-:W-:Y:S08]  /*acf0*/  HMMA.1688.F32.TF32 R112, R160.reuse, R164, R112 ;  /* 0x000000a4a070723c */ /* 0x040ff00000081070 */
[C---:B------:R-:W-:Y:S08]  /*ad00*/  HMMA.1688.F32.TF32 R116, R160.reuse, R168, R116 ;  /* 0x000000a8a074723c */ /* 0x040ff00000081074 */
[C---:B------:R-:W-:Y:S08]  /*ad10*/  HMMA.1688.F32.TF32 R120, R160.reuse, R172, R120 ;  /* 0x000000aca078723c */ /* 0x040ff00000081078 */
[----:B------:R-:W-:Y:S08]  /*ad20*/  HMMA.1688.F32.TF32 R124, R160, R176, R124 ;  /* 0x000000b0a07c723c */ /* 0x000ff0000008107c */
[C---:B------:R-:W-:Y:S08]  /*ad30*/  HMMA.1688.F32.TF32 R76, R32.reuse, R168, R76 ;  /* 0x000000a8204c723c */ /* 0x040ff0000008104c */
[C---:B------:R-:W-:Y:S01]  /*ad40*/  HMMA.1688.F32.TF32 R160, R32.reuse, R172, R80 ;  /* 0x000000ac20a0723c */ /* 0x040fe20000081050 */
[----:B------:R-:W-:Y:S04]  /*ad50*/  LDS R80, [R6+0x2100] ;  /* 0x0021000006507984 */ /* 0x000fe80000000800 */
[----:B------:R-:W-:Y:S03]  /*ad60*/  LDS R82, [R6+0x3100] ;  /* 0x0031000006527984 */ /* 0x000fe60000000800 */
[----:B------:R-:W-:Y:S01]  /*ad70*/  HMMA.1688.F32.TF32 R152, R32, R176, R152 ;  /* 0x000000b02098723c */ /* 0x000fe20000081098 */
[----:B------:R-:W-:Y:S04]  /*ad80*/  LDS R81, [R7+0x2100] ;  /* 0x0021000007517984 */ /* 0x000fe80000000800 */
[----:B------:R-:W1:Y:S03]  /*ad90*/  LDS R83, [R7+0x3100] ;  /* 0x0031000007537984 */ /* 0x000e660000000800 */
[C---:B--2---:R-:W-:Y:S08]  /*ada0*/  HMMA.1688.F32.TF32 R196, R12.reuse, R172, R248 ;  /* 0x000000ac0cc4723c */ /* 0x044ff000000810f8 */
[----:B---3--:R-:W-:Y:S01]  /*adb0*/  HMMA.1688.F32.TF32 R12, R12, R176, R72 ;  /* 0x000000b00c0c723c */ /* 0x008fe20000081048 */
[----:B------:R-:W2:Y:S04]  /*adc0*/  LDL.LU.64 R72, [R1+0x60] ;  /* 0x0000600001487983 */ /* 0x000ea80000300a00 */
[----:B------:R-:W2:Y:S01]  /*add0*/  LDL.LU.64 R74, [R1+0x68] ;  /* 0x00006800014a7983 */ /* 0x000ea20000300a00 */
[----:B------:R-:W-:-:S03]  /*ade0*/  IMAD.MOV.U32 R248, RZ, RZ, R36 ;  /* 0x000000fffff87224 */ /* 0x000fc600078e0024 */
[----:B------:R-:W3:Y:S01]  /*adf0*/  LDL.LU.64 R56, [R1+0x50] ;  /* 0x0000500001387983 */ /* 0x000ee20000300a00 */
[----:B------:R-:W-:-:S03]  /*ae00*/  IMAD.MOV.U32 R249, RZ, RZ, R37 ;  /* 0x000000fffff97224 */ /* 0x000fc600078e0025 */
[----:B------:R-:W3:Y:S01]  /*ae10*/  LDL.LU.64 R58, [R1+0x58] ;  /* 0x00005800013a7983 */ /* 0x000ee20000300a00 */
[----:B------:R-:W-:-:S03]  /*ae20*/  IMAD.MOV.U32 R250, RZ, RZ, R38 ;  /* 0x000000fffffa7224 */ /* 0x000fc600078e0026 */
[----:B------:R-:W3:Y:S01]  /*ae30*/  LDL.LU.64 R32, [R1+0x40] ;  /* 0x0000400001207983 */ /* 0x000ee20000300a00 */
[----:B------:R-:W-:-:S03]  /*ae40*/  IMAD.MOV.U32 R251, RZ, RZ, R39 ;  /* 0x000000fffffb7224 */ /* 0x000fc600078e0027 */
[----:B------:R-:W3:Y:S04]  /*ae50*/  LDL.LU.64 R34, [R1+0x48] ;  /* 0x0000480001227983 */ /* 0x000ee80000300a00 */
[----:B------:R-:W3:Y:S04]  /*ae60*/  LDL.LU.64 R36, [R1+0x30] ;  /* 0x0000300001247983 */ /* 0x000ee80000300a00 */
[----:B------:R-:W3:Y:S01]  /*ae70*/  LDL.LU.64 R38, [R1+0x38] ;  /* 0x0000380001267983 */ /* 0x000ee20000300a00 */
[C---:B-1----:R-:W-:Y:S08]  /*ae80*/  HMMA.1688.F32.TF32 R220, R224.reuse, R30, R220 ;  /* 0x0000001ee0dc723c */ /* 0x042ff000000810dc */
[C---:B------:R-:W-:Y:S08]  /*ae90*/  HMMA.1688.F32.TF32 R184, R224.reuse, R26, R184 ;  /* 0x0000001ae0b8723c */ /* 0x040ff000000810b8 */
[----:B------:R-:W-:Y:S08]  /*aea0*/  HMMA.1688.F32.TF32 R52, R224, R166, R52 ;  /* 0x000000a6e034723c */ /* 0x000ff00000081034 */
[C---:B----4-:R-:W-:Y:S08]  /*aeb0*/  HMMA.1688.F32.TF32 R64, R8.reuse, R28, R64 ;  /* 0x0000001c0840723c */ /* 0x050ff00000081040 */
[----:B------:R-:W-:Y:S08]  /*aec0*/  HMMA.1688.F32.TF32 R68, R8, R24, R68 ;  /* 0x000000180844723c */ /* 0x000ff00000081044 */
[----:B------:R-:W-:Y:S08]  /*aed0*/  HMMA.1688.F32.TF32 R40, R224, R170, R40 ;  /* 0x000000aae028723c */ /* 0x000ff00000081028 */
[C---:B--2---:R-:W-:Y:S08]  /*aee0*/  HMMA.1688.F32.TF32 R72, R8.reuse, R164, R72 ;  /* 0x000000a40848723c */ /* 0x044ff00000081048 */
[C---:B---3--:R-:W-:Y:S08]  /*aef0*/  HMMA.1688.F32.TF32 R56, R8.reuse, R168, R56 ;  /* 0x000000a80838723c */ /* 0x048ff00000081038 */
[C---:B------:R-:W-:Y:S08]  /*af00*/  HMMA.1688.F32.TF32 R32, R8.reuse, R172, R32 ;  /* 0x000000ac0820723c */ /* 0x040ff00000081020 */
[----:B------:R-:W-:Y:S01]  /*af10*/  HMMA.1688.F32.TF32 R36, R8, R176, R36 ;  /* 0x000000b00824723c */ /* 0x000fe20000081024 */
[----:B------:R-:W2:Y:S04]  /*af20*/  LDL.LU R8, [R1+0xa8] ;  /* 0x0000a80001087983 */ /* 0x000ea80000300800 */
[----:B------:R-:W2:Y:S04]  /*af30*/  LDL.LU R9, [R1+0xac] ;  /* 0x0000ac0001097983 */ /* 0x000ea80000300800 */
[----:B------:R-:W2:Y:S04]  /*af40*/  LDL.LU R10, [R1+0xb0] ;  /* 0x0000b000010a7983 */ /* 0x000ea80000300800 */
[----:B------:R-:W2:Y:S04]  /*af50*/  LDL.LU R11, [R1+0xb4] ;  /* 0x0000b400010b7983 */ /* 0x000ea80000300800 */
[----:B------:R1:W-:Y:S04]  /*af60*/  STL.64 [R1+0x1c0], R220 ;  /* 0x0001c0dc01007387 */ /* 0x0003e80000100a00 */
[----:B------:R3:W-:Y:S04]  /*af70*/  STL.64 [R1+0x1c8], R222 ;  /* 0x0001c8de01007387 */ /* 0x0007e80000100a00 */
[----:B-1----:R-:W4:Y:S04]  /*af80*/  LDL.LU R220, [R1+0xe8] ;  /* 0x0000e80001dc7983 */ /* 0x002f280000300800 */
[----:B------:R-:W4:Y:S04]  /*af90*/  LDL.LU R221, [R1+0xec] ;  /* 0x0000ec0001dd7983 */ /* 0x000f280000300800 */
[----:B---3--:R-:W4:Y:S04]  /*afa0*/  LDL.LU R222, [R1+0xf0] ;  /* 0x0000f00001de7983 */ /* 0x008f280000300800 */
[----:B------:R-:W4:Y:S04]  /*afb0*/  LDL.LU R223, [R1+0xf4] ;  /* 0x0000f40001df7983 */ /* 0x000f280000300800 */
[----:B------:R1:W-:Y:S04]  /*afc0*/  STL.64 [R1+0x1b0], R184 ;  /* 0x0001b0b801007387 */ /* 0x0003e80000100a00 */
[----:B------:R3:W-:Y:S04]  /*afd0*/  STL.64 [R1+0x1b8], R186 ;  /* 0x0001b8ba01007387 */ /* 0x0007e80000100a00 */
[----:B-1----:R-:W2:Y:S04]  /*afe0*/  LDL.LU R184, [R1+0xd8] ;  /* 0x0000d80001b87983 */ /* 0x002ea80000300800 */
[----:B------:R-:W2:Y:S04]  /*aff0*/  LDL.LU R185, [R1+0xdc] ;  /* 0x0000dc0001b97983 */ /* 0x000ea80000300800 */
[----:B---3--:R-:W3:Y:S04]  /*b000*/  LDL.LU R186, [R1+0xe0] ;  /* 0x0000e00001ba7983 */ /* 0x008ee80000300800 */
[----:B------:R-:W3:Y:S04]  /*b010*/  LDL.LU R187, [R1+0xe4] ;  /* 0x0000e40001bb7983 */ /* 0x000ee80000300800 */
[----:B------:R1:W-:Y:S04]  /*b020*/  STL.64 [R1+0x1a0], R52 ;  /* 0x0001a03401007387 */ /* 0x0003e80000100a00 */
[----:B------:R1:W-:Y:S02]  /*b030*/  STL.64 [R1+0x1a8], R54 ;  /* 0x0001a83601007387 */ /* 0x0003e40000100a00 */
[----:B-1----:R-:W-:-:S02]  /*b040*/  IMAD.MOV.U32 R52, RZ, RZ, R5 ;  /* 0x000000ffff347224 */ /* 0x002fc400078e0005 */
[----:B------:R-:W2:Y:S01]  /*b050*/  LDL.LU R5, [R1+0x6c4] ;  /* 0x0006c40001057983 */ /* 0x000ea20000300800 */
[----:B------:R-:W-:-:S03]  /*b060*/  IMAD.MOV.U32 R53, RZ, RZ, R4 ;  /* 0x000000ffff357224 */ /* 0x000fc600078e0004 */
[----:B------:R-:W3:Y:S01]  /*b070*/  LDL.LU R4, [R1+0x6c0] ;  /* 0x0006c00001047983 */ /* 0x000ee20000300800 */
[----:B------:R-:W-:Y:S02]  /*b080*/  IMAD.MOV.U32 R54, RZ, RZ, R20 ;  /* 0x000000ffff367224 */ /* 0x000fe400078e0014 */
[----:B------:R-:W-:Y:S01]  /*b090*/  IMAD.MOV.U32 R55, RZ, RZ, R0 ;  /* 0x000000ffff377224 */ /* 0x000fe200078e0000 */
[----:B------:R-:W4:Y:S04]  /*b0a0*/  LDL.LU R20, [R1+0x6bc] ;  /* 0x0006bc0001147983 */ /* 0x000f280000300800 */
[----:B------:R-:W4:Y:S04]  /*b0b0*/  LDL.LU R0, [R1+0x6b8] ;  /* 0x0006b80001007983 */ /* 0x000f280000300800 */
[----:B------:R1:W-:Y:S04]  /*b0c0*/  STL.64 [R1+0x190], R40 ;  /* 0x0001902801007387 */ /* 0x0003e80000100a00 */
[----:B------:R1:W-:Y:S04]  /*b0d0*/  STL.64 [R1+0x198], R42 ;  /* 0x0001982a01007387 */ /* 0x0003e80000100a00 */
[----:B-1----:R-:W4:Y:S01]  /*b0e0*/  LDL.LU R40, [R1+0x98] ;  /* 0x0000980001287983 */ /* 0x002f220000300800 */
[C---:B------:R-:W-:Y:S08]  /*b0f0*/  HMMA.1688.F32.TF32 R44, R224.reuse, R174, R44 ;  /* 0x000000aee02c723c */ /* 0x040ff0000008102c */
[----:B------:R-:W-:Y:S01]  /*b100*/  HMMA.1688.F32.TF32 R48, R224, R178, R48 ;  /* 0x000000b2e030723c */ /* 0x000fe20000081030 */
[----:B------:R-:W-:Y:S11]  /*b110*/  IMAD.MOV.U32 R43, RZ, RZ, R2 ;  /* 0x000000ffff2b7224 */ /* 0x000ff600078e0002 */
[----:B------:R-:W-:Y:S03]  /*b120*/  @!UPT UIADD3 URZ, URZ, URZ, URZ ;  /* 0x0000003f3f3ff290 */ /* 0x000fe6000fffe03f */
[----:B------:R-:W-:Y:S04]  /*b130*/  STL.64 [R1+0x180], R44 ;  /* 0x0001802c01007387 */ /* 0x000fe80000100a00 */
[----:B------:R-:W-:Y:S04]  /*b140*/  STL.64 [R1+0x188], R46 ;  /* 0x0001882e01007387 */ /* 0x000fe80000100a00 */
[----:B------:R-:W-:Y:S04]  /*b150*/  STL.64 [R1+0x170], R48 ;  /* 0x0001703001007387 */ /* 0x000fe80000100a00 */
[----:B------:R1:W-:Y:S02]  /*b160*/  STL.64 [R1+0x178], R50 ;  /* 0x0001783201007387 */ /* 0x0003e40000100a00 */
[C---:B-1----:R-:W-:Y:S08]  /*b170*/  HMMA.1688.F32.TF32 R48, R216.reuse, R30, R52 ;  /* 0x0000001ed830723c */ /* 0x042ff00000081034 */
[C---:B------:R-:W-:Y:S11]  /*b180*/  HMMA.1688.F32.TF32 R52, R216.reuse, R166, R240 ;  /* 0x000000a6d834723c */ /* 0x040ff600000810f0 */
[----:B------:R-:W-:Y:S04]  /*b190*/  @!UPT UIADD3 URZ, URZ, URZ, URZ ;  /* 0x0000003f3f3ff290 */ /* 0x000fe8000fffe03f */
[----:B------:R-:W-:Y:S04]  /*b1a0*/  STL.64 [R1+0x148], R48 ;  /* 0x0001483001007387 */ /* 0x000fe80000100a00 */
[----:B------:R1:W-:Y:S02]  /*b1b0*/  STL.64 [R1+0x150], R50 ;  /* 0x0001503201007387 */ /* 0x0003e40000100a00 */
[----:B-1----:R-:W-:Y:S01]  /*b1c0*/  HMMA.1688.F32.TF32 R48, R216, R170, R236 ;  /* 0x000000aad830723c */ /* 0x002fe200000810ec */
[----:B--2---:R-:W-:Y:S02]  /*b1d0*/  IMAD.MOV.U32 R41, RZ, RZ, R5 ;  /* 0x000000ffff297224 */ /* 0x004fe400078e0005 */
[----:B---3--:R-:W-:-:S07]  /*b1e0*/  IMAD.MOV.U32 R42, RZ, RZ, R4 ;  /* 0x000000ffff2a7224 */ /* 0x008fce00078e0004 */
[C---:B----4-:R-:W-:Y:S08]  /*b1f0*/  HMMA.1688.F32.TF32 R44, R216.reuse, R18, R40 ;  /* 0x00000012d82c723c */ /* 0x050ff00000081028 */
[C---:B------:R-:W-:Y:S11]  /*b200*/  HMMA.1688.F32.TF32 R40, R216.reuse, R26, R244 ;  /* 0x0000001ad828723c */ /* 0x040ff600000810f4 */
[----:B------:R-:W-:Y:S11]  /*b210*/  @!UPT UIADD3 URZ, URZ, URZ, URZ ;  /* 0x0000003f3f3ff290 */ /* 0x000ff6000fffe03f */
[----:B------:R-:W-:Y:S01]  /*b220*/  @!UPT UIADD3 URZ, URZ, URZ, URZ ;  /* 0x0000003f3f3ff290 */ /* 0x000fe2000fffe03f */
[----:B------:R-:W-:Y:S04]  /*b230*/  STL.64 [R1+0x138], R40 ;  /* 0x0001382801007387 */ /* 0x000fe80000100a00 */
[----:B------:R1:W-:Y:S02]  /*b240*/  STL.64 [R1+0x140], R42 ;  /* 0x0001402a01007387 */ /* 0x0003e40000100a00 */
[----:B-1----:R-:W-:Y:S02]  /*b250*/  HMMA.1688.F32.TF32 R40, R216, R174, R232 ;  /* 0x000000aed828723c */ /* 0x002fe400000810e8 */
[----:B------:R-:W-:Y:S04]  /*b260*/  STL.64 [R1+0x128], R52 ;  /* 0x0001283401007387 */ /* 0x000fe80000100a00 */
[----:B------:R-:W-:Y:S04]  /*b270*/  STL.64 [R1+0x130], R54 ;  /* 0x0001303601007387 */ /* 0x000fe80000100a00 */
[----:B------:R-:W-:Y:S04]  /*b280*/  STL.64 [R1+0x118], R48 ;  /* 0x0001183001007387 */ /* 0x000fe80000100a00 */
[----:B------:R1:W-:Y:S09]  /*b290*/  STL.64 [R1+0x120], R50 ;  /* 0x0001203201007387 */ /* 0x0003f20000100a00 */
[----:B------:R2:W-:Y:S01]  /*b2a0*/  STL.64 [R1+0x110], R42 ;  /* 0x0001102a01007387 */ /* 0x0005e20000100a00 */
[----:B-1----:R-:W-:Y:S01]  /*b2b0*/  HMMA.1688.F32.TF32 R48, R80, R18, R8 ;  /* 0x000000125030723c */ /* 0x002fe20000081008 */
[----:B------:R-:W-:-:S02]  /*b2c0*/  IMAD.MOV.U32 R4, RZ, RZ, R40 ;  /* 0x000000ffff047224 */ /* 0x000fc400078e0028 */
[----:B------:R-:W-:-:S05]  /*b2d0*/  IMAD.MOV.U32 R2, RZ, RZ, R41 ;  /* 0x000000ffff027224 */ /* 0x000fca00078e0029 */
[C---:B------:R-:W-:Y:S08]  /*b2e0*/  HMMA.1688.F32.TF32 R8, R80.reuse, R30, R248 ;  /* 0x0000001e5008723c */ /* 0x040ff000000810f8 */
[----:B------:R-:W-:Y:S08]  /*b2f0*/  HMMA.1688.F32.TF32 R208, R80, R166, R208 ;  /* 0x000000a650d0723c */ /* 0x000ff000000810d0 */
[C---:B------:R-:W-:Y:S08]  /*b300*/  HMMA.1688.F32.TF32 R180, R224.reuse, R22, R180 ;  /* 0x00000016e0b4723c */ /* 0x040ff000000810b4 */
[----:B------:R-:W-:Y:S08]  /*b310*/  HMMA.1688.F32.TF32 R188, R224, R18, R188 ;  /* 0x00000012e0bc723c */ /* 0x000ff000000810bc */
[----:B--2---:R-:W-:Y:S01]  /*b320*/  HMMA.1688.F32.TF32 R40, R216, R178, R212 ;  /* 0x000000b2d828723c */ /* 0x004fe200000810d4 */
[----:B------:R1:W-:Y:S04]  /*b330*/  STL.64 [R1+0xe8], R8 ;  /* 0x0000e80801007387 */ /* 0x0003e80000100a00 */
[----:B------:R-:W2:Y:S04]  /*b340*/  LDL.LU R52, [R1+0x160] ;  /* 0x0001600001347983 */ /* 0x000ea80000300800 */
[----:B------:R-:W2:Y:S04]  /*b350*/  LDL.LU R53, [R1+0x164] ;  /* 0x0001640001357983 */ /* 0x000ea80000300800 */
[----:B------:R-:W2:Y:S04]  /*b360*/  LDL.LU R54, [R1+0x168] ;  /* 0x0001680001367983 */ /* 0x000ea80000300800 */
[----:B------:R-:W2:Y:S01]  /*b370*/  LDL.LU R55, [R1+0x16c] ;  /* 0x00016c0001377983 */ /* 0x000ea20000300800 */
[----:B------:R-:W-:-:S02]  /*b380*/  IMAD.MOV.U32 R172, RZ, RZ, R11 ;  /* 0x000000ffffac7224 */ /* 0x000fc400078e000b */
[----:B------:R-:W-:Y:S01]  /*b390*/  IMAD.MOV.U32 R169, RZ, RZ, R10 ;  /* 0x000000ffffa97224 */ /* 0x000fe200078e000a */
[----:B------:R-:W-:Y:S03]  /*b3a0*/  LDS R224, [R6+0x2180] ;  /* 0x0021800006e07984 */ /* 0x000fe60000000800 */
[----:B------:R-:W-:Y:S01]  /*b3b0*/  IMAD.MOV.U32 R168, RZ, RZ, R42 ;  /* 0x000000ffffa87224 */ /* 0x000fe200078e002a */
[----:B------:R-:W-:Y:S01]  /*b3c0*/  LDS R226, [R6+0x3180] ;  /* 0x0031800006e27984 */ /* 0x000fe20000000800 */
[----:B------:R-:W-:Y:S02]  /*b3d0*/  IMAD.MOV.U32 R165, RZ, RZ, R43 ;  /* 0x000000ffffa57224 */ /* 0x000fe400078e002b */
[----:B------:R-:W-:Y:S01]  /*b3e0*/  IMAD.MOV.U32 R164, RZ, RZ, R40 ;  /* 0x000000ffffa47224 */ /* 0x000fe200078e0028 */
[----:B------:R-:W-:Y:S01]  /*b3f0*/  LDS R225, [R7+0x2180] ;  /* 0x0021800007e17984 */ /* 0x000fe20000000800 */
[----:B------:R-:W-:-:S02]  /*b400*/  IMAD.MOV.U32 R5, RZ, RZ, R41 ;  /* 0x000000ffff057224 */ /* 0x000fc400078e0029 */
[C---:B------:R-:W-:Y:S01]  /*b410*/  HMMA.1688.F32.TF32 R40, R80.reuse, R22, R220 ;  /* 0x000000165028723c */ /* 0x040fe200000810dc */
[----:B------:R-:W3:Y:S04]  /*b420*/  LDL.LU R220, [R1+0xb8] ;  /* 0x0000b80001dc7983 */ /* 0x000ee80000300800 */
[----:B------:R-:W3:Y:S04]  /*b430*/  LDL.LU R221, [R1+0xbc] ;  /* 0x0000bc0001dd7983 */ /* 0x000ee80000300800 */
[----:B------:R-:W3:Y:S04]  /*b440*/  LDL.LU R222, [R1+0xc0] ;  /* 0x0000c00001de7983 */ /* 0x000ee80000300800 */
[----:B------:R-:W3:Y:S01]  /*b450*/  LDL.LU R223, [R1+0xc4] ;  /* 0x0000c40001df7983 */ /* 0x000ee20000300800 */
[----:B------:R-:W-:Y:S03]  /*b460*/  HMMA.1688.F32.TF32 R212, R80, R26, R228 ;  /* 0x0000001a50d4723c */ /* 0x000fe600000810e4 */
[----:B------:R-:W4:Y:S01]  /*b470*/  LDS R227, [R7+0x3180] ;  /* 0x0031800007e37984 */ /* 0x000f220000000800 */
[----:B------:R-:W-:-:S02]  /*b480*/  IMAD.MOV.U32 R244, RZ, RZ, R0 ;  /* 0x000000fffff47224 */ /* 0x000fc400078e0000 */
[----:B------:R-:W-:Y:S01]  /*b490*/  IMAD.MOV.U32 R246, RZ, RZ, R20 ;  /* 0x000000fffff67224 */ /* 0x000fe200078e0014 */
[----:B------:R-:W-:Y:S01]  /*b4a0*/  LDS R248, [R6+0x2300] ;  /* 0x0023000006f87984 */ /* 0x000fe20000000800 */
[----:B-1----:R-:W-:Y:S01]  /*b4b0*/  HMMA.1688.F32.TF32 R8, R80, R170, R60 ;  /* 0x000000aa5008723c */ /* 0x002fe2000008103c */
[----:B------:R-:W-:Y:S02]  /*b4c0*/  IMAD.MOV.U32 R247, RZ, RZ, R21 ;  /* 0x000000fffff77224 */ /* 0x000fe400078e0015 */
[----:B------:R-:W-:Y:S04]  /*b4d0*/  LDS R250, [R6+0x3300] ;  /* 0x0033000006fa7984 */ /* 0x000fe80000000800 */
[----:B------:R-:W-:Y:S01]  /*b4e0*/  LDS R249, [R7+0x2300] ;  /* 0x0023000007f97984 */ /* 0x000fe20000000800 */
[----:B------:R-:W-:Y:S03]  /*b4f0*/  HMMA.1688.F32.TF32 R184, R216, R22, R184 ;  /* 0x00000016d8b8723c */ /* 0x000fe600000810b8 */
[----:B------:R-:W-:Y:S04]  /*b500*/  LDS R216, [R6+0x2200] ;  /* 0x0022000006d87984 */ /* 0x000fe80000000800 */
[----:B------:R-:W-:Y:S04]  /*b510*/  STL.64 [R1+0xd8], R212 ;  /* 0x0000d8d401007387 */ /* 0x000fe80000100a00 */
[----:B------:R-:W-:Y:S04]  /*b520*/  STL.64 [R1+0xe0], R214 ;  /* 0x0000e0d601007387 */ /* 0x000fe80000100a00 */
[----:B------:R-:W-:Y:S04]  /*b530*/  STL.64 [R1+0xc8], R208 ;  /* 0x0000c8d001007387 */ /* 0x000fe80000100a00 */
[----:B------:R-:W-:Y:S04]  /*b540*/  STL.64 [R1+0xd0], R210 ;  /* 0x0000d0d201007387 */ /* 0x000fe80000100a00 */
[----:B------:R-:W-:Y:S04]  /*b550*/  STL.64 [R1+0xa8], R8 ;  /* 0x0000a80801007387 */ /* 0x000fe80000100a00 */
[----:B------:R1:W-:Y:S04]  /*b560*/  STL.64 [R1+0xb0], R10 ;  /* 0x0000b00a01007387 */ /* 0x0003e80000100a00 */
[----:B------:R-:W-:Y:S04]  /*b570*/  LDS R218, [R6+0x3200] ;  /* 0x0032000006da7984 */ /* 0x000fe80000000800 */
[----:B------:R-:W-:Y:S01]  /*b580*/  LDS R217, [R7+0x2200] ;  /* 0x0022000007d97984 */ /* 0x000fe20000000800 */
[----:B-1----:R-:W-:Y:S03]  /*b590*/  HMMA.1688.F32.TF32 R8, R80, R174, R96 ;  /* 0x000000ae5008723c */ /* 0x002fe60000081060 */
[----:B------:R-:W1:Y:S04]  /*b5a0*/  LDS R219, [R7+0x3200] ;  /* 0x0032000007db7984 */ /* 0x000e680000000800 */
[----:B------:R-:W-:Y:S01]  /*b5b0*/  LDS R251, [R7+0x3300] ;  /* 0x0033000007fb7984 */ /* 0x000fe20000000800 */
[----:B----4-:R-:W-:Y:S11]  /*b5c0*/  HMMA.1688.F32.TF32 R96, R224, R30, R104 ;  /* 0x0000001ee060723c */ /* 0x010ff60000081068 */
[----:B------:R-:W-:Y:S04]  /*b5d0*/  @!UPT UIADD3 URZ, URZ, URZ, URZ ;  /* 0x0000003f3f3ff290 */ /* 0x000fe8000fffe03f */
[----:B------:R-:W-:Y:S04]  /*b5e0*/  STL.64 [R1+0x98], R8 ;  /* 0x0000980801007387 */ /* 0x000fe80000100a00 */
[----:B------:R4:W-:Y:S02]  /*b5f0*/  STL.64 [R1+0xa0], R10 ;  /* 0x0000a00a01007387 */ /* 0x0009e40000100a00 */
[----:B----4-:R-:W-:Y:S02]  /*b600*/  HMMA.1688.F32.TF32 R8, R80, R178, R100 ;  /* 0x000000b25008723c */ /* 0x010fe40000081064 */
[----:B------:R-:W-:Y:S04]  /*b610*/  LDS R100, [R6+0x4100] ;  /* 0x0041000006647984 */ /* 0x000fe80000000800 */
[----:B------:R-:W-:Y:S02]  /*b620*/  LDS R102, [R6+0x5100] ;  /* 0x0051000006667984 */ /* 0x000fe40000000800 */
[----:B--2---:R-:W-:Y:S11]  /*b630*/  HMMA.1688.F32.TF32 R60, R224, R22, R52 ;  /* 0x00000016e03c723c */ /* 0x004ff60000081034 */
[----:B------:R-:W-:Y:S05]  /*b640*/  @!UPT UIADD3 URZ, URZ, URZ, URZ ;  /* 0x0000003f3f3ff290 */ /* 0x000fea000fffe03f */
[----:B------:R-:W-:Y:S01]  /*b650*/  IMAD.MOV.U32 R24, RZ, RZ, R11 ;  /* 0x000000ffff187224 */ /* 0x000fe200078e000b */
[----:B------:R-:W-:Y:S01]  /*b660*/  LDS R101, [R7+0x4100] ;  /* 0x0041000007657984 */ /* 0x000fe20000000800 */
[----:B------:R-:W-:Y:S02]  /*b670*/  IMAD.MOV.U32 R25, RZ, RZ, R10 ;  /* 0x000000ffff197224 */ /* 0x000fe400078e000a */
[----:B------:R-:W-:Y:S01]  /*b680*/  IMAD.MOV.U32 R28, RZ, RZ, R9 ;  /* 0x000000ffff1c7224 */ /* 0x000fe200078e0009 */
[----:B------:R-:W-:Y:S01]  /*b690*/  LDS R103, [R7+0x5100] ;  /* 0x0051000007677984 */ /* 0x000fe20000000800 */
[----:B------:R-:W-:-:S03]  /*b6a0*/  IMAD.MOV.U32 R29, RZ, RZ, R8 ;  /* 0x000000ffff1d7224 */ /* 0x000fc600078e0008 */
[----:B------:R2:W-:Y:S04]  /*b6b0*/  STL [R1+0x698], R24 ;  /* 0x0006981801007387 */ /* 0x0005e80000100800 */
[----:B------:R4:W-:Y:S04]  /*b6c0*/  STL [R1+0x694], R25 ;  /* 0x0006941901007387 */ /* 0x0009e80000100800 */
[----:B------:R1:W-:Y:S04]  /*b6d0*/  STL [R1+0x690], R28 ;  /* 0x0006901c01007387 */ /* 0x0003e80000100800 */
[----:B------:R1:W-:Y:S04]  /*b6e0*/  STL [R1+0x68c], R29 ;  /* 0x00068c1d01007387 */ /* 0x0003e80000100800 */
[----:B------:R-:W-:Y:S01]  /*b6f0*/  STL.64 [R1+0x80], R96 ;  /* 0x0000806001007387 */ /* 0x000fe20000100a00 */
[----:B---3--:R-:W-:Y:S03]  /*b700*/  HMMA.1688.F32.TF32 R52, R224, R18, R220 ;  /* 0x00000012e034723c */ /* 0x008fe600000810dc */
[----:B------:R-:W-:Y:S04]  /*b710*/  STL.64 [R1+0x88], R98 ;  /* 0x0000886201007387 */ /* 0x000fe80000100a00 */
[----:B------:R-:W-:Y:S01]  /*b720*/  LDS R8, [R6+0x2280] ;  /* 0x0022800006087984 */ /* 0x000fe20000000800 */
[----:B------:R-:W-:-:S02]  /*b730*/  IMAD.MOV.U32 R220, RZ, RZ, R3 ;  /* 0x000000ffffdc7224 */ /* 0x000fc400078e0003 */
[----:B------:R-:W-:Y:S01]  /*b740*/  IMAD.MOV.U32 R221, RZ, RZ, R252 ;  /* 0x000000ffffdd7224 */ /* 0x000fe200078e00fc */
[----:B------:R-:W3:Y:S04]  /*b750*/  LDL.LU R3, [R1+0x6b4] ;  /* 0x0006b40001037983 */ /* 0x000ee80000300800 */
[----:B------:R-:W2:Y:S04]  /*b760*/  LDL.LU R252, [R1+0x6b0] ;  /* 0x0006b00001fc7983 */ /* 0x000ea80000300800 */
[----:B------:R-:W4:Y:S04]  /*b770*/  LDL.LU R222, [R1+0x1f0] ;  /* 0x0001f00001de7983 */ /* 0x000f280000300800 */
[----:B------:R-:W4:Y:S04]  /*b780*/  LDL.LU R223, [R1+0x1f4] ;  /* 0x0001f40001df7983 */ /* 0x000f280000300800 */
[----:B------:R-:W4:Y:S04]  /*b790*/  LDL.LU R236, [R1+0x158] ;  /* 0x0001580001ec7983 */ /* 0x000f280000300800 */
[----:B------:R-:W4:Y:S04]  /*b7a0*/  LDL.LU R237, [R1+0x15c] ;  /* 0x00015c0001ed7983 */ /* 0x000f280000300800 */
[----:B------:R-:W-:Y:S04]  /*b7b0*/  LDS R10, [R6+0x3280] ;  /* 0x00328000060a7984 */ /* 0x000fe80000000800 */
[----:B------:R-:W-:Y:S04]  /*b7c0*/  LDS R9, [R7+0x2280] ;  /* 0x0022800007097984 */ /* 0x000fe80000000800 */
[----:B------:R-:W1:Y:S01]  /*b7d0*/  LDS R11, [R7+0x3280] ;  /* 0x00328000070b7984 */ /* 0x000e620000000800 */
[----:B---3--:R-:W-:-:S03]  /*b7e0*/  IMAD.MOV.U32 R238, RZ, RZ, R3 ;  /* 0x000000ffffee7224 */ /* 0x008fc600078e0003 */
[----:B------:R-:W3:Y:S01]  /*b7f0*/  LDL.LU R3, [R1+0x6ac] ;  /* 0x0006ac0001037983 */ /* 0x000ee20000300800 */
[----:B--2---:R-:W-:-:S03]  /*b800*/  IMAD.MOV.U32 R239, RZ, RZ, R252 ;  /* 0x000000ffffef7224 */ /* 0x004fc600078e00fc */
[----:B------:R-:W2:Y:S04]  /*b810*/  LDL.LU R252, [R1+0x6a8] ;  /* 0x0006a80001fc7983 */ /* 0x000ea80000300800 */
        /* <DEDUP_REMOVED lines=10> */
[----:B------:R-:W3:Y:S04]  /*b8c0*/  LDL.LU R20, [R1+0x6a0] ;  /* 0x0006a00001147983 */ /* 0x000ee80000300800 */
[----:B------:R-:W3:Y:S04]  /*b8d0*/  LDL.LU R21, [R1+0x69c] ;  /* 0x00069c0001157983 */ /* 0x000ee80000300800 */
[----:B------:R-:W3:Y:S01]  /*b8e0*/  LDL.LU R240, [R1+0x1f8] ;  /* 0x0001f80001f07983 */ /* 0x000ee20000300800 */
[C---:B------:R-:W-:Y:S08]  /*b8f0*/  HMMA.1688.F32.TF32 R112, R224.reuse, R166, R112 ;  /* 0x000000a6e070723c */ /* 0x040ff00000081070 */
[C---:B------:R-:W-:Y:S08]  /*b900*/  HMMA.1688.F32.TF32 R116, R224.reuse, R170, R116 ;  /* 0x000000aae074723c */ /* 0x040ff00000081074 */
[C---:B------:R-:W-:Y:S08]  /*b910*/  HMMA.1688.F32.TF32 R120, R224.reuse, R174, R120 ;  /* 0x000000aee078723c */ /* 0x040ff00000081078 */
[C---:B------:R-:W-:Y:S08]  /*b920*/  HMMA.1688.F32.TF32 R80, R224.reuse, R26, R108 ;  /* 0x0000001ae050723c */ /* 0x040ff0000008106c */
[----:B------:R-:W-:Y:S01]  /*b930*/  HMMA.1688.F32.TF32 R224, R224, R178, R124 ;  /* 0x000000b2e0e0723c */ /* 0x000fe2000008107c */
[----:B------:R-:W-:Y:S07]  /*b940*/  STL [R1+0x654], R112 ;  /* 0x0006547001007387 */ /* 0x000fee0000100800 */
[C---:B-1----:R-:W-:Y:S01]  /*b950*/  HMMA.1688.F32.TF32 R128, R216.reuse, R30, R128 ;  /* 0x0000001ed880723c */ /* 0x042fe20000081080 */
[----:B------:R-:W-:Y:S07]  /*b960*/  STL [R1+0x650], R113 ;  /* 0x0006507101007387 */ /* 0x000fee0000100800 */
[C---:B------:R-:W-:Y:S01]  /*b970*/  HMMA.1688.F32.TF32 R132, R216.reuse, R26, R132 ;  /* 0x0000001ad884723c */ /* 0x040fe20000081084 */
[----:B------:R-:W-:Y:S04]  /*b980*/  STL [R1+0x64c], R114 ;  /* 0x00064c7201007387 */ /* 0x000fe80000100800 */
[----:B------:R1:W-:Y:S04]  /*b990*/  STL [R1+0x648], R115 ;  /* 0x0006487301007387 */ /* 0x0003e80000100800 */
[----:B------:R-:W-:Y:S04]  /*b9a0*/  STL [R1+0x660], R116 ;  /* 0x0006607401007387 */ /* 0x000fe80000100800 */
[----:B------:R-:W-:Y:S04]  /*b9b0*/  STL [R1+0x65c], R117 ;  /* 0x00065c7501007387 */ /* 0x000fe80000100800 */
[----:B------:R-:W-:Y:S04]  /*b9c0*/  STL [R1+0x658], R118 ;  /* 0x0006587601007387 */ /* 0x000fe80000100800 */
[----:B------:R1:W-:Y:S04]  /*b9d0*/  STL [R1+0x644], R119 ;  /* 0x0006447701007387 */ /* 0x0003e80000100800 */
[----:B------:R-:W-:Y:S04]  /*b9e0*/  STL [R1+0x670], R120 ;  /* 0x0006707801007387 */ /* 0x000fe80000100800 */
[----:B------:R-:W-:Y:S04]  /*b9f0*/  STL [R1+0x66c], R121 ;  /* 0x00066c7901007387 */ /* 0x000fe80000100800 */
[----:B------:R-:W-:Y:S04]  /*ba00*/  STL [R1+0x668], R122 ;  /* 0x0006687a01007387 */ /* 0x000fe80000100800 */
[----:B------:R-:W-:Y:S04]  /*ba10*/  STL [R1+0x664], R123 ;  /* 0x0006647b01007387 */ /* 0x000fe80000100800 */
[----:B------:R-:W-:Y:S04]  /*ba20*/  STL [R1+0x67c], R224 ;  /* 0x00067ce001007387 */ /* 0x000fe80000100800 */
[----:B------:R-:W-:Y:S04]  /*ba30*/  STL [R1+0x678], R225 ;  /* 0x000678e101007387 */ /* 0x000fe80000100800 */
[----:B------:R-:W-:Y:S04]  /*ba40*/  STL [R1+0x674], R226 ;  /* 0x000674e201007387 */ /* 0x000fe80000100800 */
[----:B------:R1:W-:Y:S04]  /*ba50*/  STL [R1+0x640], R227 ;  /* 0x000640e301007387 */ /* 0x0003e80000100800 */
[----:B------:R-:W-:Y:S04]  /*ba60*/  STL [R1+0x688], R129 ;  /* 0x0006888101007387 */ /* 0x000fe80000100800 */
[----:B------:R-:W-:Y:S04]  /*ba70*/  STL [R1+0x684], R130 ;  /* 0x0006848201007387 */ /* 0x000fe80000100800 */
[----:B------:R-:W-:Y:S04]  /*ba80*/  STL [R1+0x680], R131 ;  /* 0x0006808301007387 */ /* 0x000fe80000100800 */
[----:B------:R1:W-:Y:S01]  /*ba90*/  STL [R1+0x63c], R135 ;  /* 0x00063c8701007387 */ /* 0x0003e20000100800 */
[----:B------:R-:W-:Y:S01]  /*baa0*/  HMMA.1688.F32.TF32 R140, R216, R170, R140 ;  /* 0x000000aad88c723c */ /* 0x000fe2000008108c */
[----:B------:R-:W-:-:S02]  /*bab0*/  IMAD.MOV.U32 R24, RZ, RZ, R80 ;  /* 0x000000ffff187224 */ /* 0x000fc400078e0050 */
[----:B----4-:R-:W-:Y:S01]  /*bac0*/  IMAD.MOV.U32 R25, RZ, RZ, R81 ;  /* 0x000000ffff197224 */ /* 0x010fe200078e0051 */
[----:B------:R-:W-:Y:S01]  /*bad0*/  LDS R124, [R6+0x4180] ;  /* 0x00418000067c7984 */ /* 0x000fe20000000800 */
[----:B------:R-:W-:Y:S02]  /*bae0*/  IMAD.MOV.U32 R28, RZ, RZ, R82 ;  /* 0x000000ffff1c7224 */ /* 0x000fe400078e0052 */
[----:B------:R-:W-:Y:S01]  /*baf0*/  IMAD.MOV.U32 R29, RZ, RZ, R83 ;  /* 0x000000ffff1d7224 */ /* 0x000fe200078e0053 */
[C---:B------:R-:W-:Y:S01]  /*bb00*/  HMMA.1688.F32.TF32 R136, R216.reuse, R166, R136 ;  /* 0x000000a6d888723c */ /* 0x040fe20000081088 */
[----:B------:R-:W-:Y:S04]  /*bb10*/  LDS R126, [R6+0x5180] ;  /* 0x00518000067e7984 */ /* 0x000fe80000000800 */
[----:B------:R-:W-:Y:S03]  /*bb20*/  LDS R125, [R7+0x4180] ;  /* 0x00418000077d7984 */ /* 0x000fe60000000800 */
[C---:B------:R-:W-:Y:S01]  /*bb30*/  HMMA.1688.F32.TF32 R144, R216.reuse, R174, R144 ;  /* 0x000000aed890723c */ /* 0x040fe20000081090 */
[----:B------:R-:W-:Y:S06]  /*bb40*/  LDS R127, [R7+0x5180] ;  /* 0x00518000077f7984 */ /* 0x000fec0000000800 */
[----:B------:R4:W-:Y:S01]  /*bb50*/  STL [R1+0x638], R143 ;  /* 0x0006388f01007387 */ /* 0x0009e20000100800 */
[----:B------:R-:W-:Y:S08]  /*bb60*/  HMMA.1688.F32.TF32 R80, R216, R18, R236 ;  /* 0x00000012d850723c */ /* 0x000ff000000810ec */
[C---:B------:R-:W-:Y:S08]  /*bb70*/  HMMA.1688.F32.TF32 R236, R8.reuse, R26, R88 ;  /* 0x0000001a08ec723c */ /* 0x040ff00000081058 */
[C---:B--2---:R-:W-:Y:S08]  /*bb80*/  HMMA.1688.F32.TF32 R104, R8.reuse, R18, R244 ;  /* 0x000000120868723c */ /* 0x044ff000000810f4 */
[C---:B------:R-:W-:Y:S08]  /*bb90*/  HMMA.1688.F32.TF32 R244, R8.reuse, R170, R76 ;  /* 0x000000aa08f4723c */ /* 0x040ff0000008104c */
[----:B------:R-:W-:Y:S01]  /*bba0*/  HMMA.1688.F32.TF32 R76, R8, R178, R152 ;  /* 0x000000b2084c723c */ /* 0x000fe20000081098 */
[----:B------:R-:W-:Y:S01]  /*bbb0*/  IMAD.MOV.U32 R241, RZ, RZ, R252 ;  /* 0x000000fffff17224 */ /* 0x000fe200078e00fc */
[----:B------:R-:W-:Y:S01]  /*bbc0*/  LDS R152, [R6+0x4280] ;  /* 0x0042800006987984 */ /* 0x000fe20000000800 */
[----:B---3--:R-:W-:-:S02]  /*bbd0*/  IMAD.MOV.U32 R242, RZ, RZ, R3 ;  /* 0x000000fffff27224 */ /* 0x008fc400078e0003 */
[----:B------:R-:W-:Y:S01]  /*bbe0*/  IMAD.MOV.U32 R243, RZ, RZ, R0 ;  /* 0x000000fffff37224 */ /* 0x000fe200078e0000 */
[----:B------:R-:W-:Y:S02]  /*bbf0*/  LDS R154, [R6+0x5280] ;  /* 0x00528000069a7984 */ /* 0x000fe40000000800 */
[----:B------:R-:W-:Y:S01]  /*bc00*/  HMMA.1688.F32.TF32 R96, R216, R22, R232 ;  /* 0x00000016d860723c */ /* 0x000fe200000810e8 */
[----:B------:R-:W-:Y:S01]  /*bc10*/  IMAD.MOV.U32 R230, RZ, RZ, R21 ;  /* 0x000000ffffe67224 */ /* 0x000fe200078e0015 */
[----:B------:R-:W-:Y:S01]  /*bc20*/  LDS R153, [R7+0x4280] ;  /* 0x0042800007997984 */ /* 0x000fe20000000800 */
[----:B------:R-:W-:-:S03]  /*bc30*/  IMAD.MOV.U32 R231, RZ, RZ, R20 ;  /* 0x000000ffffe77224 */ /* 0x000fc600078e0014 */
[----:B------:R-:W-:Y:S10]  /*bc40*/  LDS R155, [R7+0x5280] ;  /* 0x00528000079b7984 */ /* 0x000ff40000000800 */
[----:B-1----:R-:W-:-:S02]  /*bc50*/  IMAD.MOV.U32 R115, RZ, RZ, R76 ;  /* 0x000000ffff737224 */ /* 0x002fc400078e004c */
[----:B------:R-:W-:Y:S02]  /*bc60*/  IMAD.MOV.U32 R119, RZ, RZ, R77 ;  /* 0x000000ffff777224 */ /* 0x000fe400078e004d */
[----:B------:R-:W-:Y:S02]  /*bc70*/  IMAD.MOV.U32 R227, RZ, RZ, R78 ;  /* 0x000000ffffe37224 */ /* 0x000fe400078e004e */
[----:B------:R-:W-:Y:S02]  /*bc80*/  IMAD.MOV.U32 R135, RZ, RZ, R79 ;  /* 0x000000ffff877224 */ /* 0x000fe400078e004f */
[----:B------:R-:W-:Y:S01]  /*bc90*/  HMMA.1688.F32.TF32 R76, R248, R30, R156 ;  /* 0x0000001ef84c723c */ /* 0x000fe2000008109c */
[----:B------:R-:W-:Y:S01]  /*bca0*/  LDS R156, [R6+0x4300] ;  /* 0x00430000069c7984 */ /* 0x000fe20000000800 */
[----:B------:R-:W-:-:S03]  /*bcb0*/  IMAD.MOV.U32 R209, RZ, RZ, R165 ;  /* 0x000000ffffd17224 */ /* 0x000fc600078e00a5 */
[----:B------:R-:W-:Y:S03]  /*bcc0*/  LDS R158, [R6+0x5300] ;  /* 0x00530000069e7984 */ /* 0x000fe60000000800 */
[----:B------:R-:W-:Y:S01]  /*bcd0*/  HMMA.1688.F32.TF32 R232, R8, R30, R84 ;  /* 0x0000001e08e8723c */ /* 0x000fe20000081054 */
[----:B------:R-:W-:Y:S01]  /*bce0*/  LDS R157, [R7+0x4300] ;  /* 0x00430000079d7984 */ /* 0x000fe20000000800 */
[----:B------:R-:W-:-:S03]  /*bcf0*/  IMAD.MOV.U32 R208, RZ, RZ, R168 ;  /* 0x000000ffffd07224 */ /* 0x000fc600078e00a8 */
[----:B------:R-:W-:Y:S11]  /*bd00*/  LDS R159, [R7+0x5300] ;  /* 0x00530000079f7984 */ /* 0x000ff60000000800 */
[----:B------:R-:W-:-:S02]  /*bd10*/  IMAD.MOV.U32 R118, RZ, RZ, R76 ;  /* 0x000000ffff767224 */ /* 0x000fc400078e004c */
[----:B------:R-:W-:Y:S02]  /*bd20*/  IMAD.MOV.U32 R112, RZ, RZ, R77 ;  /* 0x000000ffff707224 */ /* 0x000fe400078e004d */
[----:B------:R-:W-:Y:S02]  /*bd30*/  IMAD.MOV.U32 R113, RZ, RZ, R78 ;  /* 0x000000ffff717224 */ /* 0x000fe400078e004e */
[----:B------:R-:W-:Y:S02]  /*bd40*/  IMAD.MOV.U32 R114, RZ, RZ, R79 ;  /* 0x000000ffff727224 */ /* 0x000fe400078e004f */
[C---:B------:R-:W-:Y:S11]  /*bd50*/  HMMA.1688.F32.TF32 R76, R248.reuse, R26, R192 ;  /* 0x0000001af84c723c */ /* 0x040ff600000810c0 */
[----:B------:R-:W-:Y:S11]  /*bd60*/  @!UPT UIADD3 URZ, URZ, URZ, URZ ;  /* 0x0000003f3f3ff290 */ /* 0x000ff6000fffe03f */
[----:B------:R-:W-:Y:S02]  /*bd70*/  @!UPT UIADD3 URZ, URZ, URZ, URZ ;  /* 0x0000003f3f3ff290 */ /* 0x000fe4000fffe03f */
[----:B------:R-:W-:Y:S02]  /*bd80*/  IMAD.MOV.U32 R122, RZ, RZ, R76 ;  /* 0x000000ffff7a7224 */ /* 0x000fe400078e004c */
[----:B------:R-:W-:Y:S02]  /*bd90*/  IMAD.MOV.U32 R123, RZ, RZ, R77 ;  /* 0x000000ffff7b7224 */ /* 0x000fe400078e004d */
[----:B------:R-:W-:Y:S02]  /*bda0*/  IMAD.MOV.U32 R116, RZ, RZ, R78 ;  /* 0x000000ffff747224 */ /* 0x000fe400078e004e */
[----:B------:R-:W-:Y:S02]  /*bdb0*/  IMAD.MOV.U32 R117, RZ, RZ, R79 ;  /* 0x000000ffff757224 */ /* 0x000fe400078e004f */
[----:B------:R-:W-:Y:S08]  /*bdc0*/  HMMA.1688.F32.TF32 R76, R248, R166, R200 ;  /* 0x000000a6f84c723c */ /* 0x000ff000000810c8 */
[C---:B------:R-:W-:Y:S08]  /*bdd0*/  HMMA.1688.F32.TF32 R84, R8.reuse, R174, R160 ;  /* 0x000000ae0854723c */ /* 0x040ff000000810a0 */
[-C--:B------:R-:W-:Y:S08]  /*bde0*/  HMMA.1688.F32.TF32 R108, R8, R22.reuse, R240 ;  /* 0x00000016086c723c */ /* 0x080ff000000810f0 */
[----:B------:R-:W-:Y:S01]  /*bdf0*/  HMMA.1688.F32.TF32 R88, R248, R22, R212 ;  /* 0x00000016f858723c */ /* 0x000fe200000810d4 */
[----:B----4-:R-:W-:Y:S01]  /*be00*/  IMAD.MOV.U32 R143, RZ, RZ, R76 ;  /* 0x000000ffff8f7224 */ /* 0x010fe200078e004c */
[----:B------:R-:W-:Y:S01]  /*be10*/  LDS R160, [R6+0x4380] ;  /* 0x0043800006a07984 */ /* 0x000fe20000000800 */
[----:B------:R-:W-:-:S02]  /*be20*/  IMAD.MOV.U32 R252, RZ, RZ, R77 ;  /* 0x000000fffffc7224 */ /* 0x000fc400078e004d */
[----:B------:R-:W-:Y:S01]  /*be30*/  IMAD.MOV.U32 R3, RZ, RZ, R78 ;  /* 0x000000ffff037224 */ /* 0x000fe200078e004e */
[----:B------:R-:W-:Y:S01]  /*be40*/  LDS R162, [R6+0x5380] ;  /* 0x0053800006a27984 */ /* 0x000fe20000000800 */
[----:B------:R-:W-:Y:S02]  /*be50*/  IMAD.MOV.U32 R0, RZ, RZ, R79 ;  /* 0x000000ffff007224 */ /* 0x000fe400078e004f */
[----:B------:R-:W-:Y:S01]  /*be60*/  HMMA.1688.F32.TF32 R76, R248, R170, R204 ;  /* 0x000000aaf84c723c */ /* 0x000fe200000810cc */
[----:B------:R-:W-:Y:S04]  /*be70*/  STL.64 [R1+0x20], R84 ;  /* 0x0000205401007387 */ /* 0x000fe80000100a00 */
[----:B------:R1:W-:Y:S03]  /*be80*/  STL.64 [R1+0x28], R86 ;  /* 0x0000285601007387 */ /* 0x0003e60000100a00 */
[----:B------:R-:W-:Y:S01]  /*be90*/  HMMA.1688.F32.TF32 R240, R8, R166, R92 ;  /* 0x000000a608f0723c */ /* 0x000fe2000008105c */
[----:B------:R-:W2:Y:S04]  /*bea0*/  LDL R8, [R1+0x490] ;  /* 0x0004900001087983 */ /* 0x000ea80000100800 */
[----:B------:R-:W-:Y:S03]  /*beb0*/  LDS R92, [R6+0x2380] ;  /* 0x00238000065c7984 */ /* 0x000fe60000000800 */
[----:B-1----:R-:W-:Y:S01]  /*bec0*/  HMMA.1688.F32.TF32 R84, R248, R18, R220 ;  /* 0x00000012f854723c */ /* 0x002fe200000810dc */
[----:B------:R-:W-:Y:S04]  /*bed0*/  LDS R94, [R6+0x3380] ;  /* 0x00338000065e7984 */ /* 0x000fe80000000800 */
[----:B------:R-:W-:Y:S03]  /*bee0*/  LDS R93, [R7+0x2380] ;  /* 0x00238000075d7984 */ /* 0x000fe60000000800 */
[----:B------:R-:W-:-:S02]  /*bef0*/  IMAD.MOV.U32 R225, RZ, RZ, R76 ;  /* 0x000000ffffe17224 */ /* 0x000fc400078e004c */
[----:B------:R-:W-:Y:S01]  /*bf00*/  IMAD.MOV.U32 R226, RZ, RZ, R77 ;  /* 0x000000ffffe27224 */ /* 0x000fe200078e004d */
[----:B------:R-:W1:Y:S01]  /*bf10*/  LDS R95, [R7+0x3380] ;  /* 0x00338000075f7984 */ /* 0x000e620000000800 */
[----:B------:R-:W-:Y:S02]  /*bf20*/  IMAD.MOV.U32 R120, RZ, RZ, R78 ;  /* 0x000000ffff787224 */ /* 0x000fe400078e004e */
[----:B------:R-:W-:Y:S01]  /*bf30*/  IMAD.MOV.U32 R121, RZ, RZ, R79 ;  /* 0x000000ffff797224 */ /* 0x000fe200078e004f */
[----:B------:R-:W-:Y:S01]  /*bf40*/  HMMA.1688.F32.TF32 R216, R216, R178, R148 ;  /* 0x000000b2d8d8723c */ /* 0x000fe20000081094 */
[----:B------:R-:W-:Y:S01]  /*bf50*/  IMAD.U32 R192, RZ, RZ, UR4 ;  /* 0x00000004ffc07e24 */ /* 0x000fe2000f8e00ff */
[----:B------:R-:W-:Y:S04]  /*bf60*/  LDS R148, [R6+0x4200] ;  /* 0x0042000006947984 */ /* 0x000fe80000000800 */
[----:B------:R-:W-:Y:S02]  /*bf70*/  LDS R150, [R6+0x5200] ;  /* 0x0052000006967984 */ /* 0x000fe40000000800 */
[C---:B------:R-:W-:Y:S02]  /*bf80*/  HMMA.1688.F32.TF32 R76, R248.reuse, R174, R196 ;  /* 0x000000aef84c723c */ /* 0x040fe400000810c4 */
[----:B------:R-:W-:Y:S04]  /*bf90*/  LDS R149, [R7+0x4200] ;  /* 0x0042000007957984 */ /* 0x000fe80000000800 */
[----:B------:R-:W-:Y:S02]  /*bfa0*/  LDS R151, [R7+0x5200] ;  /* 0x0052000007977984 */ /* 0x000fe40000000800 */
[----:B------:R-:W-:Y:S01]  /*bfb0*/  HMMA.1688.F32.TF32 R248, R248, R178, R12 ;  /* 0x000000b2f8f8723c */ /* 0x000fe2000008100c */
[----:B------:R-:W-:Y:S01]  /*bfc0*/  IMAD.MOV.U32 R194, RZ, RZ, R164 ;  /* 0x000000ffffc27224 */ /* 0x000fe200078e00a4 */
[----:B------:R-:W-:Y:S01]  /*bfd0*/  LDS R161, [R7+0x4380] ;  /* 0x0043800007a17984 */ /* 0x000fe20000000800 */
[----:B------:R-:W-:-:S03]  /*bfe0*/  IMAD.MOV.U32 R203, RZ, RZ, R169 ;  /* 0x000000ffffcb7224 */ /* 0x000fc600078e00a9 */
[----:B------:R-:W-:Y:S01]  /*bff0*/  LDS R163, [R7+0x5380] ;  /* 0x0053800007a37984 */ /* 0x000fe20000000800 */
[----:B------:R-:W-:Y:S02]  /*c000*/  IMAD.MOV.U32 R193, RZ, RZ, R172 ;  /* 0x000000ffffc17224 */ /* 0x000fe400078e00ac */
[----:B------:R-:W-:Y:S01]  /*c010*/  IMAD.MOV.U32 R195, RZ, RZ, R5 ;  /* 0x000000ffffc37224 */ /* 0x000fe200078e0005 */
[----:B------:R-:W-:Y:S01]  /*c020*/  LDS R212, [R6+0x4000] ;  /* 0x0040000006d47984 */ /* 0x000fe20000000800 */
[----:B------:R-:W-:Y:S02]  /*c030*/  IMAD.MOV.U32 R210, RZ, RZ, R4 ;  /* 0x000000ffffd27224 */ /* 0x000fe400078e0004 */
[----:B------:R-:W-:Y:S01]  /*c040*/  IMAD.MOV.U32 R211, RZ, RZ, R2 ;  /* 0x000000ffffd37224 */ /* 0x000fe200078e0002 */
[----:B------:R-:W-:Y:S04]  /*c050*/  LDS R214, [R6+0x5000] ;  /* 0x0050000006d67984 */ /* 0x000fe80000000800 */
[----:B------:R-:W-:Y:S04]  /*c060*/  LDS R213, [R7+0x4000] ;  /* 0x0040000007d57984 */ /* 0x000fe80000000800 */
[----:B------:R-:W-:Y:S04]  /*c070*/  LDS R215, [R7+0x5000] ;  /* 0x0050000007d77984 */ /* 0x000fe80000000800 */
[----:B------:R-:W-:Y:S04]  /*c080*/  STL.64 [R1+0x5d0], R250 ;  /* 0x0005d0fa01007387 */ /* 0x000fe80000100a00 */
[----:B------:R3:W-:Y:S04]  /*c090*/  STL.64 [R1+0x5c8], R248 ;  /* 0x0005c8f801007387 */ /* 0x0007e80000100a00 */
[----:B------:R-:W4:Y:S04]  /*c0a0*/  LDL.LU R220, [R1+0x218] ;  /* 0x0002180001dc7983 */ /* 0x000f280000300800 */
[----:B------:R-:W4:Y:S04]  /*c0b0*/  LDL.LU R221, [R1+0x21c] ;  /* 0x00021c0001dd7983 */ /* 0x000f280000300800 */
[----:B------:R-:W4:Y:S04]  /*c0c0*/  LDL.LU R228, [R1+0x228] ;  /* 0x0002280001e47983 */ /* 0x000f280000300800 */
[----:B------:R-:W4:Y:S01]  /*c0d0*/  LDL.LU R229, [R1+0x22c] ;  /* 0x00022c0001e57983 */ /* 0x000f220000300800 */
[----:B------:R-:W-:-:S02]  /*c0e0*/  IMAD.MOV.U32 R222, RZ, RZ, R17 ;  /* 0x000000ffffde7224 */ /* 0x000fc400078e0011 */
[----:B------:R-:W-:Y:S01]  /*c0f0*/  IMAD.MOV.U32 R223, RZ, RZ, R16 ;  /* 0x000000ffffdf7224 */ /* 0x000fe200078e0010 */
[C---:B-1----:R-:W-:Y:S08]  /*c100*/  HMMA.1688.F32.TF32 R164, R92.reuse, R166, R72 ;  /* 0x000000a65ca4723c */ /* 0x042ff00000081048 */
[C---:B------:R-:W-:Y:S08]  /*c110*/  HMMA.1688.F32.TF32 R168, R92.reuse, R170, R56 ;  /* 0x000000aa5ca8723c */ /* 0x040ff00000081038 */
[C---:B------:R-:W-:Y:S08]  /*c120*/  HMMA.1688.F32.TF32 R172, R92.reuse, R174, R32 ;  /* 0x000000ae5cac723c */ /* 0x040ff00000081020 */
[----:B------:R-:W-:Y:S01]  /*c130*/  HMMA.1688.F32.TF32 R176, R92, R178, R36 ;  /* 0x000000b25cb0723c */ /* 0x000fe20000081024 */
[----:B---3--:R-:W-:-:S02]  /*c140*/  IMAD.MOV.U32 R248, RZ, RZ, R24 ;  /* 0x000000fffff87224 */ /* 0x008fc400078e0018 */
[----:B------:R-:W-:Y:S02]  /*c150*/  IMAD.MOV.U32 R249, RZ, RZ, R25 ;  /* 0x000000fffff97224 */ /* 0x000fe400078e0019 */
[----:B------:R-:W-:Y:S02]  /*c160*/  IMAD.MOV.U32 R250, RZ, RZ, R28 ;  /* 0x000000fffffa7224 */ /* 0x000fe400078e001c */
[----:B------:R-:W-:Y:S02]  /*c170*/  IMAD.MOV.U32 R251, RZ, RZ, R29 ;  /* 0x000000fffffb7224 */ /* 0x000fe400078e001d */
[----:B------:R-:W-:Y:S02]  /*c180*/  IMAD.MOV.U32 R72, RZ, RZ, R210 ;  /* 0x000000ffff487224 */ /* 0x000fe400078e00d2 */
[----:B------:R-:W-:Y:S02]  /*c190*/  IMAD.MOV.U32 R73, RZ, RZ, R211 ;  /* 0x000000ffff497224 */ /* 0x000fe400078e00d3 */
[----:B--2---:R-:W-:-:S05]  /*c1a0*/  IMAD R192, R192, 0x4000, R8 ;  /* 0x00004000c0c07824 */ /* 0x004fca00078e0208 */
[----:B------:R-:W1:Y:S04]  /*c1b0*/  LDSM.16.M88.4 R8, [R192+0x10000] ;  /* 0x01000000c008783b */ /* 0x000e680000000200 */
[----:B------:R-:W2:Y:S01]  /*c1c0*/  LDSM.16.M88.4 R12, [R192+0x10800] ;  /* 0x01080000c00c783b */ /* 0x000ea20000000200 */
[-C--:B-1----:R-:W-:Y:S08]  /*c1d0*/  HMMA.1688.F32.TF32 R40, R100, R8.reuse, R40 ;  /* 0x000000086428723c */ /* 0x082ff00000081028 */
[----:B------:R-:W-:Y:S08]  /*c1e0*/  HMMA.1688.F32.TF32 R36, R124, R8, R60 ;  /* 0x000000087c24723c */ /* 0x000ff0000008103c */
[C---:B----4-:R-:W-:Y:S08]  /*c1f0*/  HMMA.1688.F32.TF32 R16, R92.reuse, R18, R220 ;  /* 0x000000125c10723c */ /* 0x050ff000000810dc */
[C---:B------:R-:W-:Y:S08]  /*c200*/  HMMA.1688.F32.TF32 R20, R92.reuse, R22, R228 ;  /* 0x000000165c14723c */ /* 0x040ff000000810e4 */
[C---:B------:R-:W-:Y:S08]  /*c210*/  HMMA.1688.F32.TF32 R228, R92.reuse, R30, R64 ;  /* 0x0000001e5ce4723c */ /* 0x040ff00000081040 */
[----:B------:R-:W-:Y:S08]  /*c220*/  HMMA.1688.F32.TF32 R220, R92, R26, R68 ;  /* 0x0000001a5cdc723c */ /* 0x000ff00000081044 */
[----:B------:R-:W-:Y:S07]  /*c230*/  HMMA.1688.F32.TF32 R32, R148, R8, R96 ;  /* 0x000000089420723c */ /* 0x000fee0000081060 */
[----:B------:R-:W-:Y:S04]  /*c240*/  STL.64 [R1+0x5e0], R230 ;  /* 0x0005e0e601007387 */ /* 0x000fe80000100a00 */
        /* <DEDUP_REMOVED lines=11> */
[----:B------:R-:W-:Y:S04]  /*c300*/  STL [R1+0x5b4], R40 ;  /* 0x0005b42801007387 */ /* 0x000fe80000100800 */
[----:B------:R-:W-:Y:S04]  /*c310*/  STL [R1+0x5b0], R41 ;  /* 0x0005b02901007387 */ /* 0x000fe80000100800 */
[----:B------:R-:W-:Y:S04]  /*c320*/  STL [R1+0x5ac], R42 ;  /* 0x0005ac2a01007387 */ /* 0x000fe80000100800 */
[----:B------:R1:W-:Y:S01]  /*c330*/  STL [R1+0x5a8], R43 ;  /* 0x0005a82b01007387 */ /* 0x0003e20000100800 */
[----:B------:R-:W-:-:S03]  /*c340*/  IMAD.MOV.U32 R2, RZ, RZ, R33 ;  /* 0x000000ffff027224 */ /* 0x000fc600078e0021 */
[----:B------:R-:W-:Y:S01]  /*c350*/  STL.64 [R1+0x160], R36 ;  /* 0x0001602401007387 */ /* 0x000fe20000100a00 */
[----:B------:R-:W-:-:S03]  /*c360*/  IMAD.MOV.U32 R4, RZ, RZ, R34 ;  /* 0x000000ffff047224 */ /* 0x000fc600078e0022 */
[----:B------:R3:W-:Y:S01]  /*c370*/  STL.64 [R1+0x168], R38 ;  /* 0x0001682601007387 */ /* 0x0007e20000100a00 */
[----:B------:R-:W-:Y:S02]  /*c380*/  IMAD.MOV.U32 R5, RZ, RZ, R35 ;  /* 0x000000ffff057224 */ /* 0x000fe400078e0023 */
[----:B-1----:R-:W-:Y:S02]  /*c390*/  IMAD.MOV.U32 R43, RZ, RZ, R32 ;  /* 0x000000ffff2b7224 */ /* 0x002fe400078e0020 */
[-C--:B------:R-:W-:Y:S08]  /*c3a0*/  HMMA.1688.F32.TF32 R32, R156, R8.reuse, R88 ;  /* 0x000000089c20723c */ /* 0x080ff00000081058 */
[-C--:B---3--:R-:W-:Y:S08]  /*c3b0*/  HMMA.1688.F32.TF32 R36, R152, R8.reuse, R108 ;  /* 0x000000089824723c */ /* 0x088ff0000008106c */
[----:B------:R-:W-:Y:S01]  /*c3c0*/  HMMA.1688.F32.TF32 R20, R160, R8, R20 ;  /* 0x00000008a014723c */ /* 0x000fe20000081014 */
[----:B------:R-:W-:Y:S04]  /*c3d0*/  STL [R1+0x5c4], R5 ;  /* 0x0005c40501007387 */ /* 0x000fe80000100800 */
[----:B------:R-:W-:Y:S04]  /*c3e0*/  STL [R1+0x5c0], R4 ;  /* 0x0005c00401007387 */ /* 0x000fe80000100800 */
[----:B------:R-:W-:Y:S04]  /*c3f0*/  STL [R1+0x5bc], R2 ;  /* 0x0005bc0201007387 */ /* 0x000fe80000100800 */
[----:B------:R-:W-:Y:S04]  /*c400*/  STL [R1+0x5b8], R43 ;  /* 0x0005b82b01007387 */ /* 0x000fe80000100800 */
[----:B------:R-:W-:Y:S04]  /*c410*/  STL.64 [R1+0x1e8], R36 ;  /* 0x0001e82401007387 */ /* 0x000fe80000100a00 */
[----:B------:R-:W-:Y:S04]  /*c420*/  STL.64 [R1+0x1f0], R38 ;  /* 0x0001f02601007387 */ /* 0x000fe80000100a00 */
[----:B------:R-:W-:Y:S04]  /*c430*/  STL.64 [R1+0x208], R32 ;  /* 0x0002082001007387 */ /* 0x000fe80000100a00 */
[----:B------:R-:W-:Y:S04]  /*c440*/  STL.64 [R1+0x210], R34 ;  /* 0x0002102201007387 */ /* 0x000fe80000100a00 */
[----:B------:R-:W-:Y:S04]  /*c450*/  STL.64 [R1+0x228], R20 ;  /* 0x0002281401007387 */ /* 0x000fe80000100a00 */
[----:B------:R2:W-:Y:S04]  /*c460*/  STL.64 [R1+0x230], R22 ;  /* 0x0002301601007387 */ /* 0x0005e80000100a00 */
[----:B------:R-:W3:Y:S04]  /*c470*/  LDL.LU R24, [R1+0x698] ;  /* 0x0006980001187983 */ /* 0x000ee80000300800 */
[----:B------:R-:W4:Y:S04]  /*c480*/  LDL.LU R25, [R1+0x694] ;  /* 0x0006940001197983 */ /* 0x000f280000300800 */
        /* <DEDUP_REMOVED lines=29> */
[----:B------:R-:W3:Y:S01]  /*c660*/  LDL.LU R63, [R1+0x144] ;  /* 0x00014400013f7983 */ /* 0x000ee20000300800 */
[----:B------:R-:W-:-:S03]  /*c670*/  IMAD.MOV.U32 R98, RZ, RZ, R208 ;  /* 0x000000ffff627224 */ /* 0x000fc600078e00d0 */
[----:B------:R-:W3:Y:S01]  /*c680*/  LDL.LU R56, [R1+0x148] ;  /* 0x0001480001387983 */ /* 0x000ee20000300800 */
[----:B------:R-:W-:-:S03]  /*c690*/  IMAD.MOV.U32 R99, RZ, RZ, R209 ;  /* 0x000000ffff637224 */ /* 0x000fc600078e00d1 */
        /* <DEDUP_REMOVED lines=36> */
[----:B------:R-:W-:-:S02]  /*c8e0*/  IMAD.MOV.U32 R129, RZ, RZ, R76 ;  /* 0x000000ffff817224 */ /* 0x000fc400078e004c */
[----:B------:R-:W-:Y:S01]  /*c8f0*/  IMAD.MOV.U32 R130, RZ, RZ, R77 ;  /* 0x000000ffff827224 */ /* 0x000fe200078e004d */
[----:B------:R-:W-:Y:S01]  /*c900*/  LDS R76, [R6+0x4080] ;  /* 0x00408000064c7984 */ /* 0x000fe20000000800 */
[----:B------:R-:W-:Y:S02]  /*c910*/  IMAD.MOV.U32 R131, RZ, RZ, R78 ;  /* 0x000000ffff837224 */ /* 0x000fe400078e004e */
[----:B------:R-:W-:Y:S01]  /*c920*/  IMAD.MOV.U32 R224, RZ, RZ, R79 ;  /* 0x000000ffffe07224 */ /* 0x000fe200078e004f */
[----:B------:R-:W-:Y:S04]  /*c930*/  LDS R78, [R6+0x5080] ;  /* 0x00508000064e7984 */ /* 0x000fe80000000800 */
[----:B------:R-:W-:Y:S04]  /*c940*/  LDS R77, [R7+0x4080] ;  /* 0x00408000074d7984 */ /* 0x000fe80000000800 */
[----:B------:R-:W1:Y:S01]  /*c950*/  LDS R79, [R7+0x5080] ;  /* 0x00508000074f7984 */ /* 0x000e620000000800 */
[----:B--2---:R-:W-:Y:S03]  /*c960*/  HMMA.1688.F32.TF32 R20, R148, R12, R80 ;  /* 0x0000000c9414723c */ /* 0x004fe60000081050 */
[----:B------:R-:W-:Y:S04]  /*c970*/  LDSM.16.M88.4 R32, [R192+0x13000] ;  /* 0x01300000c020783b */ /* 0x000fe80000000200 */
[----:B------:R-:W-:Y:S01]  /*c980*/  LDSM.16.M88.4 R36, [R192+0x13800] ;  /* 0x01380000c024783b */ /* 0x000fe20000000200 */
[-C--:B------:R-:W-:Y:S11]  /*c990*/  HMMA.1688.F32.TF32 R180, R212, R8.reuse, R180 ;  /* 0x00000008d4b4723c */ /* 0x080ff600000810b4 */
[----:B------:R-:W-:Y:S05]  /*c9a0*/  @!UPT UIADD3 URZ, URZ, URZ, URZ ;  /* 0x0000003f3f3ff290 */ /* 0x000fea000fffe03f */
[----:B------:R-:W-:Y:S02]  /*c9b0*/  IMAD.MOV.U32 R40, RZ, RZ, R20 ;  /* 0x000000ffff287224 */ /* 0x000fe400078e0014 */
[----:B------:R-:W-:Y:S02]  /*c9c0*/  IMAD.MOV.U32 R41, RZ, RZ, R21 ;  /* 0x000000ffff297224 */ /* 0x000fe400078e0015 */
[----:B------:R-:W-:Y:S01]  /*c9d0*/  IMAD.MOV.U32 R42, RZ, RZ, R22 ;  /* 0x000000ffff2a7224 */ /* 0x000fe200078e0016 */
[----:B-1----:R-:W-:Y:S07]  /*c9e0*/  HMMA.1688.F32.TF32 R184, R76, R8, R184 ;  /* 0x000000084cb8723c */ /* 0x002fee00000810b8 */
[----:B------:R-:W-:-:S02]  /*c9f0*/  IMAD.MOV.U32 R8, RZ, RZ, R23 ;  /* 0x000000ffff087224 */ /* 0x000fc400078e0017 */
[----:B------:R-:W-:Y:S01]  /*ca00*/  HMMA.1688.F32.TF32 R20, R152, R12, R104 ;  /* 0x0000000c9814723c */ /* 0x000fe20000081068 */
[----:B----4-:R-:W-:Y:S02]  /*ca10*/  IMAD.MOV.U32 R222, RZ, RZ, R25 ;  /* 0x000000ffffde7224 */ /* 0x010fe400078e0019 */
[----:B---3--:R-:W-:-:S05]  /*ca20*/  IMAD.MOV.U32 R223, RZ, RZ, R24 ;  /* 0x000000ffffdf7224 */ /* 0x008fca00078e0018 */
[-C--:B------:R-:W-:Y:S01]  /*ca30*/  HMMA.1688.F32.TF32 R24, R160, R12.reuse, R16 ;  /* 0x0000000ca018723c */ /* 0x080fe20000081010 */
[----:B------:R-:W-:Y:S01]  /*ca40*/  IMAD.MOV.U32 R220, RZ, RZ, R29 ;  /* 0x000000ffffdc7224 */ /* 0x000fe200078e001d */
[----:B------:R-:W1:Y:S11]  /*ca50*/  LDSM.16.M88.4 R16, [R192+0x11000] ;  /* 0x01100000c010783b */ /* 0x000e760000000200 */
[----:B------:R-:W-:Y:S03]  /*ca60*/  @!UPT UIADD3 URZ, URZ, URZ, URZ ;  /* 0x0000003f3f3ff290 */ /* 0x000fe6000fffe03f */
[----:B------:R-:W-:Y:S02]  /*ca70*/  IMAD.MOV.U32 R5, RZ, RZ, R20 ;  /* 0x000000ffff057224 */ /* 0x000fe400078e0014 */
[----:B------:R-:W-:Y:S02]  /*ca80*/  IMAD.MOV.U32 R4, RZ, RZ, R21 ;  /* 0x000000ffff047224 */ /* 0x000fe400078e0015 */
[----:B------:R-:W-:Y:S02]  /*ca90*/  IMAD.MOV.U32 R2, RZ, RZ, R22 ;  /* 0x000000ffff027224 */ /* 0x000fe400078e0016 */
[----:B------:R-:W-:Y:S02]  /*caa0*/  IMAD.MOV.U32 R43, RZ, RZ, R23 ;  /* 0x000000ffff2b7224 */ /* 0x000fe400078e0017 */
[-C--:B------:R-:W-:Y:S01]  /*cab0*/  HMMA.1688.F32.TF32 R20, R156, R12.reuse, R84 ;  /* 0x0000000c9c14723c */ /* 0x080fe20000081054 */
[----:B------:R-:W-:Y:S02]  /*cac0*/  IMAD.MOV.U32 R221, RZ, RZ, R28 ;  /* 0x000000ffffdd7224 */ /* 0x000fe400078e001c */
[----:B------:R-:W-:Y:S11]  /*cad0*/  LDSM.16.M88.4 R28, [R192+0x12800] ;  /* 0x01280000c01c783b */ /* 0x000ff60000000200 */
[----:B------:R-:W-:Y:S09]  /*cae0*/  @!UPT UIADD3 URZ, URZ, URZ, URZ ;  /* 0x0000003f3f3ff290 */ /* 0x000ff2000fffe03f */
[----:B------:R-:W-:Y:S04]  /*caf0*/  STL.64 [R1+0x1f8], R20 ;  /* 0x0001f81401007387 */ /* 0x000fe80000100a00 */
[----:B------:R-:W-:Y:S04]  /*cb00*/  STL.64 [R1+0x200], R22 ;  /* 0x0002001601007387 */ /* 0x000fe80000100a00 */
[----:B------:R-:W-:Y:S04]  /*cb10*/  STL.64 [R1+0x218], R24 ;  /* 0x0002181801007387 */ /* 0x000fe80000100a00 */
[----:B------:R-:W-:Y:S04]  /*cb20*/  STL.64 [R1+0x220], R26 ;  /* 0x0002201a01007387 */ /* 0x000fe80000100a00 */
[----:B------:R-:W2:Y:S04]  /*cb30*/  LDSM.16.M88.4 R20, [R192+0x11800] ;  /* 0x01180000c014783b */ /* 0x000ea80000000200 */
[----:B------:R-:W3:Y:S01]  /*cb40*/  LDSM.16.M88.4 R24, [R192+0x12000] ;  /* 0x01200000c018783b */ /* 0x000ee20000000200 */
[----:B------:R-:W-:Y:S01]  /*cb50*/  IMAD.MOV.U32 R179, RZ, RZ, R193 ;  /* 0x000000ffffb37224 */ /* 0x000fe200078e00c1 */
[----:B------:R-:W-:Y:S01]  /*cb60*/  HMMA.1688.F32.TF32 R188, R212, R12, R188 ;  /* 0x0000000cd4bc723c */ /* 0x000fe200000810bc */
[----:B------:R-:W-:-:S02]  /*cb70*/  IMAD.MOV.U32 R96, RZ, RZ, R194 ;  /* 0x000000ffff607224 */ /* 0x000fc400078e00c2 */
[----:B------:R-:W-:-:S05]  /*cb80*/  IMAD.MOV.U32 R97, RZ, RZ, R195 ;  /* 0x000000ffff617224 */ /* 0x000fca00078e00c3 */
[----:B-1----:R-:W-:Y:S07]  /*cb90*/  HMMA.1688.F32.TF32 R104, R124, R16, R228 ;  /* 0x000000107c68723c */ /* 0x002fee00000810e4 */
[----:B------:R-:W-:Y:S01]  /*cba0*/  IMAD.MOV.U32 R228, RZ, RZ, R225 ;  /* 0x000000ffffe47224 */ /* 0x000fe200078e00e1 */
[----:B------:R-:W-:Y:S01]  /*cbb0*/  HMMA.1688.F32.TF32 R44, R76, R12, R44 ;  /* 0x0000000c4c2c723c */ /* 0x000fe2000008102c */
[----:B------:R-:W-:Y:S02]  /*cbc0*/  IMAD.MOV.U32 R229, RZ, RZ, R226 ;  /* 0x000000ffffe57224 */ /* 0x000fe400078e00e2 */
[----:B------:R-:W-:-:S02]  /*cbd0*/  IMAD.MOV.U32 R230, RZ, RZ, R120 ;  /* 0x000000ffffe67224 */ /* 0x000fc400078e0078 */
[----:B------:R-:W-:-:S03]  /*cbe0*/  IMAD.MOV.U32 R231, RZ, RZ, R121 ;  /* 0x000000ffffe77224 */ /* 0x000fc600078e0079 */
[C---:B------:R-:W-:Y:S08]  /*cbf0*/  HMMA.1688.F32.TF32 R72, R76.reuse, R32, R72 ;  /* 0x000000204c48723c */ /* 0x040ff00000081048 */
[----:B------:R-:W-:Y:S08]  /*cc00*/  HMMA.1688.F32.TF32 R56, R76, R16, R56 ;  /* 0x000000104c38723c */ /* 0x000ff00000081038 */
[----:B------:R-:W-:Y:S08]  /*cc10*/  HMMA.1688.F32.TF32 R208, R212, R32, R208 ;  /* 0x00000020d4d0723c */ /* 0x000ff000000810d0 */
[----:B--2---:R-:W-:Y:S08]  /*cc20*/  HMMA.1688.F32.TF32 R60, R76, R20, R60 ;  /* 0x000000144c3c723c */ /* 0x004ff0000008103c */
[----:B------:R-:W-:Y:S08]  /*cc30*/  HMMA.1688.F32.TF32 R204, R212, R28, R204 ;  /* 0x0000001cd4cc723c */ /* 0x000ff000000810cc */
[-C--:B---3--:R-:W-:Y:S08]  /*cc40*/  HMMA.1688.F32.TF32 R64, R76, R24.reuse, R64 ;  /* 0x000000184c40723c */ /* 0x088ff00000081040 */
[C---:B------:R-:W-:Y:S08]  /*cc50*/  HMMA.1688.F32.TF32 R200, R212.reuse, R24, R200 ;  /* 0x00000018d4c8723c */ /* 0x040ff000000810c8 */
[C---:B------:R-:W-:Y:S08]  /*cc60*/  HMMA.1688.F32.TF32 R192, R212.reuse, R16, R88 ;  /* 0x00000010d4c0723c */ /* 0x040ff00000081058 */
[C---:B------:R-:W-:Y:S08]  /*cc70*/  HMMA.1688.F32.TF32 R196, R212.reuse, R20, R196 ;  /* 0x00000014d4c4723c */ /* 0x040ff000000810c4 */
[----:B------:R-:W-:Y:S08]  /*cc80*/  HMMA.1688.F32.TF32 R212, R212, R36, R108 ;  /* 0x00000024d4d4723c */ /* 0x000ff0000008106c */
[----:B------:R-:W-:Y:S07]  /*cc90*/  HMMA.1688.F32.TF32 R108, R124, R20, R248 ;  /* 0x000000147c6c723c */ /* 0x000fee00000810f8 */
[----:B------:R-:W-:-:S02]  /*cca0*/  IMAD.MOV.U32 R248, RZ, RZ, R129 ;  /* 0x000000fffff87224 */ /* 0x000fc400078e0081 */
[----:B------:R-:W2:Y:S01]  /*ccb0*/  LDL.LU R129, [R1+0x688] ;  /* 0x0006880001817983 */ /* 0x000ea20000300800 */
[----:B------:R-:W-:Y:S02]  /*ccc0*/  IMAD.MOV.U32 R249, RZ, RZ, R130 ;  /* 0x000000fffff97224 */ /* 0x000fe400078e0082 */
[----:B------:R-:W-:Y:S01]  /*ccd0*/  IMAD.MOV.U32 R250, RZ, RZ, R131 ;  /* 0x000000fffffa7224 */ /* 0x000fe200078e0083 */
[----:B------:R-:W2:Y:S01]  /*cce0*/  LDL.LU R130, [R1+0x684] ;  /* 0x0006840001827983 */ /* 0x000ea20000300800 */
[----:B------:R-:W-:Y:S01]  /*ccf0*/  IMAD.MOV.U32 R251, RZ, RZ, R224 ;  /* 0x000000fffffb7224 */ /* 0x000fe200078e00e0 */
[C---:B------:R-:W-:Y:S02]  /*cd00*/  HMMA.1688.F32.TF32 R68, R76.reuse, R28, R68 ;  /* 0x0000001c4c44723c */ /* 0x040fe40000081044 */
[----:B------:R-:W2:Y:S04]  /*cd10*/  LDL.LU R131, [R1+0x680] ;  /* 0x0006800001837983 */ /* 0x000ea80000300800 */
[----:B------:R-:W3:Y:S02]  /*cd20*/  LDL.LU R224, [R1+0x67c] ;  /* 0x00067c0001e07983 */ /* 0x000ee40000300800 */
[----:B------:R-:W-:Y:S02]  /*cd30*/  HMMA.1688.F32.TF32 R76, R76, R36, R96 ;  /* 0x000000244c4c723c */ /* 0x000fe40000081060 */
[----:B------:R-:W3:Y:S04]  /*cd40*/  LDL.LU R225, [R1+0x678] ;  /* 0x0006780001e17983 */ /* 0x000ee80000300800 */
[----:B------:R-:W3:Y:S02]  /*cd50*/  LDL.LU R226, [R1+0x674] ;  /* 0x0006740001e27983 */ /* 0x000ee40000300800 */
[C---:B------:R-:W-:Y:S02]  /*cd60*/  HMMA.1688.F32.TF32 R96, R100.reuse, R32, R164 ;  /* 0x000000206460723c */ /* 0x040fe400000810a4 */
[----:B------:R-:W4:Y:S04]  /*cd70*/  LDL.LU R120, [R1+0x670] ;  /* 0x0006700001787983 */ /* 0x000f280000300800 */
[----:B------:R-:W4:Y:S01]  /*cd80*/  LDL.LU R121, [R1+0x66c] ;  /* 0x00066c0001797983 */ /* 0x000f220000300800 */
[----:B------:R-:W-:Y:S01]  /*cd90*/  IMAD.MOV.U32 R164, RZ, RZ, R122 ;  /* 0x000000ffffa47224 */ /* 0x000fe200078e007a */
[----:B------:R-:W-:Y:S01]  /*cda0*/  HMMA.1688.F32.TF32 R84, R100, R20, R92 ;  /* 0x000000146454723c */ /* 0x000fe2000008105c */
[----:B------:R-:W-:Y:S01]  /*cdb0*/  IMAD.MOV.U32 R165, RZ, RZ, R123 ;  /* 0x000000ffffa57224 */ /* 0x000fe200078e007b */
[----:B------:R-:W4:Y:S01]  /*cdc0*/  LDL.LU R122, [R1+0x668] ;  /* 0x00066800017a7983 */ /* 0x000f220000300800 */
[----:B------:R-:W-:-:S02]  /*cdd0*/  IMAD.MOV.U32 R166, RZ, RZ, R116 ;  /* 0x000000ffffa67224 */ /* 0x000fc400078e0074 */
[----:B------:R-:W-:Y:S01]  /*cde0*/  IMAD.MOV.U32 R167, RZ, RZ, R117 ;  /* 0x000000ffffa77224 */ /* 0x000fe200078e0075 */
[----:B------:R-:W4:Y:S02]  /*cdf0*/  LDL.LU R123, [R1+0x664] ;  /* 0x00066400017b7983 */ /* 0x000f240000300800 */
[----:B------:R-:W-:Y:S02]  /*ce00*/  HMMA.1688.F32.TF32 R92, R100, R28, R168 ;  /* 0x0000001c645c723c */ /* 0x000fe400000810a8 */
[----:B------:R-:W2:Y:S04]  /*ce10*/  LDL.LU R116, [R1+0x660] ;  /* 0x0006600001747983 */ /* 0x000ea80000300800 */
[----:B------:R-:W2:Y:S01]  /*ce20*/  LDL.LU R117, [R1+0x65c] ;  /* 0x00065c0001757983 */ /* 0x000ea20000300800 */
[----:B------:R-:W-:-:S02]  /*ce30*/  IMAD.MOV.U32 R168, RZ, RZ, R118 ;  /* 0x000000ffffa87224 */ /* 0x000fc400078e0076 */
[----:B------:R-:W-:Y:S01]  /*ce40*/  IMAD.MOV.U32 R169, RZ, RZ, R112 ;  /* 0x000000ffffa97224 */ /* 0x000fe200078e0070 */
[----:B------:R-:W2:Y:S01]  /*ce50*/  LDL.LU R118, [R1+0x658] ;  /* 0x0006580001767983 */ /* 0x000ea20000300800 */
[----:B------:R-:W-:Y:S01]  /*ce60*/  IMAD.MOV.U32 R170, RZ, RZ, R113 ;  /* 0x000000ffffaa7224 */ /* 0x000fe200078e0071 */
[C---:B------:R-:W-:Y:S01]  /*ce70*/  HMMA.1688.F32.TF32 R80, R100.reuse, R16, R176 ;  /* 0x000000106450723c */ /* 0x040fe200000810b0 */
[----:B------:R-:W-:Y:S01]  /*ce80*/  IMAD.MOV.U32 R171, RZ, RZ, R114 ;  /* 0x000000ffffab7224 */ /* 0x000fe200078e0072 */
[----:B------:R-:W2:Y:S04]  /*ce90*/  LDL.LU R112, [R1+0x654] ;  /* 0x0006540001707983 */ /* 0x000ea80000300800 */
[----:B------:R-:W2:Y:S04]  /*cea0*/  LDL.LU R113, [R1+0x650] ;  /* 0x0006500001717983 */ /* 0x000ea80000300800 */
[----:B------:R-:W2:Y:S04]  /*ceb0*/  LDL.LU R114, [R1+0x64c] ;  /* 0x00064c0001727983 */ /* 0x000ea80000300800 */
[----:B------:R-:W2:Y:S04]  /*cec0*/  LDL.LU R176, [R1+0x20] ;  /* 0x0000200001b07983 */ /* 0x000ea80000300800 */
[----:B------:R-:W2:Y:S04]  /*ced0*/  LDL.LU R177, [R1+0x24] ;  /* 0x0000240001b17983 */ /* 0x000ea80000300800 */
[----:B------:R-:W2:Y:S04]  /*cee0*/  LDL.LU R178, [R1+0x28] ;  /* 0x0000280001b27983 */ /* 0x000ea80000300800 */
[----:B------:R-:W2:Y:S01]  /*cef0*/  LDL.LU R179, [R1+0x2c] ;  /* 0x00002c0001b37983 */ /* 0x000ea20000300800 */
        /* <DEDUP_REMOVED lines=8> */
[C---:B------:R-:W-:Y:S01]  /*cf80*/  HMMA.1688.F32.TF32 R164, R156.reuse, R20, R164 ;  /* 0x000000149ca4723c */ /* 0x040fe200000810a4 */
[----:B------:R-:W-:Y:S02]  /*cf90*/  IMAD.MOV.U32 R172, RZ, RZ, R115 ;  /* 0x000000ffffac7224 */ /* 0x000fe400078e0073 */
[----:B------:R-:W-:Y:S01]  /*cfa0*/  IMAD.MOV.U32 R173, RZ, RZ, R119 ;  /* 0x000000ffffad7224 */ /* 0x000fe200078e0077 */
[----:B------:R-:W3:Y:S04]  /*cfb0*/  LDL.LU R115, [R1+0x648] ;  /* 0x0006480001737983 */ /* 0x000ee80000300800 */
[----:B------:R-:W-:Y:S01]  /*cfc0*/  HMMA.1688.F32.TF32 R220, R156, R24, R220 ;  /* 0x000000189cdc723c */ /* 0x000fe200000810dc */
[----:B------:R-:W-:Y:S01]  /*cfd0*/  IMAD.MOV.U32 R174, RZ, RZ, R227 ;  /* 0x000000ffffae7224 */ /* 0x000fe200078e00e3 */
[----:B------:R-:W3:Y:S01]  /*cfe0*/  LDL.LU R119, [R1+0x644] ;  /* 0x0006440001777983 */ /* 0x000ee20000300800 */
[----:B------:R-:W-:-:S03]  /*cff0*/  IMAD.MOV.U32 R175, RZ, RZ, R135 ;  /* 0x000000ffffaf7224 */ /* 0x000fc600078e0087 */
[----:B------:R-:W3:Y:S02]  /*d000*/  LDL.LU R227, [R1+0x640] ;  /* 0x0006400001e37983 */ /* 0x000ee40000300800 */
[C---:B------:R-:W-:Y:S02]  /*d010*/  HMMA.1688.F32.TF32 R228, R156.reuse, R28, R228 ;  /* 0x0000001c9ce4723c */ /* 0x040fe400000810e4 */
[----:B------:R-:W3:Y:S04]  /*d020*/  LDL.LU R135, [R1+0x63c] ;  /* 0x00063c0001877983 */ /* 0x000ee80000300800 */
[----:B------:R-:W3:Y:S02]  /*d030*/  LDL.LU R143, [R1+0x638] ;  /* 0x00063800018f7983 */ /* 0x000ee40000300800 */
[----:B------:R-:W-:Y:S08]  /*d040*/  HMMA.1688.F32.TF32 R248, R156, R32, R248 ;  /* 0x000000209cf8723c */ /* 0x000ff000000810f8 */
[----:B------:R-:W-:Y:S08]  /*d050*/  HMMA.1688.F32.TF32 R52, R124, R12, R52 ;  /* 0x0000000c7c34723c */ /* 0x000ff00000081034 */
[C---:B------:R-:W-:Y:S08]  /*d060*/  HMMA.1688.F32.TF32 R232, R152.reuse, R16, R232 ;  /* 0x0000001098e8723c */ /* 0x040ff000000810e8 */
[C---:B------:R-:W-:Y:S08]  /*d070*/  HMMA.1688.F32.TF32 R236, R152.reuse, R20, R236 ;  /* 0x0000001498ec723c */ /* 0x040ff000000810ec */
[C---:B------:R-:W-:Y:S08]  /*d080*/  HMMA.1688.F32.TF32 R240, R152.reuse, R24, R240 ;  /* 0x0000001898f0723c */ /* 0x040ff000000810f0 */
[C---:B------:R-:W-:Y:S08]  /*d090*/  HMMA.1688.F32.TF32 R244, R152.reuse, R28, R244 ;  /* 0x0000001c98f4723c */ /* 0x040ff000000810f4 */
[C---:B--2---:R-:W-:Y:S08]  /*d0a0*/  HMMA.1688.F32.TF32 R176, R152.reuse, R32, R176 ;  /* 0x0000002098b0723c */ /* 0x044ff000000810b0 */
[----:B------:R-:W-:Y:S11]  /*d0b0*/  HMMA.1688.F32.TF32 R152, R152, R36, R172 ;  /* 0x000000249898723c */ /* 0x000ff600000810ac */
[----:B------:R-:W-:Y:S05]  /*d0c0*/  @!UPT UIADD3 URZ, URZ, URZ, URZ ;  /* 0x0000003f3f3ff290 */ /* 0x000fea000fffe03f */
[----:B------:R-:W-:Y:S02]  /*d0d0*/  IMAD.MOV.U32 R12, RZ, RZ, R178 ;  /* 0x000000ffff0c7224 */ /* 0x000fe400078e00b2 */
[----:B------:R-:W-:Y:S02]  /*d0e0*/  IMAD.MOV.U32 R9, RZ, RZ, R179 ;  /* 0x000000ffff097224 */ /* 0x000fe400078e00b3 */
[----:B------:R-:W-:Y:S01]  /*d0f0*/  IMAD.MOV.U32 R252, RZ, RZ, R176 ;  /* 0x000000fffffc7224 */ /* 0x000fe200078e00b0 */
[----:B------:R-:W2:Y:S01]  /*d100*/  LDL.LU.64 R178, [R1+0x630] ;  /* 0x0006300001b27983 */ /* 0x000ea20000300a00 */
[----:B------:R-:W-:-:S03]  /*d110*/  IMAD.MOV.U32 R13, RZ, RZ, R177 ;  /* 0x000000ffff0d7224 */ /* 0x000fc600078e00b1 */
[----:B------:R-:W2:Y:S04]  /*d120*/  LDL.LU.64 R176, [R1+0x628] ;  /* 0x0006280001b07983 */ /* 0x000ea80000300a00 */
[----:B------:R-:W2:Y:S04]  /*d130*/  LDL.LU.64 R174, [R1+0x620] ;  /* 0x0006200001ae7983 */ /* 0x000ea80000300a00 */
[----:B------:R-:W2:Y:S04]  /*d140*/  LDL.LU.64 R172, [R1+0x618] ;  /* 0x0006180001ac7983 */ /* 0x000ea80000300a00 */
[----:B------:R-:W-:Y:S04]  /*d150*/  STL.64 [R1+0x70], R168 ;  /* 0x000070a801007387 */ /* 0x000fe80000100a00 */
[----:B------:R1:W-:Y:S04]  /*d160*/  STL.64 [R1+0x78], R170 ;  /* 0x000078aa01007387 */ /* 0x0003e80000100a00 */
[----:B-1----:R-:W2:Y:S04]  /*d170*/  LDL.LU.64 R170, [R1+0x610] ;  /* 0x0006100001aa7983 */ /* 0x002ea80000300a00 */
        /* <DEDUP_REMOVED lines=16> */
[----:B------:R-:W2:Y:S01]  /*d280*/  LDL.LU.64 R248, [R1+0x5c8] ;  /* 0x0005c80001f87983 */ /* 0x000ea20000300a00 */
[C---:B---3--:R-:W-:Y:S08]  /*d290*/  HMMA.1688.F32.TF32 R112, R124.reuse, R24, R112 ;  /* 0x000000187c70723c */ /* 0x048ff00000081070 */
[C---:B------:R-:W-:Y:S08]  /*d2a0*/  HMMA.1688.F32.TF32 R116, R124.reuse, R28, R116 ;  /* 0x0000001c7c74723c */ /* 0x040ff00000081074 */
[C---:B----4-:R-:W-:Y:S08]  /*d2b0*/  HMMA.1688.F32.TF32 R120, R124.reuse, R32, R120 ;  /* 0x000000207c78723c */ /* 0x050ff00000081078 */
[----:B------:R-:W-:Y:S01]  /*d2c0*/  HMMA.1688.F32.TF32 R124, R124, R36, R224 ;  /* 0x000000247c7c723c */ /* 0x000fe200000810e0 */
[----:B------:R-:W-:Y:S04]  /*d2d0*/  LDS R224, [R6+0x6000] ;  /* 0x0060000006e07984 */ /* 0x000fe80000000800 */
[----:B------:R-:W-:Y:S04]  /*d2e0*/  LDS R226, [R6+0x7000] ;  /* 0x0070000006e27984 */ /* 0x000fe80000000800 */
[----:B------:R-:W-:Y:S04]  /*d2f0*/  LDS R225, [R7+0x6000] ;  /* 0x0060000007e17984 */ /* 0x000fe80000000800 */
[----:B------:R-:W-:Y:S01]  /*d300*/  LDS R227, [R7+0x7000] ;  /* 0x0070000007e37984 */ /* 0x000fe20000000800 */
[C---:B------:R-:W-:Y:S08]  /*d310*/  HMMA.1688.F32.TF32 R144, R148.reuse, R32, R144 ;  /* 0x000000209490723c */ /* 0x040ff00000081090 */
[C---:B------:R-:W-:Y:S08]  /*d320*/  HMMA.1688.F32.TF32 R128, R148.reuse, R16, R128 ;  /* 0x000000109480723c */ /* 0x040ff00000081080 */
[C---:B------:R-:W-:Y:S08]  /*d330*/  HMMA.1688.F32.TF32 R132, R148.reuse, R20, R132 ;  /* 0x000000149484723c */ /* 0x040ff00000081084 */
[C---:B------:R-:W-:Y:S08]  /*d340*/  HMMA.1688.F32.TF32 R136, R148.reuse, R24, R136 ;  /* 0x000000189488723c */ /* 0x040ff00000081088 */
[C---:B------:R-:W-:Y:S08]  /*d350*/  HMMA.1688.F32.TF32 R140, R148.reuse, R28, R140 ;  /* 0x0000001c948c723c */ /* 0x040ff0000008108c */
[----:B------:R-:W-:Y:S01]  /*d360*/  HMMA.1688.F32.TF32 R148, R148, R36, R216 ;  /* 0x000000249494723c */ /* 0x000fe200000810d8 */
[----:B------:R-:W-:Y:S04]  /*d370*/  LDS R216, [R6+0x6080] ;  /* 0x0060800006d87984 */ /* 0x000fe80000000800 */
[----:B------:R-:W-:Y:S04]  /*d380*/  LDS R218, [R6+0x7080] ;  /* 0x0070800006da7984 */ /* 0x000fe80000000800 */
[----:B------:R-:W-:Y:S04]  /*d390*/  LDS R217, [R7+0x6080] ;  /* 0x0060800007d97984 */ /* 0x000fe80000000800 */
[----:B------:R-:W1:Y:S02]  /*d3a0*/  LDS R219, [R7+0x7080] ;  /* 0x0070800007db7984 */ /* 0x000e640000000800 */
[C---:B-1----:R-:W-:Y:S08]  /*d3b0*/  HMMA.1688.F32.TF32 R56, R216.reuse, R18, R56 ;  /* 0x00000012d838723c */ /* 0x042ff00000081038 */
[C---:B------:R-:W-:Y:S08]  /*d3c0*/  HMMA.1688.F32.TF32 R60, R216.reuse, R22, R60 ;  /* 0x00000016d83c723c */ /* 0x040ff0000008103c */
[----:B------:R-:W-:Y:S08]  /*d3d0*/  HMMA.1688.F32.TF32 R64, R216, R26, R64 ;  /* 0x0000001ad840723c */ /* 0x000ff00000081040 */
[----:B--2---:R-:W-:Y:S08]  /*d3e0*/  HMMA.1688.F32.TF32 R228, R160, R16, R228 ;  /* 0x00000010a0e4723c */ /* 0x004ff000000810e4 */
[----:B------:R-:W-:Y:S08]  /*d3f0*/  HMMA.1688.F32.TF32 R248, R156, R36, R248 ;  /* 0x000000249cf8723c */ /* 0x000ff000000810f8 */
[C---:B------:R-:W-:Y:S08]  /*d400*/  HMMA.1688.F32.TF32 R156, R160.reuse, R20, R220 ;  /* 0x00000014a09c723c */ /* 0x040ff000000810dc */
[C---:B------:R-:W-:Y:S07]  /*d410*/  HMMA.1688.F32.TF32 R220, R160.reuse, R24, R164 ;  /* 0x00000018a0dc723c */ /* 0x040fee00000810a4 */
[----:B------:R-:W-:Y:S04]  /*d420*/  STL.64 [R1], R248 ;  /* 0x000000f801007387 */ /* 0x000fe80000100a00 */
[----:B------:R-:W-:Y:S01]  /*d430*/  STL.64 [R1+0x8], R250 ;  /* 0x000008fa01007387 */ /* 0x000fe20000100a00 */
[C---:B------:R-:W-:Y:S03]  /*d440*/  HMMA.1688.F32.TF32 R164, R160.reuse, R28, R168 ;  /* 0x0000001ca0a4723c */ /* 0x040fe600000810a8 */
[----:B------:R-:W-:Y:S04]  /*d450*/  STL.64 [R1+0x80], R228 ;  /* 0x000080e401007387 */ /* 0x000fe80000100a00 */
[----:B------:R-:W-:Y:S04]  /*d460*/  STL.64 [R1+0x88], R230 ;  /* 0x000088e601007387 */ /* 0x000fe80000100a00 */
[----:B------:R-:W-:Y:S04]  /*d470*/  STL.64 [R1+0xb8], R156 ;  /* 0x0000b89c01007387 */ /* 0x000fe80000100a00 */
[----:B------:R1:W-:Y:S02]  /*d480*/  STL.64 [R1+0xc0], R158 ;  /* 0x0000c09e01007387 */ /* 0x0003e40000100a00 */
[----:B-1----:R-:W-:Y:S02]  /*d490*/  HMMA.1688.F32.TF32 R156, R160, R32, R172 ;  /* 0x00000020a09c723c */ /* 0x002fe400000810ac */
[----:B------:R-:W-:Y:S04]  /*d4a0*/  STL.64 [R1+0xa8], R220 ;  /* 0x0000a8dc01007387 */ /* 0x000fe80000100a00 */
[----:B------:R-:W-:Y:S04]  /*d4b0*/  STL.64 [R1+0xb0], R222 ;  /* 0x0000b0de01007387 */ /* 0x000fe80000100a00 */
[----:B------:R-:W-:Y:S04]  /*d4c0*/  STL.64 [R1+0x98], R164 ;  /* 0x000098a401007387 */ /* 0x000fe80000100a00 */
[----:B------:R-:W-:Y:S09]  /*d4d0*/  STL.64 [R1+0xa0], R166 ;  /* 0x0000a0a601007387 */ /* 0x000ff20000100a00 */
[----:B------:R1:W-:Y:S01]  /*d4e0*/  STL [R1+0x90], R156 ;  /* 0x0000909c01007387 */ /* 0x0003e20000100800 */
[----:B------:R-:W-:-:S02]  /*d4f0*/  IMAD.MOV.U32 R0, RZ, RZ, R157 ;  /* 0x000000ffff007224 */ /* 0x000fc400078e009d */
[----:B------:R-:W-:Y:S02]  /*d500*/  IMAD.MOV.U32 R3, RZ, RZ, R158 ;  /* 0x000000ffff037224 */ /* 0x000fe400078e009e */
[----:B------:R-:W-:Y:S02]  /*d510*/  IMAD.MOV.U32 R33, RZ, RZ, R159 ;  /* 0x000000ffff217224 */ /* 0x000fe400078e009f */
[----:B-1----:R-:W-:Y:S08]  /*d520*/  HMMA.1688.F32.TF32 R156, R160, R36, R176 ;  /* 0x00000024a09c723c */ /* 0x002ff000000810b0 */
[----:B------:R-:W-:Y:S01]  /*d530*/  HMMA.1688.F32.TF32 R228, R224, R10, R180 ;  /* 0x0000000ae0e4723c */ /* 0x000fe200000810b4 */
[----:B------:R-:W1:Y:S01]  /*d540*/  S2R R29, SR_TID.X ;  /* 0x00000000001d7919 */ /* 0x000e620000002100 */
[----:B------:R-:W-:-:S03]  /*d550*/  UIADD3 UR5, UR5, 0x1, URZ ;  /* 0x0000000105057890 */ /* 0x000fc6000fffe03f */
[----:B------:R-:W-:Y:S03]  /*d560*/  LDS R180, [R6+0x6300] ;  /* 0x0063000006b47984 */ /* 0x000fe60000000800 */
[C---:B------:R-:W-:Y:S01]  /*d570*/  HMMA.1688.F32.TF32 R220, R224.reuse, R14, R188 ;  /* 0x0000000ee0dc723c */ /* 0x040fe200000810bc */
[----:B------:R-:W-:Y:S04]  /*d580*/  LDS R182, [R6+0x7300] ;  /* 0x0073000006b67984 */ /* 0x000fe80000000800 */
[----:B------:R-:W-:Y:S03]  /*d590*/  LDS R181, [R7+0x6300] ;  /* 0x0063000007b57984 */ /* 0x000fe60000000800 */
[----:B------:R-:W-:Y:S01]  /*d5a0*/  HMMA.1688.F32.TF32 R164, R224, R18, R192 ;  /* 0x00000012e0a4723c */ /* 0x000fe200000810c0 */
[----:B------:R-:W-:Y:S01]  /*d5b0*/  IMAD.MOV.U32 R32, RZ, RZ, R156 ;  /* 0x000000ffff207224 */ /* 0x000fe200078e009c */
[----:B------:R-:W-:Y:S01]  /*d5c0*/  LDS R183, [R7+0x7300] ;  /* 0x0073000007b77984 */ /* 0x000fe20000000800 */
[----:B------:R-:W-:-:S02]  /*d5d0*/  IMAD.MOV.U32 R28, RZ, RZ, R157 ;  /* 0x000000ffff1c7224 */ /* 0x000fc400078e009d */
[----:B------:R-:W-:Y:S02]  /*d5e0*/  IMAD.MOV.U32 R25, RZ, RZ, R158 ;  /* 0x000000ffff197224 */ /* 0x000fe400078e009e */
[----:B------:R-:W-:Y:S01]  /*d5f0*/  IMAD.MOV.U32 R17, RZ, RZ, R159 ;  /* 0x000000ffff117224 */ /* 0x000fe200078e009f */
[C---:B------:R-:W-:Y:S08]  /*d600*/  HMMA.1688.F32.TF32 R160, R224.reuse, R22, R196 ;  /* 0x00000016e0a0723c */ /* 0x040ff000000810c4 */
[C---:B------:R-:W-:Y:S01]  /*d610*/  HMMA.1688.F32.TF32 R156, R224.reuse, R26, R200 ;  /* 0x0000001ae09c723c */ /* 0x040fe200000810c8 */
[----:B------:R-:W-:Y:S04]  /*d620*/  STL [R1+0x588], R228 ;  /* 0x000588e401007387 */ /* 0x000fe80000100800 */
[----:B------:R-:W-:Y:S04]  /*d630*/  STL [R1+0x584], R229 ;  /* 0x000584e501007387 */ /* 0x000fe80000100800 */
[----:B------:R-:W-:Y:S04]  /*d640*/  STL [R1+0x580], R230 ;  /* 0x000580e601007387 */ /* 0x000fe80000100800 */
[----:B------:R-:W-:Y:S04]  /*d650*/  STL [R1+0x57c], R231 ;  /* 0x00057ce701007387 */ /* 0x000fe80000100800 */
[----:B------:R-:W-:Y:S04]  /*d660*/  STL [R1+0x590], R222 ;  /* 0x000590de01007387 */ /* 0x000fe80000100800 */
[----:B------:R-:W-:Y:S04]  /*d670*/  STL [R1+0x58c], R223 ;  /* 0x00058cdf01007387 */ /* 0x000fe80000100800 */
[----:B------:R-:W-:Y:S04]  /*d680*/  STL.64 [R1+0x1c0], R164 ;  /* 0x0001c0a401007387 */ /* 0x000fe80000100a00 */
[----:B------:R2:W-:Y:S04]  /*d690*/  STL.64 [R1+0x1c8], R166 ;  /* 0x0001c8a601007387 */ /* 0x0005e80000100a00 */
[----:B------:R-:W-:Y:S04]  /*d6a0*/  STL.64 [R1+0x1b0], R160 ;  /* 0x0001b0a001007387 */ /* 0x000fe80000100a00 */
[----:B------:R3:W-:Y:S01]  /*d6b0*/  STL.64 [R1+0x1b8], R162 ;  /* 0x0001b8a201007387 */ /* 0x0007e20000100a00 */
[C---:B--2---:R-:W-:Y:S03]  /*d6c0*/  HMMA.1688.F32.TF32 R164, R224.reuse, R30, R204 ;  /* 0x0000001ee0a4723c */ /* 0x044fe600000810cc */
[----:B------:R-:W-:Y:S04]  /*d6d0*/  STL.64 [R1+0x1a0], R156 ;  /* 0x0001a09c01007387 */ /* 0x000fe80000100a00 */
[----:B------:R2:W-:Y:S01]  /*d6e0*/  STL.64 [R1+0x1a8], R158 ;  /* 0x0001a89e01007387 */ /* 0x0005e20000100a00 */
[C---:B---3--:R-:W-:Y:S08]  /*d6f0*/  HMMA.1688.F32.TF32 R160, R224.reuse, R34, R208 ;  /* 0x00000022e0a0723c */ /* 0x048ff000000810d0 */
[----:B--2---:R-:W-:Y:S07]  /*d700*/  HMMA.1688.F32.TF32 R156, R224, R38, R212 ;  /* 0x00000026e09c723c */ /* 0x004fee00000810d4 */
[----:B------:R2:W-:Y:S04]  /*d710*/  STL.64 [R1+0x190], R164 ;  /* 0x000190a401007387 */ /* 0x0005e80000100a00 */
[----:B------:R3:W-:Y:S04]  /*d720*/  STL.64 [R1+0x198], R166 ;  /* 0x000198a601007387 */ /* 0x0007e80000100a00 */
[----:B------:R-:W-:Y:S04]  /*d730*/  STL.64 [R1+0x180], R160 ;  /* 0x000180a001007387 */ /* 0x000fe80000100a00 */
[----:B------:R-:W-:Y:S01]  /*d740*/  STL.64 [R1+0x188], R162 ;  /* 0x000188a201007387 */ /* 0x000fe20000100a00 */
[----:B--2---:R-:W-:-:S02]  /*d750*/  IMAD.MOV.U32 R164, RZ, RZ, R40 ;  /* 0x000000ffffa47224 */ /* 0x004fc400078e0028 */
[----:B------:R-:W-:Y:S01]  /*d760*/  IMAD.MOV.U32 R165, RZ, RZ, R41 ;  /* 0x000000ffffa57224 */ /* 0x000fe200078e0029 */
[----:B------:R-:W-:Y:S04]  /*d770*/  LDS R160, [R6+0x6380] ;  /* 0x0063800006a07984 */ /* 0x000fe80000000800 */
[----:B------:R-:W-:Y:S04]  /*d780*/  STL.64 [R1+0x170], R156 ;  /* 0x0001709c01007387 */ /* 0x000fe80000100a00 */
[----:B------:R-:W-:Y:S04]  /*d790*/  STL.64 [R1+0x178], R158 ;  /* 0x0001789e01007387 */ /* 0x000fe80000100a00 */
[----:B------:R-:W-:Y:S04]  /*d7a0*/  STL.64 [R1+0x148], R56 ;  /* 0x0001483801007387 */ /* 0x000fe80000100a00 */
[----:B------:R2:W-:Y:S01]  /*d7b0*/  STL.64 [R1+0x150], R58 ;  /* 0x0001503a01007387 */ /* 0x0005e20000100a00 */
[----:B---3--:R-:W-:-:S02]  /*d7c0*/  IMAD.MOV.U32 R166, RZ, RZ, R42 ;  /* 0x000000ffffa67224 */ /* 0x008fc400078e002a */
[----:B------:R-:W-:Y:S01]  /*d7d0*/  IMAD.MOV.U32 R167, RZ, RZ, R8 ;  /* 0x000000ffffa77224 */ /* 0x000fe200078e0008 */
[----:B------:R-:W-:Y:S04]  /*d7e0*/  LDS R162, [R6+0x7380] ;  /* 0x0073800006a27984 */ /* 0x000fe80000000800 */
[----:B------:R-:W-:Y:S01]  /*d7f0*/  LDS R161, [R7+0x6380] ;  /* 0x0063800007a17984 */ /* 0x000fe20000000800 */
[----:B--2---:R-:W-:Y:S03]  /*d800*/  HMMA.1688.F32.TF32 R56, R216, R30, R68 ;  /* 0x0000001ed838723c */ /* 0x004fe60000081044 */
[----:B------:R-:W-:Y:S04]  /*d810*/  STL.64 [R1+0x138], R60 ;  /* 0x0001383c01007387 */ /* 0x000fe80000100a00 */
[----:B------:R-:W-:Y:S04]  /*d820*/  STL.64 [R1+0x140], R62 ;  /* 0x0001403e01007387 */ /* 0x000fe80000100a00 */
[----:B------:R-:W-:Y:S04]  /*d830*/  STL.64 [R1+0x128], R64 ;  /* 0x0001284001007387 */ /* 0x000fe80000100a00 */
[----:B------:R-:W-:Y:S01]  /*d840*/  STL.64 [R1+0x130], R66 ;  /* 0x0001304201007387 */ /* 0x000fe20000100a00 */
[----:B------:R-:W-:-:S02]  /*d850*/  IMAD.MOV.U32 R156, RZ, RZ, R5 ;  /* 0x000000ffff9c7224 */ /* 0x000fc400078e0005 */
[----:B------:R-:W-:Y:S01]  /*d860*/  IMAD.MOV.U32 R157, RZ, RZ, R4 ;  /* 0x000000ffff9d7224 */ /* 0x000fe200078e0004 */
[----:B------:R-:W-:Y:S01]  /*d870*/  LDS R60, [R6+0x6100] ;  /* 0x00610000063c7984 */ /* 0x000fe20000000800 */
[----:B------:R-:W-:Y:S02]  /*d880*/  IMAD.MOV.U32 R158, RZ, RZ, R2 ;  /* 0x000000ffff9e7224 */ /* 0x000fe400078e0002 */
[----:B------:R-:W-:Y:S01]  /*d890*/  IMAD.MOV.U32 R159, RZ, RZ, R43 ;  /* 0x000000ffff9f7224 */ /* 0x000fe200078e002b */
[----:B------:R-:W-:Y:S04]  /*d8a0*/  LDS R62, [R6+0x7100] ;  /* 0x00710000063e7984 */ /* 0x000fe80000000800 */
[----:B------:R-:W-:Y:S04]  /*d8b0*/  STL.64 [R1+0x118], R56 ;  /* 0x0001183801007387 */ /* 0x000fe80000100a00 */
[----:B------:R2:W-:Y:S04]  /*d8c0*/  STL.64 [R1+0x120], R58 ;  /* 0x0001203a01007387 */ /* 0x0005e80000100a00 */
[----:B------:R-:W-:Y:S04]  /*d8d0*/  LDS R61, [R7+0x6100] ;  /* 0x00610000073d7984 */ /* 0x000fe80000000800 */
[----:B------:R-:W3:Y:S01]  /*d8e0*/  LDS R63, [R7+0x7100] ;  /* 0x00710000073f7984 */ /* 0x000ee20000000800 */
[C---:B--2---:R-:W-:Y:S03]  /*d8f0*/  HMMA.1688.F32.TF32 R56, R216.reuse, R34, R72 ;  /* 0x00000022d838723c */ /* 0x044fe60000081048 */
[----:B------:R-:W-:Y:S04]  /*d900*/  LDS R68, [R6+0x6180] ;  /* 0x0061800006447984 */ /* 0x000fe80000000800 */
[----:B------:R-:W-:Y:S04]  /*d910*/  LDS R70, [R6+0x7180] ;  /* 0x0071800006467984 */ /* 0x000fe80000000800 */
[----:B------:R-:W-:Y:S04]  /*d920*/  LDS R69, [R7+0x6180] ;  /* 0x0061800007457984 */ /* 0x000fe80000000800 */
[----:B------:R-:W2:Y:S04]  /*d930*/  LDS R71, [R7+0x7180] ;  /* 0x0071800007477984 */ /* 0x000ea80000000800 */
[----:B------:R-:W-:Y:S04]  /*d940*/  LDS R64, [R6+0x6200] ;  /* 0x0062000006407984 */ /* 0x000fe80000000800 */
[----:B------:R-:W-:Y:S04]  /*d950*/  LDS R66, [R6+0x7200] ;  /* 0x0072000006427984 */ /* 0x000fe80000000800 */
[----:B------:R-:W-:Y:S04]  /*d960*/  STL.64 [R1+0x108], R56 ;  /* 0x0001083801007387 */ /* 0x000fe80000100a00 */
[----:B------:R4:W-:Y:S04]  /*d970*/  STL.64 [R1+0x110], R58 ;  /* 0x0001103a01007387 */ /* 0x0009e80000100a00 */
[----:B------:R-:W2:Y:S04]  /*d980*/  LDL.LU R248, [R1+0x160] ;  /* 0x0001600001f87983 */ /* 0x000ea80000300800 */
[----:B------:R-:W-:Y:S01]  /*d990*/  LDS R65, [R7+0x6200] ;  /* 0x0062000007417984 */ /* 0x000fe20000000800 */
[----:B----4-:R-:W-:Y:S03]  /*d9a0*/  HMMA.1688.F32.TF32 R56, R216, R38, R76 ;  /* 0x00000026d838723c */ /* 0x010fe6000008104c */
[----:B------:R-:W4:Y:S04]  /*d9b0*/  LDS R67, [R7+0x7200] ;  /* 0x0072000007437984 */ /* 0x000f280000000800 */
[----:B------:R-:W-:Y:S11]  /*d9c0*/  LDS R163, [R7+0x7380] ;  /* 0x0073800007a37984 */ /* 0x000ff60000000800 */
[----:B------:R-:W-:Y:S05]  /*d9d0*/  @!UPT UIADD3 URZ, URZ, URZ, URZ ;  /* 0x0000003f3f3ff290 */ /* 0x000fea000fffe03f */
[----:B------:R-:W-:Y:S04]  /*d9e0*/  STL.64 [R1+0xf8], R56 ;  /* 0x0000f83801007387 */ /* 0x000fe80000100a00 */
[----:B------:R-:W-:Y:S04]  /*d9f0*/  STL.64 [R1+0x100], R58 ;  /* 0x0001003a01007387 */ /* 0x000fe80000100a00 */
[----:B------:R-:W2:Y:S04]  /*da00*/  LDL.LU R249, [R1+0x164] ;  /* 0x0001640001f97983 */ /* 0x000ea80000300800 */
[----:B------:R-:W2:Y:S04]  /*da10*/  LDL.LU R250, [R1+0x168] ;  /* 0x0001680001fa7983 */ /* 0x000ea80000300800 */
[----:B------:R-:W2:Y:S04]  /*da20*/  LDL.LU R251, [R1+0x16c] ;  /* 0x00016c0001fb7983 */ /* 0x000ea80000300800 */
[----:B------:R-:W2:Y:S04]  /*da30*/  LDL.LU R5, [R1+0x5c4] ;  /* 0x0005c40001057983 */ /* 0x000ea80000300800 */
[----:B------:R-:W2:Y:S04]  /*da40*/  LDL.LU R4, [R1+0x5c0] ;  /* 0x0005c00001047983 */ /* 0x000ea80000300800 */
[----:B------:R-:W2:Y:S04]  /*da50*/  LDL.LU R2, [R1+0x5bc] ;  /* 0x0005bc0001027983 */ /* 0x000ea80000300800 */
[----:B------:R-:W2:Y:S04]  /*da60*/  LDL.LU R43, [R1+0x5b8] ;  /* 0x0005b800012b7983 */ /* 0x000ea80000300800 */
[----:B------:R-:W4:Y:S04]  /*da70*/  LDL.LU R172, [R1+0x1e8] ;  /* 0x0001e80001ac7983 */ /* 0x000f280000300800 */
[----:B------:R-:W4:Y:S04]  /*da80*/  LDL.LU R173, [R1+0x1ec] ;  /* 0x0001ec0001ad7983 */ /* 0x000f280000300800 */
[----:B------:R-:W4:Y:S04]  /*da90*/  LDL.LU R174, [R1+0x1f0] ;  /* 0x0001f00001ae7983 */ /* 0x000f280000300800 */
[----:B------:R-:W4:Y:S04]  /*daa0*/  LDL.LU R175, [R1+0x1f4] ;  /* 0x0001f40001af7983 */ /* 0x000f280000300800 */
[----:B------:R-:W4:Y:S04]  /*dab0*/  LDL.LU R40, [R1+0x5b4] ;  /* 0x0005b40001287983 */ /* 0x000f280000300800 */
[----:B------:R-:W4:Y:S04]  /*dac0*/  LDL.LU R41, [R1+0x5b0] ;  /* 0x0005b00001297983 */ /* 0x000f280000300800 */
[----:B------:R-:W4:Y:S01]  /*dad0*/  LDL.LU R42, [R1+0x5ac] ;  /* 0x0005ac00012a7983 */ /* 0x000f220000300800 */
[C---:B---3--:R-:W-:Y:S03]  /*dae0*/  HMMA.1688.F32.TF32 R48, R60.reuse, R14, R48 ;  /* 0x0000000e3c30723c */ /* 0x048fe60000081030 */
[----:B------:R-:W-:Y:S04]  /*daf0*/  LDS R56, [R6+0x6280] ;  /* 0x0062800006387984 */ /* 0x000fe80000000800 */
[----:B------:R-:W-:Y:S01]  /*db00*/  LDS R58, [R6+0x7280] ;  /* 0x00728000063a7984 */ /* 0x000fe20000000800 */
[----:B------:R-:W-:Y:S03]  /*db10*/  HMMA.1688.F32.TF32 R208, R60, R18, R80 ;  /* 0x000000123cd0723c */ /* 0x000fe60000081050 */
[----:B------:R-:W-:Y:S04]  /*db20*/  LDS R57, [R7+0x6280] ;  /* 0x0062800007397984 */ /* 0x000fe80000000800 */
[----:B------:R-:W3:Y:S01]  /*db30*/  LDS R59, [R7+0x7280] ;  /* 0x00728000073b7984 */ /* 0x000ee20000000800 */
[----:B--2---:R-:W-:-:S03]  /*db40*/  IMAD.MOV.U32 R168, RZ, RZ, R43 ;  /* 0x000000ffffa87224 */ /* 0x004fc600078e002b */
[----:B------:R-:W2:Y:S01]  /*db50*/  LDL.LU R43, [R1+0x5a8] ;  /* 0x0005a800012b7983 */ /* 0x000ea20000300800 */
[----:B------:R-:W-:Y:S01]  /*db60*/  IMAD.MOV.U32 R169, RZ, RZ, R2 ;  /* 0x000000ffffa97224 */ /* 0x000fe200078e0002 */
[----:B------:R-:W-:Y:S01]  /*db70*/  HMMA.1688.F32.TF32 R84, R60, R22, R84 ;  /* 0x000000163c54723c */ /* 0x000fe20000081054 */
[----:B------:R-:W-:Y:S01]  /*db80*/  IMAD.MOV.U32 R170, RZ, RZ, R4 ;  /* 0x000000ffffaa7224 */ /* 0x000fe200078e0004 */
[----:B------:R-:W3:Y:S01]  /*db90*/  LDL.LU R2, [R1+0x5a4] ;  /* 0x0005a40001027983 */ /* 0x000ee20000300800 */
[----:B------:R-:W-:-:S03]  /*dba0*/  IMAD.MOV.U32 R171, RZ, RZ, R5 ;  /* 0x000000ffffab7224 */ /* 0x000fc600078e0005 */
[----:B------:R-:W3:Y:S02]  /*dbb0*/  LDL.LU R4, [R1+0x5a0] ;  /* 0x0005a00001047983 */ /* 0x000ee40000300800 */
[C---:B------:R-:W-:Y:S02]  /*dbc0*/  HMMA.1688.F32.TF32 R88, R60.reuse, R26, R88 ;  /* 0x0000001a3c58723c */ /* 0x040fe40000081058 */
[----:B------:R-:W3:Y:S04]  /*dbd0*/  LDL.LU R5, [R1+0x59c] ;  /* 0x00059c0001057983 */ /* 0x000ee80000300800 */
[----:B------:R-:W3:Y:S02]  /*dbe0*/  LDL R8, [R1+0x574] ;  /* 0x0005740001087983 */ /* 0x000ee40000100800 */
[C---:B------:R-:W-:Y:S02]  /*dbf0*/  HMMA.1688.F32.TF32 R92, R60.reuse, R30, R92 ;  /* 0x0000001e3c5c723c */ /* 0x040fe4000008105c */
[----:B------:R-:W3:Y:S04]  /*dc00*/  LDL R36, [R1+0x344] ;  /* 0x0003440001247983 */ /* 0x000ee80000100800 */
[----:B------:R-:W3:Y:S02]  /*dc10*/  LDL R16, [R1+0x34c] ;  /* 0x00034c0001107983 */ /* 0x000ee40000100800 */
[C---:B------:R-:W-:Y:S08]  /*dc20*/  HMMA.1688.F32.TF32 R96, R60.reuse, R34, R96 ;  /* 0x000000223c60723c */ /* 0x040ff00000081060 */
[----:B------:R-:W-:Y:S08]  /*dc30*/  HMMA.1688.F32.TF32 R100, R60, R38, R100 ;  /* 0x000000263c64723c */ /* 0x000ff00000081064 */
[C---:B------:R-:W-:Y:S08]  /*dc40*/  HMMA.1688.F32.TF32 R52, R68.reuse, R14, R52 ;  /* 0x0000000e4434723c */ /* 0x040ff00000081034 */
[C---:B------:R-:W-:Y:S08]  /*dc50*/  HMMA.1688.F32.TF32 R104, R68.reuse, R18, R104 ;  /* 0x000000124468723c */ /* 0x040ff00000081068 */
[C---:B------:R-:W-:Y:S08]  /*dc60*/  HMMA.1688.F32.TF32 R108, R68.reuse, R22, R108 ;  /* 0x00000016446c723c */ /* 0x040ff0000008106c */
[C---:B------:R-:W-:Y:S08]  /*dc70*/  HMMA.1688.F32.TF32 R112, R68.reuse, R26, R112 ;  /* 0x0000001a4470723c */ /* 0x040ff00000081070 */
[C---:B------:R-:W-:Y:S08]  /*dc80*/  HMMA.1688.F32.TF32 R116, R68.reuse, R30, R116 ;  /* 0x0000001e4474723c */ /* 0x040ff00000081074 */
[C---:B------:R-:W-:Y:S08]  /*dc90*/  HMMA.1688.F32.TF32 R120, R68.reuse, R34, R120 ;  /* 0x000000224478723c */ /* 0x040ff00000081078 */
[----:B------:R-:W-:Y:S08]  /*dca0*/  HMMA.1688.F32.TF32 R124, R68, R38, R124 ;  /* 0x00000026447c723c */ /* 0x000ff0000008107c */
[C---:B----4-:R-:W-:Y:S08]  /*dcb0*/  HMMA.1688.F32.TF32 R164, R64.reuse, R14, R164 ;  /* 0x0000000e40a4723c */ /* 0x050ff000000810a4 */
[----:B------:R-:W-:Y:S08]  /*dcc0*/  HMMA.1688.F32.TF32 R128, R64, R18, R128 ;  /* 0x000000124080723c */ /* 0x000ff00000081080 */
[-C--:B--2---:R-:W-:Y:S08]  /*dcd0*/  HMMA.1688.F32.TF32 R40, R60, R10.reuse, R40 ;  /* 0x0000000a3c28723c */ /* 0x084ff00000081028 */
[----:B------:R-:W-:Y:S07]  /*dce0*/  HMMA.1688.F32.TF32 R60, R68, R10, R248 ;  /* 0x0000000a443c723c */ /* 0x000fee00000810f8 */
[----:B------:R-:W-:-:S02]  /*dcf0*/  IMAD.MOV.U32 R250, RZ, RZ, R12 ;  /* 0x000000fffffa7224 */ /* 0x000fc400078e000c */
[----:B------:R-:W2:Y:S04]  /*dd00*/  LDL R12, [R1+0x348] ;  /* 0x00034800010c7983 */ /* 0x000ea80000100800 */
[----:B------:R-:W4:Y:S01]  /*dd10*/  LDL.LU R24, [R1+0x240] ;  /* 0x0002400001187983 */ /* 0x000f220000300800 */
[----:B---3--:R-:W-:Y:S03]  /*dd20*/  HMMA.1688.F32.TF32 R176, R56, R10, R172 ;  /* 0x0000000a38b0723c */ /* 0x008fe600000810ac */
[----:B------:R-:W3:Y:S01]  /*dd30*/  LDL R20, [R1+0x388] ;  /* 0x0003880001147983 */ /* 0x000ee20000100800 */
[----:B------:R-:W-:-:S03]  /*dd40*/  ISETP.GT.AND P2, PT, R2, 0x4, PT ;  /* 0x000000040200780c */ /* 0x000fc60003f44270 */
[----:B------:R-:W2:Y:S01]  /*dd50*/  LDL R21, [R1+0x350] ;  /* 0x0003500001157983 */ /* 0x000ea20000100800 */
[----:B------:R-:W-:Y:S03]  /*dd60*/  HMMA.1688.F32.TF32 R172, R56, R14, R156 ;  /* 0x0000000e38ac723c */ /* 0x000fe6000008109c */
[----:B------:R-:W2:Y:S01]  /*dd70*/  LDL R188, [R1+0x390] ;  /* 0x0003900001bc7983 */ /* 0x000ea20000100800 */
[----:B------:R-:W-:Y:S02]  /*dd80*/  IMAD.MOV.U32 R248, RZ, RZ, R252 ;  /* 0x000000fffff87224 */ /* 0x000fe400078e00fc */
[----:B------:R-:W-:Y:S01]  /*dd90*/  IMAD.MOV.U32 R249, RZ, RZ, R13 ;  /* 0x000000fffff97224 */ /* 0x000fe200078e000d */
[----:B------:R-:W2:Y:S01]  /*dda0*/  LDL R159, [R1+0x384] ;  /* 0x00038400019f7983 */ /* 0x000ea20000100800 */
[----:B------:R-:W-:-:S03]  /*ddb0*/  IMAD.MOV.U32 R251, RZ, RZ, R9 ;  /* 0x000000fffffb7224 */ /* 0x000fc600078e0009 */
[----:B------:R-:W3:Y:S01]  /*ddc0*/  LDL R157, [R1+0x38c] ;  /* 0x00038c00019d7983 */ /* 0x000ee20000100800 */
[C---:B------:R-:W-:Y:S01]  /*ddd0*/  HMMA.1688.F32.TF32 R168, R64.reuse, R10, R168 ;  /* 0x0000000a40a8723c */ /* 0x040fe200000810a8 */
[C---:B------:R-:W-:Y:S01]  /*dde0*/  ISETP.GT.AND P1, PT, R2.reuse, RZ, PT ;  /* 0x000000ff0200720c */ /* 0x040fe20003f24270 */
[----:B------:R-:W-:Y:S01]  /*ddf0*/  UISETP.GT.AND UP0, UPT, UR5, 0x1, UPT ;  /* 0x000000010500788c */ /* 0x000fe2000bf04270 */
[----:B------:R-:W3:Y:S05]  /*de00*/  LDL R158, [R1+0x3d0] ;  /* 0x0003d000019e7983 */ /* 0x000eea0000100800 */
[C---:B------:R-:W-:Y:S01]  /*de10*/  HMMA.1688.F32.TF32 R132, R64.reuse, R22, R132 ;  /* 0x000000164084723c */ /* 0x040fe20000081084 */
[----:B------:R-:W-:Y:S01]  /*de20*/  SEL R9, RZ, 0x4, !P1 ;  /* 0x00000004ff097807 */ /* 0x000fe20004800000 */
[----:B------:R-:W3:Y:S06]  /*de30*/  LDL R156, [R1+0x408] ;  /* 0x00040800019c7983 */ /* 0x000eec0000100800 */
[C---:B------:R-:W-:Y:S08]  /*de40*/  HMMA.1688.F32.TF32 R136, R64.reuse, R26, R136 ;  /* 0x0000001a4088723c */ /* 0x040ff00000081088 */
[C---:B------:R-:W-:Y:S08]  /*de50*/  HMMA.1688.F32.TF32 R140, R64.reuse, R30, R140 ;  /* 0x0000001e408c723c */ /* 0x040ff0000008108c */
[C---:B------:R-:W-:Y:S08]  /*de60*/  HMMA.1688.F32.TF32 R144, R64.reuse, R34, R144 ;  /* 0x000000224090723c */ /* 0x040ff00000081090 */
[----:B------:R-:W-:Y:S08]  /*de70*/  HMMA.1688.F32.TF32 R148, R64, R38, R148 ;  /* 0x000000264094723c */ /* 0x000ff00000081094 */
[C---:B------:R-:W-:Y:S08]  /*de80*/  HMMA.1688.F32.TF32 R72, R56.reuse, R18, R232 ;  /* 0x000000123848723c */ /* 0x040ff000000810e8 */
[C---:B------:R-:W-:Y:S08]  /*de90*/  HMMA.1688.F32.TF32 R76, R56.reuse, R30, R244 ;  /* 0x0000001e384c723c */ /* 0x040ff000000810f4 */
[----:B------:R-:W-:Y:S01]  /*dea0*/  HMMA.1688.F32.TF32 R152, R56, R38, R152 ;  /* 0x000000263898723c */ /* 0x000fe20000081098 */
[----:B------:R-:W-:Y:S01]  /*deb0*/  BAR.SYNC.DEFER_BLOCKING 0x0 ;  /* 0x0000000000007b1d */ /* 0x000fe20000010000 */
[----:B------:R-:W-:-:S02]  /*dec0*/  ISETP.GT.AND P6, PT, R2, 0x1d, PT ;  /* 0x0000001d0200780c */ /* 0x000fc40003fc4270 */
[----:B------:R-:W-:-:S03]  /*ded0*/  ISETP.GT.AND P5, PT, R2, 0x2, PT ;  /* 0x000000020200780c */ /* 0x000fc60003fa4270 */
[----:B------:R-:W3:Y:S01]  /*dee0*/  LDL R189, [R1+0x51c] ;  /* 0x00051c0001bd7983 */ /* 0x000ee20000100800 */
[C---:B------:R-:W-:Y:S08]  /*def0*/  HMMA.1688.F32.TF32 R68, R56.reuse, R22, R236 ;  /* 0x000000163844723c */ /* 0x040ff000000810ec */
[C---:B------:R-:W-:Y:S08]  /*df00*/  HMMA.1688.F32.TF32 R64, R56.reuse, R26, R240 ;  /* 0x0000001a3840723c */ /* 0x040ff000000810f0 */
[----:B------:R-:W-:Y:S01]  /*df10*/  HMMA.1688.F32.TF32 R80, R56, R34, R248 ;  /* 0x000000223850723c */ /* 0x000fe200000810f8 */
[----:B------:R-:W3:Y:S01]  /*df20*/  LDL R58, [R1+0x3c8] ;  /* 0x0003c800013a7983 */ /* 0x000ee20000100800 */
[----:B----4-:R-:W-:Y:S01]  /*df30*/  ISETP.GE.AND P0, PT, R24, R8, PT ;  /* 0x000000081800720c */ /* 0x010fe20003f06270 */
[----:B------:R-:W-:Y:S01]  /*df40*/  USEL UR5, UR5, URZ, !UP0 ;  /* 0x0000003f05057287 */ /* 0x000fe2000c000000 */
[----:B------:R-:W-:Y:S01]  /*df50*/  SEL R8, RZ, 0x4, !P2 ;  /* 0x00000004ff087807 */ /* 0x000fe20005000000 */
[----:B------:R-:W4:Y:S03]  /*df60*/  LDL R56, [R1+0x3cc] ;  /* 0x0003cc0001387983 */ /* 0x000f260000100800 */
[----:B------:R-:W-:Y:S01]  /*df70*/  SEL R8, R8, RZ, !P0 ;  /* 0x000000ff08087207 */ /* 0x000fe20004000000 */
[----:B------:R-:W4:Y:S03]  /*df80*/  LDL R59, [R1+0x410] ;  /* 0x00041000013b7983 */ /* 0x000f260000100800 */
[----:B------:R-:W-:Y:S01]  /*df90*/  ISETP.NE.U32.AND P1, PT, R8, RZ, PT ;  /* 0x000000ff0800720c */ /* 0x000fe20003f25070 */
[----:B------:R-:W4:Y:S01]  /*dfa0*/  LDL R57, [R1+0x40c] ;  /* 0x00040c0001397983 */ /* 0x000f220000100800 */
[----:B------:R-:W-:-:S03]  /*dfb0*/  IADD3 R8, P4, R4, R36, RZ ;  /* 0x0000002404087210 */ /* 0x000fc60007f9e0ff */
[----:B------:R-:W4:Y:S01]  /*dfc0*/  LDL R36, [R1+0x3c4] ;  /* 0x0003c40001247983 */ /* 0x000f220000100800 */
[----:B------:R-:W-:Y:S02]  /*dfd0*/  SEL R9, R9, RZ, !P0 ;  /* 0x000000ff09097207 */ /* 0x000fe40004000000 */
[----:B--2---:R-:W-:Y:S02]  /*dfe0*/  IADD3 R12, P2, R4, R12, RZ ;  /* 0x0000000c040c7210 */ /* 0x004fe40007f5e0ff */
[----:B-1----:R-:W-:Y:S02]  /*dff0*/  LOP3.LUT R252, R29, 0x7f, RZ, 0xc0, !PT ;  /* 0x0000007f1dfc7812 */ /* 0x002fe400078ec0ff */
[----:B------:R-:W-:Y:S01]  /*e000*/  ISETP.NE.U32.AND P3, PT, R9, RZ, PT ;  /* 0x000000ff0900720c */ /* 0x000fe20003f65070 */
[----:B------:R-:W-:Y:S02]  /*e010*/  IMAD.X R13, R5, 0x1, R16, P2 ;  /* 0x00000001050d7824 */ /* 0x000fe400010e0610 */
[----:B------:R-:W-:-:S02]  /*e020*/  IMAD.SHL.U32 R37, R252, 0x4, RZ ;  /* 0x00000004fc257824 */ /* 0x000fc400078e00ff */
[----:B------:R-:W-:Y:S01]  /*e030*/  IMAD.U32 R16, RZ, RZ, UR5 ;  /* 0x00000005ff107e24 */ /* 0x000fe2000f8e00ff */
[----:B------:R-:W-:-:S03]  /*e040*/  ISETP.GT.AND P2, PT, R2, 0x8, PT ;  /* 0x000000080200780c */ /* 0x000fc60003f44270 */
[----:B------:R-:W-:Y:S01]  /*e050*/  IMAD R16, R16, 0x8000, R37 ;  /* 0x0000800010107824 */ /* 0x000fe200078e0225 */
[----:B------:R-:W-:Y:S01]  /*e060*/  SEL R7, RZ, 0x4, !P2 ;  /* 0x00000004ff077807 */ /* 0x000fe20005000000 */
[----:B------:R-:W-:Y:S01]  /*e070*/  IMAD.X R9, R5, 0x1, R21, P4 ;  /* 0x0000000105097824 */ /* 0x000fe200020e0615 */
[C---:B---3--:R-:W-:Y:S02]  /*e080*/  IADD3 R20, P2, R4.reuse, R20, RZ ;  /* 0x0000001404147210 */ /* 0x048fe40007f5e0ff */
[----:B------:R-:W-:Y:S01]  /*e090*/  @!PT LDS RZ, [RZ] ;  /* 0x00000000fffff984 */ /* 0x000fe20000000800 */
[----:B------:R-:W-:Y:S01]  /*e0a0*/  @!PT LDS RZ, [RZ] ;  /* 0x00000000fffff984 */ /* 0x000fe20000000800 */
[----:B------:R-:W-:Y:S01]  /*e0b0*/  @!PT LDS RZ, [RZ] ;  /* 0x00000000fffff984 */ /* 0x000fe20000000800 */
[----:B------:R1:W-:Y:S01]  /*e0c0*/  LDGSTS.E [R16], [R12.64], P3 ;  /* 0x000000000c107fae */ /* 0x0003e20009921848 */
[----:B------:R-:W-:Y:S02]  /*e0d0*/  SEL R7, R7, RZ, !P0 ;  /* 0x000000ff07077207 */ /* 0x000fe40004000000 */
[----:B------:R-:W-:Y:S01]  /*e0e0*/  IADD3 R6, P4, R4, R188, RZ ;  /* 0x000000bc04067210 */ /* 0x000fe20007f9e0ff */
[----:B------:R-:W-:Y:S01]  /*e0f0*/  IMAD.X R21, R5, 0x1, R159, P2 ;  /* 0x0000000105157824 */ /* 0x000fe200010e069f */
[----:B------:R-:W-:Y:S01]  /*e100*/  ISETP.NE.U32.AND P2, PT, R7, RZ, PT ;  /* 0x000000ff0700720c */ /* 0x000fe20003f45070 */
[----:B------:R2:W-:Y:S04]  /*e110*/  LDGSTS.E [R16+0x200], [R8.64], P3 ;  /* 0x0020000008107fae */ /* 0x0005e80009921848 */
[----:B-1----:R-:W3:Y:S01]  /*e120*/  LDL R13, [R1+0x404] ;  /* 0x00040400010d7983 */ /* 0x002ee20000100800 */
[----:B------:R-:W-:Y:S01]  /*e130*/  IMAD.X R7, R5, 0x1, R157, P4 ;  /* 0x0000000105077824 */ /* 0x000fe200020e069d */
[----:B------:R-:W-:-:S02]  /*e140*/  ISETP.GT.AND P3, PT, R2, 0xc, PT ;  /* 0x0000000c0200780c */ /* 0x000fc40003f64270 */
[----:B------:R-:W3:Y:S02]  /*e150*/  LDL R157, [R1+0x448] ;  /* 0x00044800019d7983 */ /* 0x000ee40000100800 */
[----:B--2---:R-:W-:Y:S02]  /*e160*/  SEL R9, RZ, 0x4, !P3 ;  /* 0x00000004ff097807 */ /* 0x004fe40005800000 */
[----:B------:R-:W2:Y:S04]  /*e170*/  LDL R12, [R1+0x444] ;  /* 0x00044400010c7983 */ /* 0x000ea80000100800 */
[----:B------:R1:W-:Y:S04]  /*e180*/  LDGSTS.E [R16+0x1000], [R20.64], P1 ;  /* 0x0100000014107fae */ /* 0x0003e80008921848 */
[----:B------:R1:W-:Y:S04]  /*e190*/  LDGSTS.E [R16+0x1200], [R6.64], P1 ;  /* 0x0120000006107fae */ /* 0x0003e80008921848 */
[----:B------:R-:W2:Y:S04]  /*e1a0*/  LDL R159, [R1+0x538] ;  /* 0x00053800019f7983 */ /* 0x000ea80000100800 */
[----:B-1----:R-:W2:Y:S01]  /*e1b0*/  LDL R21, [R1+0x4a4] ;  /* 0x0004a40001157983 */ /* 0x002ea20000100800 */
[----:B------:R-:W-:-:S03]  /*e1c0*/  SEL R7, R9, RZ, !P0 ;  /* 0x000000ff09077207 */ /* 0x000fc60004000000 */
[----:B------:R-:W2:Y:S04]  /*e1d0*/  LDL R20, [R1+0x4c0] ;  /* 0x0004c00001147983 */ /* 0x000ea80000100800 */
[----:B------:R-:W1:Y:S04]  /*e1e0*/  S2R R251, SR_TID.X ;  /* 0x0000000000fb7919 */ /* 0x000e680000002100 */
[----:B------:R-:W2:Y:S01]  /*e1f0*/  LDL R188, [R1+0x368] ;  /* 0x0003680001bc7983 */ /* 0x000ea20000100800 */
[----:B------:R-:W-:-:S03]  /*e200*/  IADD3 R8, P3, R4, R58, RZ ;  /* 0x0000003a04087210 */ /* 0x000fc60007f7e0ff */
[----:B------:R-:W2:Y:S02]  /*e210*/  LDL R58, [R1+0x450] ;  /* 0x00045000013a7983 */ /* 0x000ea40000100800 */
[----:B----4-:R-:W-:Y:S02]  /*e220*/  IMAD.X R9, R5, 0x1, R36, P3 ;  /* 0x0000000105097824 */ /* 0x010fe400018e0624 */
[----:B------:R-:W4:Y:S01]  /*e230*/  LDL R36, [R1+0x44c] ;  /* 0x00044c0001247983 */ /* 0x000f220000100800 */
[----:B------:R-:W-:Y:S02]  /*e240*/  IADD3 R6, P4, R4, R158, RZ ;  /* 0x0000009e04067210 */ /* 0x000fe40007f9e0ff */
[----:B------:R-:W-:Y:S01]  /*e250*/  ISETP.GT.AND P3, PT, R2, 0x10, PT ;  /* 0x000000100200780c */ /* 0x000fe20003f64270 */
[----:B------:R1:W-:Y:S01]  /*e260*/  LDGSTS.E [R16+0x2000], [R8.64], P2 ;  /* 0x0200000008107fae */ /* 0x0003e20009121848 */
[----:B------:R-:W-:Y:S01]  /*e270*/  ISETP.NE.U32.AND P1, PT, R7, RZ, PT ;  /* 0x000000ff0700720c */ /* 0x000fe20003f25070 */
[----:B------:R-:W-:-:S02]  /*e280*/  IMAD.X R7, R5, 0x1, R56, P4 ;  /* 0x0000000105077824 */ /* 0x000fc400020e0638 */
[----:B------:R-:W4:Y:S04]  /*e290*/  LDL R56, [R1+0x498] ;  /* 0x0004980001387983 */ /* 0x000f280000100800 */
[----:B------:R3:W-:Y:S01]  /*e2a0*/  LDGSTS.E [R16+0x2200], [R6.64], P2 ;  /* 0x0220000006107fae */ /* 0x0007e20009121848 */
[----:B-1----:R-:W-:-:S03]  /*e2b0*/  SEL R9, RZ, 0x4, !P3 ;  /* 0x00000004ff097807 */ /* 0x002fc60005800000 */
[----:B------:R-:W4:Y:S01]  /*e2c0*/  LDL R158, [R1+0x394] ;  /* 0x00039400019e7983 */ /* 0x000f220000100800 */
[----:B------:R-:W-:-:S03]  /*e2d0*/  IADD3 R8, P3, R4, R156, RZ ;  /* 0x0000009c04087210 */ /* 0x000fc60007f7e0ff */
[----:B------:R-:W4:Y:S01]  /*e2e0*/  LDL R156, [R1+0x480] ;  /* 0x00048000019c7983 */ /* 0x000f220000100800 */
[----:B---3--:R-:W-:Y:S02]  /*e2f0*/  SEL R7, R9, RZ, !P0 ;  /* 0x000000ff09077207 */ /* 0x008fe40004000000 */
[----:B------:R-:W-:Y:S01]  /*e300*/  IADD3 R6, P4, R4, R59, RZ ;  /* 0x0000003b04067210 */ /* 0x000fe20007f9e0ff */
[----:B------:R-:W-:Y:S01]  /*e310*/  IMAD.X R9, R5, 0x1, R13, P3 ;  /* 0x0000000105097824 */ /* 0x000fe200018e060d */
[----:B------:R-:W-:Y:S01]  /*e320*/  ISETP.GT.AND P3, PT, R2, 0x14, PT ;  /* 0x000000140200780c */ /* 0x000fe20003f64270 */
[----:B------:R-:W3:Y:S01]  /*e330*/  LDL R13, [R1+0x484] ;  /* 0x00048400010d7983 */ /* 0x000ee20000100800 */
[----:B------:R-:W-:Y:S01]  /*e340*/  ISETP.NE.U32.AND P2, PT, R7, RZ, PT ;  /* 0x000000ff0700720c */ /* 0x000fe20003f45070 */
[----:B------:R-:W-:Y:S02]  /*e350*/  IMAD.X R7, R5, 0x1, R57, P4 ;  /* 0x0000000105077824 */ /* 0x000fe400020e0639 */
[----:B------:R1:W-:Y:S04]  /*e360*/  LDGSTS.E [R16+0x3000], [R8.64], P1 ;  /* 0x0300000008107fae */ /* 0x0003e80008921848 */
[----:B------:R-:W3:Y:S04]  /*e370*/  LDL R59, [R1+0x4d8] ;  /* 0x0004d800013b7983 */ /* 0x000ee80000100800 */
[----:B------:R-:W3:Y:S01]  /*e380*/  LDL R57, [R1+0x4e4] ;  /* 0x0004e40001397983 */ /* 0x000ee20000100800 */
[----:B-1----:R-:W-:-:S03]  /*e390*/  SEL R9, RZ, 0x4, !P3 ;  /* 0x00000004ff097807 */ /* 0x002fc60005800000 */
[----:B------:R1:W-:Y:S01]  /*e3a0*/  LDGSTS.E [R16+0x3200], [R6.64], P1 ;  /* 0x0320000006107fae */ /* 0x0003e20008921848 */
[C---:B------:R-:W-:Y:S02]  /*e3b0*/  IADD3 R8, P3, R4.reuse, R157, RZ ;  /* 0x0000009d04087210 */ /* 0x040fe40007f7e0ff */
[----:B------:R-:W-:Y:S01]  /*e3c0*/  LOP3.LUT R251, R251, 0x7f, RZ, 0xc0, !PT ;  /* 0x0000007ffbfb7812 */ /* 0x000fe200078ec0ff */
[----:B------:R-:W3:Y:S01]  /*e3d0*/  LDL R157, [R1+0x39c] ;  /* 0x00039c00019d7983 */ /* 0x000ee20000100800 */
[----:B-1----:R-:W-:Y:S01]  /*e3e0*/  SEL R7, R9, RZ, !P0 ;  /* 0x000000ff09077207 */ /* 0x002fe20004000000 */
[----:B--2---:R-:W-:Y:S02]  /*e3f0*/  IMAD.X R9, R5, 0x1, R12, P3 ;  /* 0x0000000105097824 */ /* 0x004fe400018e060c */
[----:B------:R-:W2:Y:S01]  /*e400*/  LDL R12, [R1+0x4cc] ;  /* 0x0004cc00010c7983 */ /* 0x000ea20000100800 */
[----:B------:R-:W-:Y:S02]  /*e410*/  ISETP.NE.U32.AND P1, PT, R7, RZ, PT ;  /* 0x000000ff0700720c */ /* 0x000fe40003f25070 */
[----:B------:R-:W-:Y:S01]  /*e420*/  IADD3 R6, P4, R4, R58, RZ ;  /* 0x0000003a04067210 */ /* 0x000fe20007f9e0ff */
[----:B------:R1:W-:Y:S01]  /*e430*/  LDGSTS.E [R16+0x4000], [R8.64], P2 ;  /* 0x0400000008107fae */ /* 0x0003e20009121848 */
[----:B------:R-:W-:-:S03]  /*e440*/  ISETP.GT.AND P3, PT, R2, 0x18, PT ;  /* 0x000000180200780c */ /* 0x000fc60003f64270 */
[----:B------:R-:W2:Y:S01]  /*e450*/  LDL R58, [R1+0x518] ;  /* 0x00051800013a7983 */ /* 0x000ea20000100800 */
[----:B----4-:R-:W-:-:S03]  /*e460*/  IMAD.X R7, R5, 0x1, R36, P4 ;  /* 0x0000000105077824 */ /* 0x010fc600020e0624 */
[----:B------:R-:W4:Y:S01]  /*e470*/  LDL R36, [R1+0x524] ;  /* 0x0005240001247983 */ /* 0x000f220000100800 */
[----:B-1----:R-:W-:-:S03]  /*e480*/  SEL R9, RZ, 0x4, !P3 ;  /* 0x00000004ff097807 */ /* 0x002fc60005800000 */
[----:B------:R1:W-:Y:S01]  /*e490*/  LDGSTS.E [R16+0x4200], [R6.64], P2 ;  /* 0x0420000006107fae */ /* 0x0003e20009121848 */
[----:B------:R-:W-:-:S03]  /*e4a0*/  IADD3 R8, P3, R4, R56, RZ ;  /* 0x0000003804087210 */ /* 0x000fc60007f7e0ff */
[----:B------:R-:W4:Y:S01]  /*e4b0*/  LDL R56, [R1+0x500] ;  /* 0x0005000001387983 */ /* 0x000f220000100800 */
[----:B-1----:R-:W-:Y:S02]  /*e4c0*/  SEL R7, R9, RZ, !P0 ;  /* 0x000000ff09077207 */ /* 0x002fe40004000000 */
[----:B------:R-:W-:Y:S01]  /*e4d0*/  IADD3 R6, P4, R4, R21, RZ ;  /* 0x0000001504067210 */ /* 0x000fe20007f9e0ff */
[----:B------:R-:W-:Y:S01]  /*e4e0*/  IMAD.X R9, R5, 0x1, R156, P3 ;  /* 0x0000000105097824 */ /* 0x000fe200018e069c */
[----:B------:R-:W4:Y:S01]  /*e4f0*/  LDL R21, [R1+0x50c] ;  /* 0x00050c0001157983 */ /* 0x000f220000100800 */
[----:B------:R-:W-:Y:S02]  /*e500*/  ISETP.GT.AND P3, PT, R2, 0x1c, PT ;  /* 0x0000001c0200780c */ /* 0x000fe40003f64270 */
[----:B------:R-:W-:Y:S01]  /*e510*/  ISETP.NE.U32.AND P2, PT, R7, RZ, PT ;  /* 0x000000ff0700720c */ /* 0x000fe20003f45070 */
[----:B------:R1:W-:Y:S01]  /*e520*/  LDGSTS.E [R16+0x5000], [R8.64], P1 ;  /* 0x0500000008107fae */ /* 0x0003e20008921848 */
[----:B------:R-:W-:-:S03]  /*e530*/  IMAD.SHL.U32 R251, R251, 0x4, RZ ;  /* 0x00000004fbfb7824 */ /* 0x000fc600078e00ff */
[----:B------:R-:W4:Y:S01]  /*e540*/  LDL R156, [R1+0x3e0] ;  /* 0x0003e000019c7983 */ /* 0x000f220000100800 */
[----:B---3--:R-:W-:-:S03]  /*e550*/  IMAD.X R7, R5, 0x1, R13, P4 ;  /* 0x0000000105077824 */ /* 0x008fc600020e060d */
[----:B------:R-:W3:Y:S01]  /*e560*/  LDL R13, [R1+0x534] ;  /* 0x00053400010d7983 */ /* 0x000ee20000100800 */
[----:B-1----:R-:W-:-:S03]  /*e570*/  SEL R9, RZ, 0x4, !P3 ;  /* 0x00000004ff097807 */ /* 0x002fc60005800000 */
[----:B------:R1:W-:Y:S01]  /*e580*/  LDGSTS.E [R16+0x5200], [R6.64], P1 ;  /* 0x0520000006107fae */ /* 0x0003e20008921848 */
[----:B------:R-:W-:-:S03]  /*e590*/  IADD3 R8, P3, R4, R59, RZ ;  /* 0x0000003b04087210 */ /* 0x000fc60007f7e0ff */
[----:B------:R-:W3:Y:S01]  /*e5a0*/  LDL R59, [R1+0x35c] ;  /* 0x00035c00013b7983 */ /* 0x000ee20000100800 */
[----:B-1----:R-:W-:Y:S02]  /*e5b0*/  SEL R7, R9, RZ, !P0 ;  /* 0x000000ff09077207 */ /* 0x002fe40004000000 */
[----:B------:R-:W-:Y:S01]  /*e5c0*/  IADD3 R6, P4, R4, R57, RZ ;  /* 0x0000003904067210 */ /* 0x000fe20007f9e0ff */
[----:B------:R-:W-:Y:S01]  /*e5d0*/  IMAD.X R9, R5, 0x1, R20, P3 ;  /* 0x0000000105097824 */ /* 0x000fe200018e0614 */
[----:B------:R-:W-:Y:S01]  /*e5e0*/  ISETP.NE.U32.AND P3, PT, R7, RZ, PT ;  /* 0x000000ff0700720c */ /* 0x000fe20003f65070 */
[----:B------:R-:W3:Y:S04]  /*e5f0*/  LDL R57, [R1+0x360] ;  /* 0x0003600001397983 */ /* 0x000ee80000100800 */
[----:B------:R-:W3:Y:S04]  /*e600*/  LDL R20, [R1+0x398] ;  /* 0x0003980001147983 */ /* 0x000ee80000100800 */
[----:B------:R1:W-:Y:S01]  /*e610*/  LDGSTS.E [R16+0x6000], [R8.64], P2 ;  /* 0x0600000008107fae */ /* 0x0003e20009121848 */
[----:B--2---:R-:W-:-:S05]  /*e620*/  IMAD.X R7, R5, 0x1, R12, P4 ;  /* 0x0000000105077824 */ /* 0x004fca00020e060c */
[----:B------:R4:W-:Y:S02]  /*e630*/  LDGSTS.E [R16+0x6200], [R6.64], P2 ;  /* 0x0620000006107fae */ /* 0x0009e40009121848 */
[----:B----4-:R-:W-:Y:S02]  /*e640*/  IADD3 R6, P4, R4, R36, RZ ;  /* 0x0000002404067210 */ /* 0x010fe40007f9e0ff */
[----:B------:R-:W2:Y:S01]  /*e650*/  LDL R36, [R1+0x3a0] ;  /* 0x0003a00001247983 */ /* 0x000ea20000100800 */
[----:B------:R-:W-:-:S04]  /*e660*/  ISETP.GT.AND P1, PT, R2, 0x1, PT ;  /* 0x000000010200780c */ /* 0x000fc80003f24270 */
[----:B------:R-:W-:Y:S02]  /*e670*/  SEL R12, RZ, 0x4, !P1 ;  /* 0x00000004ff0c7807 */ /* 0x000fe40004800000 */
[----:B-1----:R-:W-:Y:S02]  /*e680*/  IADD3 R8, P1, R4, R58, RZ ;  /* 0x0000003a04087210 */ /* 0x002fe40007f3e0ff */
[----:B------:R-:W-:-:S03]  /*e690*/  SEL R12, R12, RZ, !P0 ;  /* 0x000000ff0c0c7207 */ /* 0x000fc60004000000 */
[C---:B------:R-:W-:Y:S01]  /*e6a0*/  IMAD.X R9, R5.reuse, 0x1, R56, P1 ;  /* 0x0000000105097824 */ /* 0x040fe200008e0638 */
[----:B------:R-:W-:Y:S01]  /*e6b0*/  ISETP.GT.AND P2, PT, R2, 0x5, PT ;  /* 0x000000050200780c */ /* 0x000fe20003f44270 */
[----:B------:R-:W4:Y:S01]  /*e6c0*/  LDL R56, [R1+0x3d8] ;  /* 0x0003d80001387983 */ /* 0x000f220000100800 */
[----:B------:R-:W-:Y:S01]  /*e6d0*/  ISETP.NE.U32.AND P1, PT, R12, RZ, PT ;  /* 0x000000ff0c00720c */ /* 0x000fe20003f25070 */
[----:B------:R-:W-:Y:S02]  /*e6e0*/  IMAD.X R7, R5, 0x1, R21, P4 ;  /* 0x0000000105077824 */ /* 0x000fe400020e0615 */
[----:B------:R1:W-:Y:S01]  /*e6f0*/  LDGSTS.E [R16+0x7000], [R8.64], P3 ;  /* 0x0700000008107fae */ /* 0x0003e20009921848 */
[----:B------:R-:W-:-:S03]  /*e700*/  LOP3.LUT R58, R251, 0x20, RZ, 0x3c, !PT ;  /* 0x00000020fb3a7812 */ /* 0x000fc600078e3cff */
[----:B------:R3:W-:Y:S04]  /*e710*/  LDGSTS.E [R16+0x7200], [R6.64], P3 ;  /* 0x0720000006107fae */ /* 0x0007e80009921848 */
[----:B------:R-:W4:Y:S01]  /*e720*/  LDL R21, [R1+0x3d4] ;  /* 0x0003d40001157983 */ /* 0x000f220000100800 */
[----:B-1----:R-:W-:Y:S02]  /*e730*/  SEL R8, RZ, 0x4, !P2 ;  /* 0x00000004ff087807 */ /* 0x002fe40005000000 */
[----:B---3--:R-:W-:Y:S01]  /*e740*/  IADD3 R12, P2, R4, R13, RZ ;  /* 0x0000000d040c7210 */ /* 0x008fe20007f5e0ff */
[----:B------:R-:W-:Y:S01]  /*e750*/  IMAD.U32 R6, RZ, RZ, UR5 ;  /* 0x00000005ff067e24 */ /* 0x000fe2000f8e00ff */
[----:B------:R-:W-:Y:S01]  /*e760*/  SEL R7, R8, RZ, !P0 ;  /* 0x000000ff08077207 */ /* 0x000fe20004000000 */
[----:B------:R-:W3:Y:S01]  /*e770*/  LDL R16, [R1+0x458] ;  /* 0x0004580001107983 */ /* 0x000ee20000100800 */
[----:B------:R-:W-:Y:S01]  /*e780*/  IADD3 R8, P4, R4, R159, RZ ;  /* 0x0000009f04087210 */ /* 0x000fe20007f9e0ff */
[----:B------:R-:W-:Y:S01]  /*e790*/  IMAD.X R13, R5, 0x1, R59, P2 ;  /* 0x00000001050d7824 */ /* 0x000fe200010e063b */
[----:B------:R-:W-:Y:S01]  /*e7a0*/  ISETP.GT.AND P3, PT, R2, 0x9, PT ;  /* 0x000000090200780c */ /* 0x000fe20003f64270 */
[----:B------:R-:W-:Y:S01]  /*e7b0*/  IMAD R6, R6, 0x8000, R58 ;  /* 0x0000800006067824 */ /* 0x000fe200078e023a */
[----:B------:R-:W3:Y:S01]  /*e7c0*/  LDL R59, [R1+0x3dc] ;  /* 0x0003dc00013b7983 */ /* 0x000ee20000100800 */
[----:B------:R-:W-:-:S03]  /*e7d0*/  ISETP.NE.U32.AND P2, PT, R7, RZ, PT ;  /* 0x000000ff0700720c */ /* 0x000fc60003f45070 */
[----:B------:R-:W3:Y:S01]  /*e7e0*/  LDL R58, [R1+0x418] ;  /* 0x00041800013a7983 */ /* 0x000ee20000100800 */
[----:B------:R-:W-:-:S03]  /*e7f0*/  SEL R7, RZ, 0x4, !P3 ;  /* 0x00000004ff077807 */ /* 0x000fc60005800000 */
[----:B------:R1:W-:Y:S01]  /*e800*/  LDGSTS.E [R6+0x400], [R12.64], P1 ;  /* 0x004000000c067fae */ /* 0x0003e20008921848 */
[----:B------:R-:W-:-:S03]  /*e810*/  IMAD.X R9, R5, 0x1, R57, P4 ;  /* 0x0000000105097824 */ /* 0x000fc600020e0639 */
[----:B------:R-:W3:Y:S04]  /*e820*/  LDL R57, [R1+0x420] ;  /* 0x0004200001397983 */ /* 0x000ee80000100800 */
[----:B------:R2:W-:Y:S01]  /*e830*/  LDGSTS.E [R6+0x600], [R8.64], P1 ;  /* 0x0060000008067fae */ /* 0x0005e20008921848 */
[----:B-1----:R-:W-:-:S03]  /*e840*/  IADD3 R12, P3, R4, R20, RZ ;  /* 0x00000014040c7210 */ /* 0x002fc60007f7e0ff */
[----:B------:R-:W3:Y:S01]  /*e850*/  LDL R20, [R1+0x414] ;  /* 0x0004140001147983 */ /* 0x000ee20000100800 */
[----:B--2---:R-:W-:-:S03]  /*e860*/  IADD3 R8, P4, R4, R36, RZ ;  /* 0x0000002404087210 */ /* 0x004fc60007f9e0ff */
[----:B------:R-:W2:Y:S01]  /*e870*/  LDL R36, [R1+0x41c] ;  /* 0x00041c0001247983 */ /* 0x000ea20000100800 */
[----:B------:R-:W-:Y:S01]  /*e880*/  SEL R7, R7, RZ, !P0 ;  /* 0x000000ff07077207 */ /* 0x000fe20004000000 */
[----:B------:R-:W-:Y:S01]  /*e890*/  IMAD.X R13, R5, 0x1, R158, P3 ;  /* 0x00000001050d7824 */ /* 0x000fe200018e069e */
[----:B------:R-:W-:Y:S02]  /*e8a0*/  ISETP.GT.AND P3, PT, R2, 0xd, PT ;  /* 0x0000000d0200780c */ /* 0x000fe40003f64270 */
[----:B------:R-:W-:Y:S01]  /*e8b0*/  ISETP.NE.U32.AND P1, PT, R7, RZ, PT ;  /* 0x000000ff0700720c */ /* 0x000fe20003f25070 */
[----:B------:R-:W-:Y:S01]  /*e8c0*/  IMAD.X R9, R5, 0x1, R157, P4 ;  /* 0x0000000105097824 */ /* 0x000fe200020e069d */
[----:B------:R4:W-:Y:S01]  /*e8d0*/  LDGSTS.E [R6+0x1400], [R12.64], P2 ;  /* 0x014000000c067fae */ /* 0x0009e20009121848 */
[----:B------:R-:W-:-:S03]  /*e8e0*/  SEL R7, RZ, 0x4, !P3 ;  /* 0x00000004ff077807 */ /* 0x000fc60005800000 */
[----:B------:R1:W-:Y:S01]  /*e8f0*/  LDGSTS.E [R6+0x1600], [R8.64], P2 ;  /* 0x0160000008067fae */ /* 0x0003e20009121848 */
[----:B------:R-:W-:Y:S02]  /*e900*/  SEL R7, R7, RZ, !P0 ;  /* 0x000000ff07077207 */ /* 0x000fe40004000000 */
[----:B----4-:R-:W-:Y:S02]  /*e910*/  IADD3 R12, P3, R4, R56, RZ ;  /* 0x00000038040c7210 */ /* 0x010fe40007f7e0ff */
[----:B------:R-:W4:Y:S01]  /*e920*/  LDL R56, [R1+0x454] ;  /* 0x0004540001387983 */ /* 0x000f220000100800 */
[----:B------:R-:W-:Y:S02]  /*e930*/  ISETP.GT.AND P2, PT, R2, 0x11, PT ;  /* 0x000000110200780c */ /* 0x000fe40003f44270 */
[----:B-1----:R-:W-:Y:S01]  /*e940*/  IADD3 R8, P4, R4, R156, RZ ;  /* 0x0000009c04087210 */ /* 0x002fe20007f9e0ff */
[----:B------:R-:W-:Y:S01]  /*e950*/  IMAD.X R13, R5, 0x1, R21, P3 ;  /* 0x00000001050d7824 */ /* 0x000fe200018e0615 */
[----:B------:R-:W4:Y:S01]  /*e960*/  LDL R156, [R1+0x4a8] ;  /* 0x0004a800019c7983 */ /* 0x000f220000100800 */
[----:B------:R-:W-:-:S03]  /*e970*/  ISETP.NE.U32.AND P3, PT, R7, RZ, PT ;  /* 0x000000ff0700720c */ /* 0x000fc60003f65070 */
[----:B------:R-:W4:Y:S01]  /*e980*/  LDL R21, [R1+0x460] ;  /* 0x0004600001157983 */ /* 0x000f220000100800 */
[----:B------:R-:W-:-:S03]  /*e990*/  SEL R7, RZ, 0x4, !P2 ;  /* 0x00000004ff077807 */ /* 0x000fc60005000000 */
[----:B------:R1:W-:Y:S01]  /*e9a0*/  LDGSTS.E [R6+0x2400], [R12.64], P1 ;  /* 0x024000000c067fae */ /* 0x0003e20008921848 */
[----:B---3--:R-:W-:-:S03]  /*e9b0*/  IMAD.X R9, R5, 0x1, R59, P4 ;  /* 0x0000000105097824 */ /* 0x008fc600020e063b */
[----:B------:R-:W3:Y:S01]  /*e9c0*/  LDL R59, [R1+0x45c] ;  /* 0x00045c00013b7983 */ /* 0x000ee20000100800 */
[----:B-1----:R-:W-:-:S03]  /*e9d0*/  IADD3 R12, P2, R4, R58, RZ ;  /* 0x0000003a040c7210 */ /* 0x002fc60007f5e0ff */
[----:B------:R1:W-:Y:S04]  /*e9e0*/  LDGSTS.E [R6+0x2600], [R8.64], P1 ;  /* 0x0260000008067fae */ /* 0x0003e80008921848 */
[----:B------:R-:W3:Y:S01]  /*e9f0*/  LDL R58, [R1+0x488] ;  /* 0x00048800013a7983 */ /* 0x000ee20000100800 */
[----:B-1----:R-:W-:-:S03]  /*ea00*/  IADD3 R8, P4, R4, R57, RZ ;  /* 0x0000003904087210 */ /* 0x002fc60007f9e0ff */
[----:B------:R-:W3:Y:S01]  /*ea10*/  LDL R57, [R1+0x4e8] ;  /* 0x0004e80001397983 */ /* 0x000ee20000100800 */
[----:B------:R-:W-:-:S03]  /*ea20*/  IMAD.X R13, R5, 0x1, R20, P2 ;  /* 0x00000001050d7824 */ /* 0x000fc600010e0614 */
[----:B------:R-:W3:Y:S04]  /*ea30*/  LDL R20, [R1+0x4b4] ;  /* 0x0004b40001147983 */ /* 0x000ee80000100800 */
[----:B------:R1:W-:Y:S01]  /*ea40*/  LDGSTS.E [R6+0x3400], [R12.64], P3 ;  /* 0x034000000c067fae */ /* 0x0003e20009921848 */
[----:B--2---:R-:W-:Y:S01]  /*ea50*/  IMAD.X R9, R5, 0x1, R36, P4 ;  /* 0x0000000105097824 */ /* 0x004fe200020e0624 */
[----:B-1----:R-:W-:Y:S02]  /*ea60*/  IADD3 R12, P4, R4, R16, RZ ;  /* 0x00000010040c7210 */ /* 0x002fe40007f9e0ff */
[----:B------:R-:W2:Y:S04]  /*ea70*/  LDL R36, [R1+0x49c] ;  /* 0x00049c0001247983 */ /* 0x000ea80000100800 */
[----:B------:R-:W2:Y:S01]  /*ea80*/  LDL R16, [R1+0x4d0] ;  /* 0x0004d00001107983 */ /* 0x000ea20000100800 */
[----:B------:R-:W-:-:S02]  /*ea90*/  SEL R7, R7, RZ, !P0 ;  /* 0x000000ff07077207 */ /* 0x000fc40004000000 */
[C---:B------:R-:W-:Y:S01]  /*eaa0*/  ISETP.GT.AND P1, PT, R2.reuse, 0x15, PT ;  /* 0x000000150200780c */ /* 0x040fe20003f24270 */
[----:B------:R1:W-:Y:S01]  /*eab0*/  LDGSTS.E [R6+0x3600], [R8.64], P3 ;  /* 0x0360000008067fae */ /* 0x0003e20009921848 */
[----:B------:R-:W-:Y:S02]  /*eac0*/  ISETP.NE.U32.AND P2, PT, R7, RZ, PT ;  /* 0x000000ff0700720c */ /* 0x000fe40003f45070 */
[----:B------:R-:W-:Y:S02]  /*ead0*/  SEL R7, RZ, 0x4, !P1 ;  /* 0x00000004ff077807 */ /* 0x000fe40004800000 */
[----:B------:R-:W-:Y:S02]  /*eae0*/  ISETP.GT.AND P1, PT, R2, 0x19, PT ;  /* 0x000000190200780c */ /* 0x000fe40003f24270 */
[----:B------:R-:W-:Y:S01]  /*eaf0*/  SEL R7, R7, RZ, !P0 ;  /* 0x000000ff07077207 */ /* 0x000fe20004000000 */
[----:B----4-:R-:W-:-:S03]  /*eb00*/  IMAD.X R13, R5, 0x1, R56, P4 ;  /* 0x00000001050d7824 */ /* 0x010fc600020e0638 */
[----:B------:R-:W-:Y:S01]  /*eb10*/  ISETP.NE.U32.AND P3, PT, R7, RZ, PT ;  /* 0x000000ff0700720c */ /* 0x000fe20003f65070 */
[----:B------:R-:W4:Y:S01]  /*eb20*/  LDL R56, [R1+0x4f4] ;  /* 0x0004f40001387983 */ /* 0x000f220000100800 */
[----:B-1----:R-:W-:-:S03]  /*eb30*/  SEL R9, RZ, 0x4, !P1 ;  /* 0x00000004ff097807 */ /* 0x002fc60004800000 */
[----:B------:R1:W-:Y:S01]  /*eb40*/  LDGSTS.E [R6+0x4400], [R12.64], P2 ;  /* 0x044000000c067fae */ /* 0x0003e20009121848 */
[C---:B------:R-:W-:Y:S02]  /*eb50*/  IADD3 R8, P1, R4.reuse, R21, RZ ;  /* 0x0000001504087210 */ /* 0x040fe40007f3e0ff */
[----:B------:R-:W-:Y:S01]  /*eb60*/  SEL R7, R9, RZ, !P0 ;  /* 0x000000ff09077207 */ /* 0x000fe20004000000 */
[----:B------:R-:W4:Y:S01]  /*eb70*/  LDL R21, [R1+0x4dc] ;  /* 0x0004dc0001157983 */ /* 0x000f220000100800 */
[----:B-1----:R-:W-:Y:S01]  /*eb80*/  IADD3 R12, P4, R4, R156, RZ ;  /* 0x0000009c040c7210 */ /* 0x002fe20007f9e0ff */
[----:B---3--:R-:W-:-:S05]  /*eb90*/  IMAD.X R9, R5, 0x1, R59, P1 ;  /* 0x0000000105097824 */ /* 0x008fca00008e063b */
[----:B------:R1:W-:Y:S01]  /*eba0*/  LDGSTS.E [R6+0x4600], [R8.64], P2 ;  /* 0x0460000008067fae */ /* 0x0003e20009121848 */
[----:B------:R-:W-:-:S05]  /*ebb0*/  IMAD.X R13, R5, 0x1, R58, P4 ;  /* 0x00000001050d7824 */ /* 0x000fca00020e063a */
[----:B------:R3:W-:Y:S01]  /*ebc0*/  LDGSTS.E [R6+0x5400], [R12.64], P3 ;  /* 0x054000000c067fae */ /* 0x0007e20009921848 */
[----:B-1----:R-:W-:Y:S02]  /*ebd0*/  SEL R9, RZ, 0x4, !P6 ;  /* 0x00000004ff097807 */ /* 0x002fe40007000000 */
[C---:B------:R-:W-:Y:S02]  /*ebe0*/  IADD3 R8, P4, R4.reuse, R20, RZ ;  /* 0x0000001404087210 */ /* 0x040fe40007f9e0ff */
[----:B------:R-:W4:Y:S01]  /*ebf0*/  LDL R20, [R1+0x528] ;  /* 0x0005280001147983 */ /* 0x000f220000100800 */
[----:B---3--:R-:W-:-:S05]  /*ec00*/  IADD3 R12, P6, R4, R57, RZ ;  /* 0x00000039040c7210 */ /* 0x008fca0007fde0ff */
[----:B--2---:R-:W-:Y:S02]  /*ec10*/  IMAD.X R13, R5, 0x1, R16, P6 ;  /* 0x00000001050d7824 */ /* 0x004fe400030e0610 */
[----:B------:R-:W2:Y:S01]  /*ec20*/  LDL R16, [R1+0x510] ;  /* 0x0005100001107983 */ /* 0x000ea20000100800 */
[----:B------:R-:W-:-:S04]  /*ec30*/  SEL R9, R9, RZ, !P0 ;  /* 0x000000ff09097207 */ /* 0x000fc80004000000 */
[----:B------:R-:W-:Y:S01]  /*ec40*/  ISETP.NE.U32.AND P2, PT, R9, RZ, PT ;  /* 0x000000ff0900720c */ /* 0x000fe20003f45070 */
[----:B------:R-:W-:Y:S02]  /*ec50*/  IMAD.X R9, R5, 0x1, R36, P4 ;  /* 0x0000000105097824 */ /* 0x000fe400020e0624 */
[----:B------:R-:W3:Y:S01]  /*ec60*/  LDL R36, [R1+0x53c] ;  /* 0x00053c0001247983 */ /* 0x000ee20000100800 */
[----:B------:R-:W-:Y:S02]  /*ec70*/  ISETP.NE.U32.AND P1, PT, R7, RZ, PT ;  /* 0x000000ff0700720c */ /* 0x000fe40003f25070 */
[----:B------:R-:W-:Y:S01]  /*ec80*/  SEL R7, RZ, 0x4, !P5 ;  /* 0x00000004ff077807 */ /* 0x000fe20006800000 */
[----:B------:R-:W3:Y:S01]  /*ec90*/  LDL.LU R228, [R1+0x208] ;  /* 0x0002080001e47983 */ /* 0x000ee20000300800 */
[----:B------:R-:W-:Y:S02]  /*eca0*/  ISETP.GT.AND P4, PT, R2, 0x6, PT ;  /* 0x000000060200780c */ /* 0x000fe40003f84270 */
[----:B------:R-:W-:Y:S01]  /*ecb0*/  SEL R7, R7, RZ, !P0 ;  /* 0x000000ff07077207 */ /* 0x000fe20004000000 */
[----:B------:R-:W3:Y:S03]  /*ecc0*/  LDL.LU R229, [R1+0x20c] ;  /* 0x00020c0001e57983 */ /* 0x000ee60000300800 */
[----:B------:R-:W-:Y:S01]  /*ecd0*/  ISETP.NE.U32.AND P5, PT, R7, RZ, PT ;  /* 0x000000ff0700720c */ /* 0x000fe20003fa5070 */
[----:B------:R4:W-:Y:S01]  /*ece0*/  LDGSTS.E [R6+0x5600], [R8.64], P3 ;  /* 0x0560000008067fae */ /* 0x0009e20009921848 */
[----:B------:R-:W-:-:S03]  /*ecf0*/  SEL R7, RZ, 0x4, !P4 ;  /* 0x00000004ff077807 */ /* 0x000fc60006000000 */
[----:B------:R-:W3:Y:S01]  /*ed00*/  LDL.LU R230, [R1+0x210] ;  /* 0x0002100001e67983 */ /* 0x000ee20000300800 */
[----:B------:R-:W-:-:S03]  /*ed10*/  ISETP.GT.AND P4, PT, R2, 0xa, PT ;  /* 0x0000000a0200780c */ /* 0x000fc60003f84270 */
[----:B------:R-:W3:Y:S01]  /*ed20*/  LDL.LU R231, [R1+0x214] ;  /* 0x0002140001e77983 */ /* 0x000ee20000300800 */
[----:B----4-:R-:W-:-:S03]  /*ed30*/  IADD3 R8, P6, R4, R56, RZ ;  /* 0x0000003804087210 */ /* 0x010fc60007fde0ff */
[----:B------:R-:W4:Y:S01]  /*ed40*/  LDL R59, [R1+0x370] ;  /* 0x00037000013b7983 */ /* 0x000f220000100800 */
[----:B------:R-:W-:Y:S02]  /*ed50*/  SEL R7, R7, RZ, !P0 ;  /* 0x000000ff07077207 */ /* 0x000fe40004000000 */
[----:B------:R-:W-:Y:S01]  /*ed60*/  ISETP.GT.AND P3, PT, R2, 0xe, PT ;  /* 0x0000000e0200780c */ /* 0x000fe20003f64270 */
[----:B------:R1:W-:Y:S01]  /*ed70*/  LDGSTS.E [R6+0x6400], [R12.64], P1 ;  /* 0x064000000c067fae */ /* 0x0003e20008921848 */
[----:B------:R-:W-:-:S03]  /*ed80*/  IMAD.X R9, R5, 0x1, R21, P6 ;  /* 0x0000000105097824 */ /* 0x000fc600030e0615 */
[----:B------:R-:W4:Y:S04]  /*ed90*/  LDL R58, [R1+0x364] ;  /* 0x00036400013a7983 */ /* 0x000f280000100800 */
[----:B------:R-:W4:Y:S01]  /*eda0*/  LDL R21, [R1+0x36c] ;  /* 0x00036c0001157983 */ /* 0x000f220000100800 */
[----:B-1----:R-:W-:-:S03]  /*edb0*/  SEL R12, RZ, 0x4, !P4 ;  /* 0x00000004ff0c7807 */ /* 0x002fc60006000000 */
[----:B------:R3:W-:Y:S01]  /*edc0*/  LDGSTS.E [R6+0x6600], [R8.64], P1 ;  /* 0x0660000008067fae */ /* 0x0007e20008921848 */
[----:B------:R-:W-:Y:S02]  /*edd0*/  ISETP.NE.U32.AND P4, PT, R7, RZ, PT ;  /* 0x000000ff0700720c */ /* 0x000fe40003f85070 */
[----:B------:R-:W-:Y:S02]  /*ede0*/  SEL R13, RZ, 0x4, !P3 ;  /* 0x00000004ff0d7807 */ /* 0x000fe40005800000 */
[----:B------:R-:W-:Y:S02]  /*edf0*/  SEL R7, R12, RZ, !P0 ;  /* 0x000000ff0c077207 */ /* 0x000fe40004000000 */
[----:B------:R-:W-:Y:S02]  /*ee00*/  IADD3 R12, P3, R4, R20, RZ ;  /* 0x00000014040c7210 */ /* 0x000fe40007f7e0ff */
[----:B------:R-:W4:Y:S01]  /*ee10*/  LDL R20, [R1+0x3a8] ;  /* 0x0003a80001147983 */ /* 0x000f220000100800 */
[----:B------:R-:W-:-:S03]  /*ee20*/  ISETP.NE.U32.AND P1, PT, R7, RZ, PT ;  /* 0x000000ff0700720c */ /* 0x000fc60003f25070 */
[----:B------:R-:W4:Y:S01]  /*ee30*/  LDL.LU R156, [R1+0x1f8] ;  /* 0x0001f800019c7983 */ /* 0x000f220000300800 */
[----:B------:R-:W-:-:S03]  /*ee40*/  SEL R7, R13, RZ, !P0 ;  /* 0x000000ff0d077207 */ /* 0x000fc60004000000 */
[----:B------:R-:W4:Y:S04]  /*ee50*/  LDL.LU R157, [R1+0x1fc] ;  /* 0x0001fc00019d7983 */ /* 0x000f280000300800 */
[----:B------:R-:W4:Y:S04]  /*ee60*/  LDL.LU R158, [R1+0x200] ;  /* 0x00020000019e7983 */ /* 0x000f280000300800 */
[----:B------:R-:W4:Y:S04]  /*ee70*/  LDL.LU R159, [R1+0x204] ;  /* 0x00020400019f7983 */ /* 0x000f280000300800 */
[----:B------:R-:W4:Y:S01]  /*ee80*/  LDL R57, [R1+0x3b0] ;  /* 0x0003b00001397983 */ /* 0x000f220000100800 */
[----:B--2---:R-:W-:-:S03]  /*ee90*/  IMAD.X R13, R5, 0x1, R16, P3 ;  /* 0x00000001050d7824 */ /* 0x004fc600018e0610 */
[----:B------:R-:W2:Y:S01]  /*eea0*/  LDL R16, [R1+0x3a4] ;  /* 0x0003a40001107983 */ /* 0x000ea20000100800 */
[----:B---3--:R-:W-:-:S03]  /*eeb0*/  IADD3 R8, P6, R4, R36, RZ ;  /* 0x0000002404087210 */ /* 0x008fc60007fde0ff */
[----:B------:R-:W3:Y:S04]  /*eec0*/  LDL.LU R248, [R1+0x70] ;  /* 0x0000700001f87983 */ /* 0x000ee80000300800 */
[----:B------:R-:W1:Y:S01]  /*eed0*/  S2R R36, SR_TID.X ;  /* 0x0000000000247919 */ /* 0x000e620000002100 */
[----:B------:R-:W-:Y:S01]  /*eee0*/  IMAD.X R9, R5, 0x1, R189, P6 ;  /* 0x0000000105097824 */ /* 0x000fe200030e06bd */
[----:B------:R-:W-:Y:S02]  /*eef0*/  ISETP.NE.U32.AND P3, PT, R7, RZ, PT ;  /* 0x000000ff0700720c */ /* 0x000fe40003f65070 */
[----:B------:R-:W3:Y:S01]  /*ef00*/  LDL.LU R249, [R1+0x74] ;  /* 0x0000740001f97983 */ /* 0x000ee20000300800 */
[----:B------:R-:W-:-:S03]  /*ef10*/  IMAD.U32 R7, RZ, RZ, UR5 ;  /* 0x00000005ff077e24 */ /* 0x000fc6000f8e00ff */
[----:B------:R-:W3:Y:S04]  /*ef20*/  LDL.LU R250, [R1+0x78] ;  /* 0x0000780001fa7983 */ /* 0x000ee80000300800 */
[----:B------:R1:W-:Y:S04]  /*ef30*/  LDGSTS.E [R6+0x7400], [R12.64], P2 ;  /* 0x074000000c067fae */ /* 0x0003e80009121848 */
[----:B------:R-:W3:Y:S04]  /*ef40*/  LDL.LU R251, [R1+0x7c] ;  /* 0x00007c0001fb7983 */ /* 0x000ee80000300800 */
[----:B------:R4:W-:Y:S01]  /*ef50*/  LDGSTS.E [R6+0x7600], [R8.64], P2 ;  /* 0x0760000008067fae */ /* 0x0009e20009121848 */
[----:B-1----:R-:W-:-:S03]  /*ef60*/  LOP3.LUT R36, R36, 0x7f, RZ, 0xc0, !PT ;  /* 0x0000007f24247812 */ /* 0x002fc600078ec0ff */
[----:B------:R-:W3:Y:S02]  /*ef70*/  LDL R56, [R1+0x3ac] ;  /* 0x0003ac0001387983 */ /* 0x000ee40000100800 */
[----:B------:R-:W-:Y:S01]  /*ef80*/  IMAD.SHL.U32 R36, R36, 0x4, RZ ;  /* 0x0000000424247824 */ /* 0x000fe200078e00ff */
[C---:B------:R-:W-:Y:S02]  /*ef90*/  IADD3 R12, P6, R4.reuse, R188, RZ ;  /* 0x000000bc040c7210 */ /* 0x040fe40007fde0ff */
[----:B----4-:R-:W-:Y:S02]  /*efa0*/  IADD3 R8, P2, R4, R59, RZ ;  /* 0x0000003b04087210 */ /* 0x010fe40007f5e0ff */
[----:B------:R-:W-:Y:S01]  /*efb0*/  LOP3.LUT R36, R36, 0x40, RZ, 0x3c, !PT ;  /* 0x0000004024247812 */ /* 0x000fe200078e3cff */
[C---:B------:R-:W-:Y:S01]  /*efc0*/  IMAD.X R13, R5.reuse, 0x1, R58, P6 ;  /* 0x00000001050d7824 */ /* 0x040fe200030e063a */
[----:B------:R-:W-:Y:S01]  /*efd0*/  HMMA.1688.F32.TF32 R196, R180, R10, R228 ;  /* 0x0000000ab4c4723c */ /* 0x000fe200000810e4 */
[----:B------:R-:W-:-:S02]  /*efe0*/  IMAD.X R9, R5, 0x1, R21, P2 ;  /* 0x0000000105097824 */ /* 0x000fc400010e0615 */
[----:B------:R-:W-:Y:S01]  /*eff0*/  IMAD R6, R7, 0x8000, R36 ;  /* 0x0000800007067824 */ /* 0x000fe200078e0224 */
[----:B------:R-:W4:Y:S04]  /*f000*/  LDL R21, [R1+0x3f0] ;  /* 0x0003f00001157983 */ /* 0x000f280000100800 */
[----:B------:R-:W4:Y:S04]  /*f010*/  LDL R36, [R1+0x3e8] ;  /* 0x0003e80001247983 */ /* 0x000f280000100800 */
[----:B------:R-:W4:Y:S04]  /*f020*/  LDL.LU R228, [R1+0x60] ;  /* 0x0000600001e47983 */ /* 0x000f280000300800 */
[----:B------:R-:W4:Y:S04]  /*f030*/  LDL.LU R229, [R1+0x64] ;  /* 0x0000640001e57983 */ /* 0x000f280000300800 */
[----:B------:R1:W-:Y:S04]  /*f040*/  LDGSTS.E [R6+0x800], [R12.64], P5 ;  /* 0x008000000c067fae */ /* 0x0003e8000a921848 */
[----:B------:R-:W4:Y:S04]  /*f050*/  LDL.LU R230, [R1+0x68] ;  /* 0x0000680001e67983 */ /* 0x000f280000300800 */
[----:B------:R-:W4:Y:S01]  /*f060*/  LDL.LU R231, [R1+0x6c] ;  /* 0x00006c0001e77983 */ /* 0x000f220000300800 */
[----:B-1----:R-:W-:-:S03]  /*f070*/  IADD3 R12, P2, R4, R20, RZ ;  /* 0x00000014040c7210 */ /* 0x002fc60007f5e0ff */
[----:B------:R1:W-:Y:S04]  /*f080*/  LDGSTS.E [R6+0xa00], [R8.64], P5 ;  /* 0x00a0000008067fae */ /* 0x0003e8000a921848 */
[----:B------:R-:W4:Y:S01]  /*f090*/  LDL R20, [R1+0x3e4] ;  /* 0x0003e40001147983 */ /* 0x000f220000100800 */
[----:B--2---:R-:W-:-:S03]  /*f0a0*/  IMAD.X R13, R5, 0x1, R16, P2 ;  /* 0x00000001050d7824 */ /* 0x004fc600010e0610 */
[----:B------:R-:W2:Y:S01]  /*f0b0*/  LDL R16, [R1+0x3ec] ;  /* 0x0003ec0001107983 */ /* 0x000ea20000100800 */
[----:B-1----:R-:W-:-:S03]  /*f0c0*/  IADD3 R8, P5, R4, R57, RZ ;  /* 0x0000003904087210 */ /* 0x002fc60007fbe0ff */
[----:B------:R-:W2:Y:S04]  /*f0d0*/  LDL.LU R204, [R1+0x50] ;  /* 0x0000500001cc7983 */ /* 0x000ea80000300800 */
[----:B------:R-:W2:Y:S04]  /*f0e0*/  LDL.LU R205, [R1+0x54] ;  /* 0x0000540001cd7983 */ /* 0x000ea80000300800 */
[----:B------:R-:W2:Y:S04]  /*f0f0*/  LDL.LU R206, [R1+0x58] ;  /* 0x0000580001ce7983 */ /* 0x000ea80000300800 */
[----:B------:R-:W2:Y:S04]  /*f100*/  LDL.LU R207, [R1+0x5c] ;  /* 0x00005c0001cf7983 */ /* 0x000ea80000300800 */
[----:B------:R-:W2:Y:S04]  /*f110*/  LDL.LU R200, [R1+0x40] ;  /* 0x0000400001c87983 */ /* 0x000ea80000300800 */
[----:B------:R-:W2:Y:S04]  /*f120*/  LDL.LU R201, [R1+0x44] ;  /* 0x0000440001c97983 */ /* 0x000ea80000300800 */
[----:B------:R-:W2:Y:S04]  /*f130*/  LDL.LU R202, [R1+0x48] ;  /* 0x0000480001ca7983 */ /* 0x000ea80000300800 */
[----:B------:R-:W2:Y:S01]  /*f140*/  LDL.LU R203, [R1+0x4c] ;  /* 0x00004c0001cb7983 */ /* 0x000ea20000300800 */
[----:B---3--:R-:W-:-:S03]  /*f150*/  IMAD.X R9, R5, 0x1, R56, P5 ;  /* 0x0000000105097824 */ /* 0x008fc600028e0638 */
[----:B------:R-:W3:Y:S01]  /*f160*/  LDL R190, [R1+0x428] ;  /* 0x0004280001be7983 */ /* 0x000ee20000100800 */
[C---:B------:R-:W-:Y:S03]  /*f170*/  HMMA.1688.F32.TF32 R192, R180.reuse, R14, R156 ;  /* 0x0000000eb4c0723c */ /* 0x040fe6000008109c */
[----:B------:R4:W-:Y:S04]  /*f180*/  LDGSTS.E [R6+0x1800], [R12.64], P4 ;  /* 0x018000000c067fae */ /* 0x0009e8000a121848 */
[----:B------:R1:W-:Y:S01]  /*f190*/  LDGSTS.E [R6+0x1a00], [R8.64], P4 ;  /* 0x01a0000008067fae */ /* 0x0003e2000a121848 */
[----:B------:R-:W-:Y:S03]  /*f1a0*/  HMMA.1688.F32.TF32 R156, R180, R18, R248 ;  /* 0x00000012b49c723c */ /* 0x000fe600000810f8 */
[----:B------:R-:W3:Y:S01]  /*f1b0*/  LDL R189, [R1+0x430] ;  /* 0x0004300001bd7983 */ /* 0x000ee20000100800 */
[----:B----4-:R-:W-:-:S03]  /*f1c0*/  IADD3 R12, P5, R4, R21, RZ ;  /* 0x00000015040c7210 */ /* 0x010fc60007fbe0ff */
[----:B------:R-:W4:Y:S01]  /*f1d0*/  LDL R188, [R1+0x424] ;  /* 0x0004240001bc7983 */ /* 0x000f220000100800 */
[----:B-1----:R-:W-:-:S03]  /*f1e0*/  IADD3 R8, P4, R4, R36, RZ ;  /* 0x0000002404087210 */ /* 0x002fc60007f9e0ff */
[----:B------:R-:W4:Y:S04]  /*f1f0*/  LDL R21, [R1+0x42c] ;  /* 0x00042c0001157983 */ /* 0x000f280000100800 */
[----:B------:R-:W4:Y:S04]  /*f200*/  LDL.LU R248, [R1+0x30] ;  /* 0x0000300001f87983 */ /* 0x000f280000300800 */
[----:B------:R-:W4:Y:S04]  /*f210*/  LDL.LU R249, [R1+0x34] ;  /* 0x0000340001f97983 */ /* 0x000f280000300800 */
[----:B------:R-:W4:Y:S04]  /*f220*/  LDL.LU R250, [R1+0x38] ;  /* 0x0000380001fa7983 */ /* 0x000f280000300800 */
[----:B------:R-:W4:Y:S01]  /*f230*/  LDL.LU R251, [R1+0x3c] ;  /* 0x00003c0001fb7983 */ /* 0x000f220000300800 */
[----:B------:R-:W-:Y:S03]  /*f240*/  HMMA.1688.F32.TF32 R56, R180, R22, R228 ;  /* 0x00000016b438723c */ /* 0x000fe600000810e4 */
[----:B------:R-:W4:Y:S01]  /*f250*/  LDL R36, [R1+0x470] ;  /* 0x0004700001247983 */ /* 0x000f220000100800 */
[----:B------:R-:W-:-:S03]  /*f260*/  IMAD.X R9, R5, 0x1, R20, P4 ;  /* 0x0000000105097824 */ /* 0x000fc600020e0614 */
[----:B------:R-:W4:Y:S01]  /*f270*/  LDL R20, [R1+0x468] ;  /* 0x0004680001147983 */ /* 0x000f220000100800 */
[----:B------:R-:W-:-:S03]  /*f280*/  ISETP.GT.AND P6, PT, R2, 0x12, PT ;  /* 0x000000120200780c */ /* 0x000fc60003fc4270 */
[----:B------:R1:W-:Y:S01]  /*f290*/  LDGSTS.E [R6+0x2800], [R8.64], P1 ;  /* 0x0280000008067fae */ /* 0x0003e20008921848 */
[----:B--2---:R-:W-:-:S03]  /*f2a0*/  IMAD.X R13, R5, 0x1, R16, P5 ;  /* 0x00000001050d7824 */ /* 0x004fc600028e0610 */
[----:B------:R-:W2:Y:S04]  /*f2b0*/  LDL R16, [R1+0x464] ;  /* 0x0004640001107983 */ /* 0x000ea80000100800 */
[----:B------:R-:W2:Y:S04]  /*f2c0*/  LDL.LU R228, [R1] ;  /* 0x0000000001e47983 */ /* 0x000ea80000300800 */
[----:B------:R-:W2:Y:S04]  /*f2d0*/  LDL.LU R229, [R1+0x4] ;  /* 0x0000040001e57983 */ /* 0x000ea80000300800 */
[----:B------:R-:W2:Y:S04]  /*f2e0*/  LDL.LU R230, [R1+0x8] ;  /* 0x0000080001e67983 */ /* 0x000ea80000300800 */
[----:B------:R-:W2:Y:S01]  /*f2f0*/  LDL.LU R231, [R1+0xc] ;  /* 0x00000c0001e77983 */ /* 0x000ea20000300800 */
[----:B------:R-:W-:-:S02]  /*f300*/  SEL R7, RZ, 0x4, !P6 ;  /* 0x00000004ff077807 */ /* 0x000fc40007000000 */
[C---:B------:R-:W-:Y:S01]  /*f310*/  ISETP.GT.AND P6, PT, R2.reuse, 0x16, PT ;  /* 0x000000160200780c */ /* 0x040fe20003fc4270 */
[----:B------:R3:W-:Y:S01]  /*f320*/  LDGSTS.E [R6+0x2a00], [R12.64], P1 ;  /* 0x02a000000c067fae */ /* 0x0007e20008921848 */
[----:B------:R-:W-:Y:S02]  /*f330*/  SEL R7, R7, RZ, !P0 ;  /* 0x000000ff07077207 */ /* 0x000fe40004000000 */
[C---:B------:R-:W-:Y:S01]  /*f340*/  ISETP.GT.AND P5, PT, R2.reuse, 0x1e, PT ;  /* 0x0000001e0200780c */ /* 0x040fe20003fa4270 */
[----:B------:R-:W-:Y:S01]  /*f350*/  HMMA.1688.F32.TF32 R184, R216, R10, R184 ;  /* 0x0000000ad8b8723c */ /* 0x000fe200000810b8 */
[----:B------:R-:W-:Y:S01]  /*f360*/  ISETP.NE.U32.AND P2, PT, R7, RZ, PT ;  /* 0x000000ff0700720c */ /* 0x000fe20003f45070 */
[----:B------:R-:W2:Y:S01]  /*f370*/  LDL R191, [R1+0x4b8] ;  /* 0x0004b80001bf7983 */ /* 0x000ea20000100800 */
[----:B------:R-:W-:Y:S02]  /*f380*/  SEL R7, RZ, 0x4, !P6 ;  /* 0x00000004ff077807 */ /* 0x000fe40007000000 */
[----:B------:R-:W-:-:S02]  /*f390*/  ISETP.GT.AND P6, PT, R2, 0x1a, PT ;  /* 0x0000001a0200780c */ /* 0x000fc40003fc4270 */
[----:B------:R-:W-:-:S04]  /*f3a0*/  SEL R7, R7, RZ, !P0 ;  /* 0x000000ff07077207 */ /* 0x000fc80004000000 */
[----:B------:R-:W-:Y:S02]  /*f3b0*/  ISETP.NE.U32.AND P4, PT, R7, RZ, PT ;  /* 0x000000ff0700720c */ /* 0x000fe40003f85070 */
[----:B------:R-:W-:Y:S01]  /*f3c0*/  SEL R7, RZ, 0x4, !P6 ;  /* 0x00000004ff077807 */ /* 0x000fe20007000000 */
[----:B------:R-:W-:Y:S01]  /*f3d0*/  HMMA.1688.F32.TF32 R44, R216, R14, R44 ;  /* 0x0000000ed82c723c */ /* 0x000fe2000008102c */
[----:B-1----:R-:W-:Y:S02]  /*f3e0*/  SEL R8, RZ, 0x4, !P5 ;  /* 0x00000004ff087807 */ /* 0x002fe40006800000 */
[----:B------:R-:W-:Y:S02]  /*f3f0*/  SEL R7, R7, RZ, !P0 ;  /* 0x000000ff07077207 */ /* 0x000fe40004000000 */
[----:B---3--:R-:W-:Y:S02]  /*f400*/  IADD3 R12, P1, R4, R190, RZ ;  /* 0x000000be040c7210 */ /* 0x008fe40007f3e0ff */
[----:B------:R-:W-:Y:S01]  /*f410*/  ISETP.NE.U32.AND P5, PT, R7, RZ, PT ;  /* 0x000000ff0700720c */ /* 0x000fe20003fa5070 */
[----:B------:R-:W-:Y:S01]  /*f420*/  HMMA.1688.F32.TF32 R216, R180, R26, R204 ;  /* 0x0000001ab4d8723c */ /* 0x000fe200000810cc */
[----:B------:R-:W3:Y:S01]  /*f430*/  LDL R204, [R1+0x46c] ;  /* 0x00046c0001cc7983 */ /* 0x000ee20000100800 */
[----:B------:R-:W-:-:S02]  /*f440*/  SEL R7, R8, RZ, !P0 ;  /* 0x000000ff08077207 */ /* 0x000fc40004000000 */
[C---:B------:R-:W-:Y:S01]  /*f450*/  IADD3 R8, P6, R4.reuse, R189, RZ ;  /* 0x000000bd04087210 */ /* 0x040fe20007fde0ff */
[C---:B----4-:R-:W-:Y:S01]  /*f460*/  IMAD.X R13, R5.reuse, 0x1, R188, P1 ;  /* 0x00000001050d7824 */ /* 0x050fe200008e06bc */
[----:B------:R-:W4:Y:S03]  /*f470*/  LDL R190, [R1+0x4c4] ;  /* 0x0004c40001be7983 */ /* 0x000f260000100800 */
[----:B------:R-:W-:Y:S01]  /*f480*/  IMAD.X R9, R5, 0x1, R21, P6 ;  /* 0x0000000105097824 */ /* 0x000fe200030e0615 */
[----:B------:R1:W-:Y:S01]  /*f490*/  LDGSTS.E [R6+0x3800], [R12.64], P3 ;  /* 0x038000000c067fae */ /* 0x0003e20009921848 */
[C---:B------:R-:W-:Y:S03]  /*f4a0*/  HMMA.1688.F32.TF32 R224, R180.reuse, R30, R200 ;  /* 0x0000001eb4e0723c */ /* 0x040fe600000810c8 */
[----:B------:R-:W3:Y:S04]  /*f4b0*/  LDL R21, [R1+0x4a0] ;  /* 0x0004a00001157983 */ /* 0x000ee80000100800 */
[----:B------:R1:W-:Y:S01]  /*f4c0*/  LDGSTS.E [R6+0x3a00], [R8.64], P3 ;  /* 0x03a0000008067fae */ /* 0x0003e20009921848 */
[----:B------:R-:W-:Y:S01]  /*f4d0*/  HMMA.1688.F32.TF32 R248, R180, R34, R248 ;  /* 0x00000022b4f8723c */ /* 0x000fe200000810f8 */
[----:B-1----:R-:W-:-:S02]  /*f4e0*/  IADD3 R12, P6, R4, R20, RZ ;  /* 0x00000014040c7210 */ /* 0x002fc40007fde0ff */
[----:B------:R-:W4:Y:S04]  /*f4f0*/  LDL R20, [R1+0x4ac] ;  /* 0x0004ac0001147983 */ /* 0x000f280000100800 */
[----:B------:R-:W4:Y:S04]  /*f500*/  LDL.LU R200, [R1+0x228] ;  /* 0x0002280001c87983 */ /* 0x000f280000300800 */
[----:B------:R-:W4:Y:S04]  /*f510*/  LDL.LU R201, [R1+0x22c] ;  /* 0x00022c0001c97983 */ /* 0x000f280000300800 */
[----:B------:R-:W4:Y:S04]  /*f520*/  LDL.LU R202, [R1+0x230] ;  /* 0x0002300001ca7983 */ /* 0x000f280000300800 */
[----:B------:R-:W4:Y:S04]  /*f530*/  LDL.LU R203, [R1+0x234] ;  /* 0x0002340001cb7983 */ /* 0x000f280000300800 */
[----:B------:R-:W4:Y:S01]  /*f540*/  LDL R189, [R1+0x504] ;  /* 0x0005040001bd7983 */ /* 0x000f220000100800 */
[----:B------:R-:W-:Y:S01]  /*f550*/  IADD3 R8, P3, R4, R36, RZ ;  /* 0x0000002404087210 */ /* 0x000fe20007f7e0ff */
[----:B--2---:R-:W-:-:S02]  /*f560*/  IMAD.X R13, R5, 0x1, R16, P6 ;  /* 0x00000001050d7824 */ /* 0x004fc400030e0610 */
[----:B------:R-:W2:Y:S01]  /*f570*/  LDL R16, [R1+0x4f8] ;  /* 0x0004f80001107983 */ /* 0x000ea20000100800 */
[----:B------:R-:W-:Y:S01]  /*f580*/  HMMA.1688.F32.TF32 R180, R180, R38, R228 ;  /* 0x00000026b4b4723c */ /* 0x000fe200000810e4 */
[C---:B------:R-:W-:Y:S02]  /*f590*/  ISETP.GT.AND P6, PT, R2.reuse, 0x3, PT ;  /* 0x000000030200780c */ /* 0x040fe40003fc4270 */
[----:B------:R1:W-:Y:S11]  /*f5a0*/  LDGSTS.E [R6+0x4800], [R12.64], P2 ;  /* 0x048000000c067fae */ /* 0x0003f60009121848 */
[----:B------:R-:W-:Y:S09]  /*f5b0*/  @!UPT UIADD3 URZ, URZ, URZ, URZ ;  /* 0x0000003f3f3ff290 */ /* 0x000ff2000fffe03f */
[----:B------:R1:W-:Y:S04]  /*f5c0*/  STL.64 [R1+0x20], R180 ;  /* 0x000020b401007387 */ /* 0x0003e80000100a00 */
[----:B------:R1:W-:Y:S04]  /*f5d0*/  STL.64 [R1+0x28], R182 ;  /* 0x000028b601007387 */ /* 0x0003e80000100a00 */
[----:B------:R-:W2:Y:S04]  /*f5e0*/  LDL R188, [R1+0x4e0] ;  /* 0x0004e00001bc7983 */ /* 0x000ea80000100800 */
[----:B------:R-:W2:Y:S04]  /*f5f0*/  LDL.LU R228, [R1+0x218] ;  /* 0x0002180001e47983 */ /* 0x000ea80000300800 */
[----:B------:R-:W2:Y:S04]  /*f600*/  LDL.LU R229, [R1+0x21c] ;  /* 0x00021c0001e57983 */ /* 0x000ea80000300800 */
[----:B------:R-:W2:Y:S04]  /*f610*/  LDL.LU R230, [R1+0x220] ;  /* 0x0002200001e67983 */ /* 0x000ea80000300800 */
[----:B------:R-:W2:Y:S04]  /*f620*/  LDL.LU R231, [R1+0x224] ;  /* 0x0002240001e77983 */ /* 0x000ea80000300800 */
[----:B------:R-:W2:Y:S01]  /*f630*/  LDL R36, [R1+0x4ec] ;  /* 0x0004ec0001247983 */ /* 0x000ea20000100800 */
[----:B---3--:R-:W-:Y:S01]  /*f640*/  IMAD.X R9, R5, 0x1, R204, P3 ;  /* 0x0000000105097824 */ /* 0x008fe200018e06cc */
[----:B------:R-:W-:-:S02]  /*f650*/  ISETP.GT.AND P3, PT, R2, 0x7, PT ;  /* 0x000000070200780c */ /* 0x000fc40003f64270 */
[----:B------:R-:W-:Y:S01]  /*f660*/  ISETP.NE.U32.AND P1, PT, R7, RZ, PT ;  /* 0x000000ff0700720c */ /* 0x000fe20003f25070 */
[----:B-1----:R-:W3:Y:S01]  /*f670*/  LDL R181, [R1+0x540] ;  /* 0x0005400001b57983 */ /* 0x002ee20000100800 */
[----:B------:R-:W-:Y:S02]  /*f680*/  SEL R7, RZ, 0x4, !P6 ;  /* 0x00000004ff077807 */ /* 0x000fe40007000000 */
[----:B------:R-:W-:Y:S01]  /*f690*/  SEL R13, RZ, 0x4, !P3 ;  /* 0x00000004ff0d7807 */ /* 0x000fe20005800000 */
[----:B------:R1:W-:Y:S01]  /*f6a0*/  LDGSTS.E [R6+0x4a00], [R8.64], P2 ;  /* 0x04a0000008067fae */ /* 0x0003e20009121848 */
[C---:B------:R-:W-:Y:S02]  /*f6b0*/  IADD3 R12, P2, R4.reuse, R191, RZ ;  /* 0x000000bf040c7210 */ /* 0x040fe40007f5e0ff */
[----:B-1----:R-:W-:Y:S02]  /*f6c0*/  SEL R9, R7, RZ, !P0 ;  /* 0x000000ff07097207 */ /* 0x002fe40004000000 */
[----:B----4-:R-:W-:-:S02]  /*f6d0*/  IADD3 R8, P6, R4, R190, RZ ;  /* 0x000000be04087210 */ /* 0x010fc40007fde0ff */
[----:B------:R-:W-:Y:S01]  /*f6e0*/  SEL R7, R13, RZ, !P0 ;  /* 0x000000ff0d077207 */ /* 0x000fe20004000000 */
[----:B------:R-:W-:Y:S01]  /*f6f0*/  IMAD.X R13, R5, 0x1, R21, P2 ;  /* 0x00000001050d7824 */ /* 0x000fe200010e0615 */
[----:B------:R-:W-:Y:S01]  /*f700*/  ISETP.NE.U32.AND P2, PT, R9, RZ, PT ;  /* 0x000000ff0900720c */ /* 0x000fe20003f45070 */
[----:B------:R-:W-:Y:S01]  /*f710*/  IMAD.X R9, R5, 0x1, R20, P6 ;  /* 0x0000000105097824 */ /* 0x000fe200030e0614 */
[----:B------:R-:W4:Y:S01]  /*f720*/  LDL R21, [R1+0x544] ;  /* 0x0005440001157983 */ /* 0x000f220000100800 */
[----:B------:R-:W-:Y:S03]  /*f730*/  HMMA.1688.F32.TF32 R200, R160, R10, R200 ;  /* 0x0000000aa0c8723c */ /* 0x000fe600000810c8 */
[----:B------:R-:W3:Y:S04]  /*f740*/  LDL R20, [R1+0x520] ;  /* 0x0005200001147983 */ /* 0x000ee80000100800 */
[----:B------:R4:W-:Y:S04]  /*f750*/  LDGSTS.E [R6+0x5800], [R12.64], P4 ;  /* 0x058000000c067fae */ /* 0x0009e8000a121848 */
[----:B------:R1:W-:Y:S02]  /*f760*/  LDGSTS.E [R6+0x5a00], [R8.64], P4 ;  /* 0x05a0000008067fae */ /* 0x0003e4000a121848 */
[----:B-1----:R-:W-:-:S02]  /*f770*/  IADD3 R8, P4, R4, R189, RZ ;  /* 0x000000bd04087210 */ /* 0x002fc40007f9e0ff */
[----:B--2---:R-:W-:Y:S02]  /*f780*/  IADD3 R10, P6, R4, R16, RZ ;  /* 0x00000010040a7210 */ /* 0x004fe40007fde0ff */
[----:B------:R-:W2:Y:S04]  /*f790*/  LDL R16, [R1+0x52c] ;  /* 0x00052c0001107983 */ /* 0x000ea80000100800 */
[----:B------:R-:W2:Y:S04]  /*f7a0*/  LDL.LU R212, [R1+0x80] ;  /* 0x0000800001d47983 */ /* 0x000ea80000300800 */
[----:B------:R-:W2:Y:S04]  /*f7b0*/  LDL.LU R213, [R1+0x84] ;  /* 0x0000840001d57983 */ /* 0x000ea80000300800 */
[----:B------:R-:W2:Y:S04]  /*f7c0*/  LDL.LU R214, [R1+0x88] ;  /* 0x0000880001d67983 */ /* 0x000ea80000300800 */
[----:B------:R-:W2:Y:S04]  /*f7d0*/  LDL.LU R215, [R1+0x8c] ;  /* 0x00008c0001d77983 */ /* 0x000ea80000300800 */
[----:B------:R-:W2:Y:S01]  /*f7e0*/  LDL R180, [R1+0x380] ;  /* 0x0003800001b47983 */ /* 0x000ea20000100800 */
[----:B------:R-:W-:Y:S03]  /*f7f0*/  HMMA.1688.F32.TF32 R204, R160, R14, R228 ;  /* 0x0000000ea0cc723c */ /* 0x000fe600000810e4 */
[----:B------:R-:W2:Y:S01]  /*f800*/  LDL R14, [R1+0x378] ;  /* 0x00037800010e7983 */ /* 0x000ea20000100800 */
[----:B------:R-:W-:-:S03]  /*f810*/  IMAD.X R9, R5, 0x1, R36, P4 ;  /* 0x0000000105097824 */ /* 0x000fc600020e0624 */
[----:B------:R-:W2:Y:S04]  /*f820*/  LDL R36, [R1+0x374] ;  /* 0x0003740001247983 */ /* 0x000ea80000100800 */
[----:B------:R-:W2:Y:S04]  /*f830*/  LDL.LU R228, [R1+0xb8] ;  /* 0x0000b80001e47983 */ /* 0x000ea80000300800 */
[----:B------:R-:W2:Y:S04]  /*f840*/  LDL.LU R229, [R1+0xbc] ;  /* 0x0000bc0001e57983 */ /* 0x000ea80000300800 */
[----:B------:R-:W2:Y:S04]  /*f850*/  LDL.LU R230, [R1+0xc0] ;  /* 0x0000c00001e67983 */ /* 0x000ea80000300800 */
[----:B------:R-:W2:Y:S01]  /*f860*/  LDL.LU R231, [R1+0xc4] ;  /* 0x0000c40001e77983 */ /* 0x000ea20000300800 */
[----:B------:R-:W-:Y:S01]  /*f870*/  IMAD.X R11, R5, 0x1, R188, P6 ;  /* 0x00000001050b7824 */ /* 0x000fe200030e06bc */
[----:B------:R-:W-:-:S02]  /*f880*/  ISETP.GT.AND P4, PT, R2, 0xf, PT ;  /* 0x0000000f0200780c */ /* 0x000fc40003f84270 */
[----:B------:R-:W-:Y:S01]  /*f890*/  ISETP.NE.U32.AND P3, PT, R7, RZ, PT ;  /* 0x000000ff0700720c */ /* 0x000fe20003f65070 */
[----:B------:R-:W2:Y:S01]  /*f8a0*/  LDL.LU R188, [R1+0xa8] ;  /* 0x0000a80001bc7983 */ /* 0x000ea20000300800 */
[----:B------:R-:W-:-:S03]  /*f8b0*/  SEL R7, RZ, 0x4, !P4 ;  /* 0x00000004ff077807 */ /* 0x000fc60006000000 */
[----:B------:R1:W-:Y:S01]  /*f8c0*/  LDGSTS.E [R6+0x6800], [R10.64], P5 ;  /* 0x068000000a067fae */ /* 0x0003e2000a921848 */
[----:B------:R-:W-:-:S03]  /*f8d0*/  SEL R7, R7, RZ, !P0 ;  /* 0x000000ff07077207 */ /* 0x000fc60004000000 */
[----:B------:R3:W-:Y:S01]  /*f8e0*/  LDGSTS.E [R6+0x6a00], [R8.64], P5 ;  /* 0x06a0000008067fae */ /* 0x0007e2000a921848 */
[----:B------:R-:W-:-:S03]  /*f8f0*/  ISETP.GT.AND P6, PT, R2, 0xb, PT ;  /* 0x0000000b0200780c */ /* 0x000fc60003fc4270 */
[----:B------:R-:W4:Y:S04]  /*f900*/  S2R R222, SR_TID.X ;  /* 0x0000000000de7919 */ /* 0x000f280000002100 */
[----:B------:R-:W2:Y:S01]  /*f910*/  LDL.LU R189, [R1+0xac] ;  /* 0x0000ac0001bd7983 */ /* 0x000ea20000300800 */
[----:B---3--:R-:W-:-:S03]  /*f920*/  IADD3 R8, P4, R4, R181, RZ ;  /* 0x000000b504087210 */ /* 0x008fc60007f9e0ff */
[----:B------:R-:W3:Y:S01]  /*f930*/  LDL.LU R190, [R1+0xb0] ;  /* 0x0000b00001be7983 */ /* 0x000ee20000300800 */
[----:B-1----:R-:W-:Y:S01]  /*f940*/  SEL R10, RZ, 0x4, !P6 ;  /* 0x00000004ff0a7807 */ /* 0x002fe20007000000 */
[----:B------:R-:W-:Y:S02]  /*f950*/  IMAD.X R9, R5, 0x1, R20, P4 ;  /* 0x0000000105097824 */ /* 0x000fe400020e0614 */
[----:B------:R-:W3:Y:S01]  /*f960*/  LDL.LU R191, [R1+0xb4] ;  /* 0x0000b40001bf7983 */ /* 0x000ee20000300800 */
[----:B------:R-:W-:-:S03]  /*f970*/  ISETP.NE.U32.AND P4, PT, R7, RZ, PT ;  /* 0x000000ff0700720c */ /* 0x000fc60003f85070 */
[----:B------:R-:W3:Y:S01]  /*f980*/  LDL R7, [R1+0x37c] ;  /* 0x00037c0001077983 */ /* 0x000ee20000100800 */
[----:B----4-:R-:W-:-:S03]  /*f990*/  IADD3 R12, P6, R4, R21, RZ ;  /* 0x00000015040c7210 */ /* 0x010fc60007fde0ff */
[----:B------:R1:W-:Y:S01]  /*f9a0*/  LDGSTS.E [R6+0x7800], [R8.64], P1 ;  /* 0x0780000008067fae */ /* 0x0003e20008921848 */
[----:B------:R-:W-:Y:S02]  /*f9b0*/  LOP3.LUT R222, R222, 0x7f, RZ, 0xc0, !PT ;  /* 0x0000007fdede7812 */ /* 0x000fe400078ec0ff */
[----:B------:R-:W-:-:S03]  /*f9c0*/  SEL R10, R10, RZ, !P0 ;  /* 0x000000ff0a0a7207 */ /* 0x000fc60004000000 */
[----:B------:R-:W-:Y:S01]  /*f9d0*/  IMAD.SHL.U32 R222, R222, 0x4, RZ ;  /* 0x00000004dede7824 */ /* 0x000fe200078e00ff */
[----:B------:R-:W-:Y:S01]  /*f9e0*/  ISETP.NE.U32.AND P5, PT, R10, RZ, PT ;  /* 0x000000ff0a00720c */ /* 0x000fe20003fa5070 */
[----:B--2---:R-:W-:Y:S01]  /*f9f0*/  HMMA.1688.F32.TF32 R212, R160, R18, R212 ;  /* 0x00000012a0d4723c */ /* 0x004fe200000810d4 */
[----:B------:R-:W-:-:S05]  /*fa00*/  IMAD.X R13, R5, 0x1, R16, P6 ;  /* 0x00000001050d7824 */ /* 0x000fca00030e0610 */
[----:B------:R2:W-:Y:S01]  /*fa10*/  LDGSTS.E [R6+0x7a00], [R12.64], P1 ;  /* 0x07a000000c067fae */ /* 0x0005e20008921848 */
[----:B-1----:R-:W-:Y:S11]  /*fa20*/  IADD3 R8, P1, R4, R180, RZ ;  /* 0x000000b404087210 */ /* 0x002ff60007f3e0ff */
[----:B------:R-:W-:Y:S05]  /*fa30*/  @!UPT UIADD3 URZ, URZ, URZ, URZ ;  /* 0x0000003f3f3ff290 */ /* 0x000fea000fffe03f */
[----:B------:R-:W-:Y:S04]  /*fa40*/  STL.64 [R1+0x80], R212 ;  /* 0x000080d401007387 */ /* 0x000fe80000100a00 */
[----:B------:R-:W-:Y:S04]  /*fa50*/  STL.64 [R1+0x88], R214 ;  /* 0x000088d601007387 */ /* 0x000fe80000100a00 */
[----:B------:R-:W4:Y:S04]  /*fa60*/  LDL R21, [R1+0x3b8] ;  /* 0x0003b80001157983 */ /* 0x000f280000100800 */
[----:B------:R-:W4:Y:S01]  /*fa70*/  LDL R20, [R1+0x3c0] ;  /* 0x0003c00001147983 */ /* 0x000f220000100800 */
[----:B--2---:R-:W-:-:S03]  /*fa80*/  IMAD.U32 R6, RZ, RZ, UR5 ;  /* 0x00000005ff067e24 */ /* 0x004fc6000f8e00ff */
[----:B------:R-:W2:Y:S04]  /*fa90*/  LDL R15, [R1+0x3bc] ;  /* 0x0003bc00010f7983 */ /* 0x000ea80000100800 */
[----:B------:R-:W2:Y:S01]  /*faa0*/  LDL R16, [R1+0x3b4] ;  /* 0x0003b40001107983 */ /* 0x000ea20000100800 */
[----:B------:R-:W-:Y:S02]  /*fab0*/  IADD3 R10, P6, R4, R14, RZ ;  /* 0x0000000e040a7210 */ /* 0x000fe40007fde0ff */
[----:B------:R-:W-:Y:S01]  /*fac0*/  LOP3.LUT R14, R222, 0x60, RZ, 0x3c, !PT ;  /* 0x00000060de0e7812 */ /* 0x000fe200078e3cff */
[----:B------:R-:W2:Y:S01]  /*fad0*/  LDL R19, [R1+0x400] ;  /* 0x0004000001137983 */ /* 0x000ea20000100800 */
[----:B------:R-:W-:Y:S03]  /*fae0*/  HMMA.1688.F32.TF32 R180, R160, R22, R228 ;  /* 0x00000016a0b4723c */ /* 0x000fe600000810e4 */
[----:B------:R-:W-:-:S02]  /*faf0*/  IMAD R6, R6, 0x8000, R14 ;  /* 0x0000800006067824 */ /* 0x000fc400078e020e */
[----:B------:R-:W2:Y:S11]  /*fb00*/  LDL R14, [R1+0x3f8] ;  /* 0x0003f800010e7983 */ /* 0x000eb60000100800 */
[----:B------:R-:W-:Y:S07]  /*fb10*/  @!UPT UIADD3 URZ, URZ, URZ, URZ ;  /* 0x0000003f3f3ff290 */ /* 0x000fee000fffe03f */
[----:B------:R-:W-:Y:S04]  /*fb20*/  STL.64 [R1+0x70], R180 ;  /* 0x000070b401007387 */ /* 0x000fe80000100a00 */
[----:B------:R-:W-:Y:S04]  /*fb30*/  STL.64 [R1+0x78], R182 ;  /* 0x000078b601007387 */ /* 0x000fe80000100a00 */
[----:B------:R-:W2:Y:S04]  /*fb40*/  LDL R13, [R1+0x3f4] ;  /* 0x0003f400010d7983 */ /* 0x000ea80000100800 */
[----:B------:R-:W2:Y:S04]  /*fb50*/  LDL.LU R228, [R1+0x98] ;  /* 0x0000980001e47983 */ /* 0x000ea80000300800 */
[----:B------:R-:W2:Y:S04]  /*fb60*/  LDL.LU R229, [R1+0x9c] ;  /* 0x00009c0001e57983 */ /* 0x000ea80000300800 */
[----:B------:R-:W2:Y:S04]  /*fb70*/  LDL.LU R230, [R1+0xa0] ;  /* 0x0000a00001e67983 */ /* 0x000ea80000300800 */
[----:B------:R-:W2:Y:S01]  /*fb80*/  LDL.LU R231, [R1+0xa4] ;  /* 0x0000a40001e77983 */ /* 0x000ea20000300800 */
[----:B------:R-:W-:-:S02]  /*fb90*/  IMAD.X R11, R5, 0x1, R36, P6 ;  /* 0x00000001050b7824 */ /* 0x000fc400030e0624 */
[----:B---3--:R-:W-:Y:S01]  /*fba0*/  IMAD.X R9, R5, 0x1, R7, P1 ;  /* 0x0000000105097824 */ /* 0x008fe200008e0607 */
[----:B------:R-:W3:Y:S04]  /*fbb0*/  LDL R12, [R1+0x3fc] ;  /* 0x0003fc00010c7983 */ /* 0x000ee80000100800 */
[----:B------:R4:W-:Y:S04]  /*fbc0*/  LDGSTS.E [R6+0xc00], [R10.64], P2 ;  /* 0x00c000000a067fae */ /* 0x0009e80009121848 */
[----:B------:R1:W-:Y:S01]  /*fbd0*/  LDGSTS.E [R6+0xe00], [R8.64], P2 ;  /* 0x00e0000008067fae */ /* 0x0003e20009121848 */
[----:B----4-:R-:W-:-:S02]  /*fbe0*/  IADD3 R10, P1, R4, R21, RZ ;  /* 0x00000015040a7210 */ /* 0x010fc40007f3e0ff */
[----:B-1----:R-:W-:Y:S02]  /*fbf0*/  IADD3 R8, P2, R4, R20, RZ ;  /* 0x0000001404087210 */ /* 0x002fe40007f5e0ff */
[----:B------:R-:W-:Y:S03]  /*fc00*/  HMMA.1688.F32.TF32 R20, R160, R26, R188 ;  /* 0x0000001aa014723c */ /* 0x000fe600000810bc */
[----:B--2---:R-:W-:Y:S02]  /*fc10*/  IMAD.X R9, R5, 0x1, R15, P2 ;  /* 0x0000000105097824 */ /* 0x004fe400010e060f */
[----:B------:R-:W2:Y:S11]  /*fc20*/  LDL R15, [R1+0x438] ;  /* 0x00043800010f7983 */ /* 0x000eb60000100800 */
[----:B------:R-:W-:Y:S07]  /*fc30*/  @!UPT UIADD3 URZ, URZ, URZ, URZ ;  /* 0x0000003f3f3ff290 */ /* 0x000fee000fffe03f */
[----:B------:R-:W-:Y:S04]  /*fc40*/  STL.64 [R1+0x60], R20 ;  /* 0x0000601401007387 */ /* 0x000fe80000100a00 */
[----:B------:R1:W-:Y:S04]  /*fc50*/  STL.64 [R1+0x68], R22 ;  /* 0x0000681601007387 */ /* 0x0003e80000100a00 */
[----:B------:R-:W4:Y:S04]  /*fc60*/  LDL R18, [R1+0x440] ;  /* 0x0004400001127983 */ /* 0x000f280000100800 */
[----:B------:R-:W4:Y:S01]  /*fc70*/  LDL.LU R188, [R1+0x90] ;  /* 0x0000900001bc7983 */ /* 0x000f220000300800 */
[----:B------:R-:W-:-:S02]  /*fc80*/  IMAD.MOV.U32 R189, RZ, RZ, R0 ;  /* 0x000000ffffbd7224 */ /* 0x000fc400078e0000 */
[----:B------:R-:W-:Y:S01]  /*fc90*/  IMAD.MOV.U32 R190, RZ, RZ, R3 ;  /* 0x000000ffffbe7224 */ /* 0x000fe200078e0003 */
[----:B------:R-:W4:Y:S01]  /*fca0*/  LDL.LU R0, [R1+0x598] ;  /* 0x0005980001007983 */ /* 0x000f220000300800 */
[----:B------:R-:W-:-:S03]  /*fcb0*/  IMAD.X R11, R5, 0x1, R16, P1 ;  /* 0x00000001050b7824 */ /* 0x000fc600008e0610 */
[----:B------:R-:W4:Y:S04]  /*fcc0*/  LDL.LU R3, [R1+0x594] ;  /* 0x0005940001037983 */ /* 0x000f280000300800 */
[----:B------:R-:W4:Y:S04]  /*fcd0*/  LDL R16, [R1+0x434] ;  /* 0x0004340001107983 */ /* 0x000f280000100800 */
[----:B------:R1:W-:Y:S01]  /*fce0*/  LDGSTS.E [R6+0x1c00], [R10.64], P3 ;  /* 0x01c000000a067fae */ /* 0x0003e20009921848 */
[----:B------:R-:W-:Y:S01]  /*fcf0*/  ISETP.GT.AND P6, PT, R2, 0x13, PT ;  /* 0x000000130200780c */ /* 0x000fe20003fc4270 */
[----:B------:R-:W-:-:S02]  /*fd00*/  IMAD.MOV.U32 R191, RZ, RZ, R33 ;  /* 0x000000ffffbf7224 */ /* 0x000fc400078e0021 */
[----:B------:R1:W-:Y:S02]  /*fd10*/  LDGSTS.E [R6+0x1e00], [R8.64], P3 ;  /* 0x01e0000008067fae */ /* 0x0003e40009921848 */
[----:B-1----:R-:W-:Y:S01]  /*fd20*/  HMMA.1688.F32.TF32 R20, R160, R30, R228 ;  /* 0x0000001ea014723c */ /* 0x002fe200000810e4 */
[----:B------:R-:W-:Y:S02]  /*fd30*/  IADD3 R10, P2, R4, R14, RZ ;  /* 0x0000000e040a7210 */ /* 0x000fe40007f5e0ff */
[----:B------:R-:W4:Y:S04]  /*fd40*/  LDL R14, [R1+0x43c] ;  /* 0x00043c00010e7983 */ /* 0x000f280000100800 */
[----:B------:R-:W-:Y:S11]  /*fd50*/  IMAD.MOV.U32 R231, RZ, RZ, R17 ;  /* 0x000000ffffe77224 */ /* 0x000ff600078e0011 */
[----:B------:R-:W-:Y:S05]  /*fd60*/  @!UPT UIADD3 URZ, URZ, URZ, URZ ;  /* 0x0000003f3f3ff290 */ /* 0x000fea000fffe03f */
[----:B------:R-:W-:Y:S04]  /*fd70*/  STL.64 [R1+0x50], R20 ;  /* 0x0000501401007387 */ /* 0x000fe80000100a00 */
[----:B------:R1:W-:Y:S04]  /*fd80*/  STL.64 [R1+0x58], R22 ;  /* 0x0000581601007387 */ /* 0x0003e80000100a00 */
[----:B------:R-:W4:Y:S01]  /*fd90*/  LDL R17, [R1+0x478] ;  /* 0x0004780001117983 */ /* 0x000f220000100800 */
[----:B------:R-:W-:Y:S02]  /*fda0*/  SEL R7, RZ, 0x4, !P6 ;  /* 0x00000004ff077807 */ /* 0x000fe40007000000 */
[----:B------:R-:W-:Y:S01]  /*fdb0*/  ISETP.GT.AND P6, PT, R2, 0x17, PT ;  /* 0x000000170200780c */ /* 0x000fe20003fc4270 */
[----:B------:R-:W-:Y:S01]  /*fdc0*/  IMAD.X R11, R5, 0x1, R13, P2 ;  /* 0x00000001050b7824 */ /* 0x000fe200010e060d */
[----:B------:R-:W-:Y:S01]  /*fdd0*/  SEL R7, R7, RZ, !P0 ;  /* 0x000000ff07077207 */ /* 0x000fe20004000000 */
[----:B------:R-:W-:Y:S01]  /*fde0*/  IMAD.MOV.U32 R229, RZ, RZ, R28 ;  /* 0x000000ffffe57224 */ /* 0x000fe200078e001c */
[----:B------:R-:W4:Y:S02]  /*fdf0*/  LDL R27, [R1+0x494] ;  /* 0x00049400011b7983 */ /* 0x000f240000100800 */
[----:B------:R-:W-:-:S02]  /*fe00*/  ISETP.NE.U32.AND P1, PT, R7, RZ, PT ;  /* 0x000000ff0700720c */ /* 0x000fc40003f25070 */
[----:B------:R-:W-:Y:S01]  /*fe10*/  SEL R7, RZ, 0x4, !P6 ;  /* 0x00000004ff077807 */ /* 0x000fe20007000000 */
[----:B------:R2:W-:Y:S01]  /*fe20*/  LDGSTS.E [R6+0x2c00], [R10.64], P5 ;  /* 0x02c000000a067fae */ /* 0x0005e2000a921848 */
[----:B------:R-:W-:-:S03]  /*fe30*/  IADD3 R8, P6, R4, R19, RZ ;  /* 0x0000001304087210 */ /* 0x000fc60007fde0ff */
[----:B------:R-:W4:Y:S02]  /*fe40*/  LDL R13, [R1+0x474] ;  /* 0x00047400010d7983 */ /* 0x000f240000100800 */
[----:B---3--:R-:W-:Y:S01]  /*fe50*/  IMAD.X R9, R5, 0x1, R12, P6 ;  /* 0x0000000105097824 */ /* 0x008fe200030e060c */
[----:B------:R-:W-:Y:S01]  /*fe60*/  SEL R7, R7, RZ, !P0 ;  /* 0x000000ff07077207 */ /* 0x000fe20004000000 */
[----:B------:R-:W3:Y:S01]  /*fe70*/  LDL R12, [R1+0x4c8] ;  /* 0x0004c800010c7983 */ /* 0x000ee20000100800 */
[C---:B------:R-:W-:Y:S01]  /*fe80*/  ISETP.GT.AND P3, PT, R2.reuse, 0x1b, PT ;  /* 0x0000001b0200780c */ /* 0x040fe20003f64270 */
[----:B------:R-:W-:Y:S01]  /*fe90*/  IMAD.MOV.U32 R230, RZ, RZ, R25 ;  /* 0x000000ffffe67224 */ /* 0x000fe200078e0019 */
[----:B------:R-:W-:Y:S01]  /*fea0*/  ISETP.NE.U32.AND P2, PT, R7, RZ, PT ;  /* 0x000000ff0700720c */ /* 0x000fe20003f45070 */
[----:B------:R-:W3:Y:S01]  /*feb0*/  LDL R26, [R1+0x47c] ;  /* 0x00047c00011a7983 */ /* 0x000ee20000100800 */
[----:B------:R-:W-:Y:S02]  /*fec0*/  SEL R7, RZ, 0x4, !P3 ;  /* 0x00000004ff077807 */ /* 0x000fe40005800000 */
[----:B------:R-:W-:Y:S01]  /*fed0*/  ISETP.GT.AND P3, PT, R2, 0x1f, PT ;  /* 0x0000001f0200780c */ /* 0x000fe20003f64270 */
[----:B------:R-:W3:Y:S04]  /*fee0*/  LDL R25, [R1+0x4d4] ;  /* 0x0004d40001197983 */ /* 0x000ee80000100800 */
[----:B-1----:R-:W3:Y:S01]  /*fef0*/  LDL R23, [R1+0x4b0] ;  /* 0x0004b00001177983 */ /* 0x002ee20000100800 */
[----:B------:R-:W-:-:S03]  /*ff00*/  SEL R7, R7, RZ, !P0 ;  /* 0x000000ff07077207 */ /* 0x000fc60004000000 */
[----:B------:R-:W3:Y:S04]  /*ff10*/  LDL R22, [R1+0x508] ;  /* 0x0005080001167983 */ /* 0x000ee80000100800 */
[----:B------:R1:W-:Y:S01]  /*ff20*/  LDGSTS.E [R6+0x2e00], [R8.64], P5 ;  /* 0x02e0000008067fae */ /* 0x0003e2000a921848 */
[----:B------:R-:W-:Y:S02]  /*ff30*/  ISETP.NE.U32.AND P5, PT, R7, RZ, PT ;  /* 0x000000ff0700720c */ /* 0x000fe40003fa5070 */
[----:B-1----:R-:W-:-:S04]  /*ff40*/  SEL R9, RZ, 0x4, !P3 ;  /* 0x00000004ff097807 */ /* 0x002fc80005800000 */
[----:B------:R-:W-:Y:S02]  /*ff50*/  SEL R7, R9, RZ, !P0 ;  /* 0x000000ff09077207 */ /* 0x000fe40004000000 */
[C---:B--2---:R-:W-:Y:S02]  /*ff60*/  IADD3 R10, P6, R4.reuse, R15, RZ ;  /* 0x0000000f040a7210 */ /* 0x044fe40007fde0ff */
[----:B------:R-:W-:Y:S02]  /*ff70*/  LOP3.LUT R15, R29, 0x1f, RZ, 0xc0, !PT ;  /* 0x0000001f1d0f7812 */ /* 0x000fe400078ec0ff */
[----:B----4-:R-:W-:Y:S01]  /*ff80*/  HMMA.1688.F32.TF32 R28, R160, R34, R188 ;  /* 0x00000022a01c723c */ /* 0x010fe200000810bc */
[----:B------:R-:W-:Y:S01]  /*ff90*/  IADD3 R8, P3, R4, R18, RZ ;  /* 0x0000001204087210 */ /* 0x000fe20007f7e0ff */
[----:B------:R-:W-:Y:S02]  /*ffa0*/  IMAD.X R11, R5, 0x1, R16, P6 ;  /* 0x00000001050b7824 */ /* 0x000fe400030e0610 */
[----:B------:R-:W2:Y:S01]  /*ffb0*/  LDL R16, [R1+0x4bc] ;  /* 0x0004bc0001107983 */ /* 0x000ea20000100800 */
[----:B------:R-:W-:-:S03]  /*ffc0*/  ISETP.GE.AND P6, PT, R15, R2, PT ;  /* 0x000000020f00720c */ /* 0x000fc60003fc6270 */
[----:B------:R1:W-:Y:S11]  /*ffd0*/  LDGSTS.E [R6+0x3c00], [R10.64], P4 ;  /* 0x03c000000a067fae */ /* 0x0003f6000a121848 */
[----:B------:R-:W-:Y:S04]  /*ffe0*/  @!UPT UIADD3 URZ, URZ, URZ, URZ ;  /* 0x0000003f3f3ff290 */ /* 0x000fe8000fffe03f */
[----:B------:R-:W-:Y:S04]  /*fff0*/  STL.64 [R1+0x40], R28 ;  /* 0x0000401c01007387 */ /* 0x000fe80000100a00 */
[----:B------:R4:W-:Y:S04]  /*10000*/  STL.64 [R1+0x48], R30 ;  /* 0x0000481e01007387 */ /* 0x0009e80000100a00 */
[----:B------:R-:W2:Y:S04]  /*10010*/  LDL R21, [R1+0x514] ;  /* 0x0005140001157983 */ /* 0x000ea80000100800 */
[----:B------:R-:W2:Y:S04]  /*10020*/  LDL R15, [R1+0x4fc] ;  /* 0x0004fc00010f7983 */ /* 0x000ea80000100800 */
[----:B------:R-:W2:Y:S01]  /*10030*/  LDL R20, [R1+0x4f0] ;  /* 0x0004f00001147983 */ /* 0x000ea20000100800 */
[----:B------:R-:W-:-:S03]  /*10040*/  IMAD.X R9, R5, 0x1, R14, P3 ;  /* 0x0000000105097824 */ /* 0x000fc600018e060e */
[----:B------:R-:W2:Y:S01]  /*10050*/  LDL R18, [R1+0x548] ;  /* 0x0005480001127983 */ /* 0x000ea20000100800 */
[----:B------:R-:W-:-:S03]  /*10060*/  ISETP.NE.U32.AND P3, PT, R7, RZ, PT ;  /* 0x000000ff0700720c */ /* 0x000fc60003f65070 */
[----:B------:R-:W2:Y:S01]  /*10070*/  LDL R14, [R1+0x550] ;  /* 0x00055000010e7983 */ /* 0x000ea20000100800 */
[----:B------:R-:W-:-:S03]  /*10080*/  SEL R7, RZ, 0x4, P6 ;  /* 0x00000004ff077807 */ /* 0x000fc60003000000 */
[----:B------:R-:W2:Y:S04]  /*10090*/  LDL R19, [R1+0x530] ;  /* 0x0005300001137983 */ /* 0x000ea80000100800 */
[----:B------:R1:W-:Y:S02]  /*100a0*/  LDGSTS.E [R6+0x3e00], [R8.64], P4 ;  /* 0x03e0000008067fae */ /* 0x0003e4000a121848 */
[C---:B-1----:R-:W-:Y:S02]  /*100b0*/  IADD3 R10, P6, R4.reuse, R17, RZ ;  /* 0x00000011040a7210 */ /* 0x042fe40007fde0ff */
[----:B------:R-:W2:Y:S01]  /*100c0*/  LDL R17, [R1+0x54c] ;  /* 0x00054c0001117983 */ /* 0x000ea20000100800 */
[----:B------:R-:W-:Y:S02]  /*100d0*/  SEL R7, R7, RZ, !P0 ;  /* 0x000000ff07077207 */ /* 0x000fe40004000000 */
[C---:B------:R-:W-:Y:S01]  /*100e0*/  IADD3 R8, P0, R4.reuse, R27, RZ ;  /* 0x0000001b04087210 */ /* 0x040fe20007f1e0ff */
[----:B------:R-:W-:Y:S01]  /*100f0*/  IMAD.X R11, R5, 0x1, R13, P6 ;  /* 0x00000001050b7824 */ /* 0x000fe200030e060d */
[----:B---3--:R-:W-:-:S04]  /*10100*/  IADD3 R12, P6, R4, R12, RZ ;  /* 0x0000000c040c7210 */ /* 0x008fc80007fde0ff */
[----:B------:R1:W-:Y:S01]  /*10110*/  LDGSTS.E [R6+0x4c00], [R10.64], P1 ;  /* 0x04c000000a067fae */ /* 0x0003e20008921848 */
[----:B------:R-:W-:-:S05]  /*10120*/  IMAD.X R9, R5, 0x1, R26, P0 ;  /* 0x0000000105097824 */ /* 0x000fca00000e061a */
[----:B------:R3:W-:Y:S01]  /*10130*/  LDGSTS.E [R6+0x4e00], [R8.64], P1 ;  /* 0x04e0000008067fae */ /* 0x0007e20008921848 */
[----:B------:R-:W-:Y:S01]  /*10140*/  IMAD.X R13, R5, 0x1, R23, P6 ;  /* 0x00000001050d7824 */ /* 0x000fe200030e0617 */
[----:B-1----:R-:W-:-:S04]  /*10150*/  IADD3 R10, P0, R4, R25, RZ ;  /* 0x00000019040a7210 */ /* 0x002fc80007f1e0ff */
[----:B------:R1:W-:Y:S01]  /*10160*/  LDGSTS.E [R6+0x5c00], [R12.64], P2 ;  /* 0x05c000000c067fae */ /* 0x0003e20009121848 */
[----:B------:R-:W-:-:S07]  /*10170*/  IMAD.MOV.U32 R228, RZ, RZ, R32 ;  /* 0x000000ffffe47224 */ /* 0x000fce00078e0020 */
[----:B----4-:R-:W-:Y:S01]  /*10180*/  HMMA.1688.F32.TF32 R28, R160, R38, R228 ;  /* 0x00000026a01c723c */ /* 0x010fe200000810e4 */
[----:B---3--:R-:W-:Y:S01]  /*10190*/  IADD3 R8, P1, R4, R22, RZ ;  /* 0x0000001604087210 */ /* 0x008fe20007f3e0ff */
[----:B------:R-:W-:Y:S11]  /*101a0*/  IMAD.SHL.U32 R252, R252, 0x4, RZ ;  /* 0x00000004fcfc7824 */ /* 0x000ff600078e00ff */
[----:B------:R-:W-:Y:S10]  /*101b0*/  @!UPT UIADD3 URZ, URZ, URZ, URZ ;  /* 0x0000003f3f3ff290 */ /* 0x000ff4000fffe03f */
[----:B------:R3:W-:Y:S04]  /*101c0*/  STL.64 [R1+0x30], R28 ;  /* 0x0000301c01007387 */ /* 0x0007e80000100a00 */
[----:B------:R4:W-:Y:S04]  /*101d0*/  STL.64 [R1+0x38], R30 ;  /* 0x0000381e01007387 */ /* 0x0009e80000100a00 */
[----:B------:R-:W4:Y:S04]  /*101e0*/  LDL.LU R23, [R1+0x340] ;  /* 0x0003400001177983 */ /* 0x000f280000300800 */
[----:B---3--:R-:W3:Y:S04]  /*101f0*/  LDL.LU R28, [R1+0x330] ;  /* 0x00033000011c7983 */ /* 0x008ee80000300800 */
[----:B------:R-:W1:Y:S01]  /*10200*/  S2R R229, SR_TID.X ;  /* 0x0000000000e57919 */ /* 0x000e620000002100 */
[----:B------:R-:W-:Y:S01]  /*10210*/  ISETP.NE.U32.AND P4, PT, R7, RZ, PT ;  /* 0x000000ff0700720c */ /* 0x000fe20003f85070 */
[----:B------:R-:W-:-:S02]  /*10220*/  IMAD.U32 R7, RZ, RZ, UR5 ;  /* 0x00000005ff077e24 */ /* 0x000fc4000f8e00ff */
[----:B--2---:R-:W-:Y:S02]  /*10230*/  IMAD.X R11, R5, 0x1, R16, P0 ;  /* 0x00000001050b7824 */ /* 0x004fe400000e0610 */
[----:B------:R-:W2:Y:S04]  /*10240*/  LDL.LU R16, [R1+0x33c] ;  /* 0x00033c0001107983 */ /* 0x000ea80000300800 */
[----:B------:R1:W-:Y:S02]  /*10250*/  LDGSTS.E [R6+0x5e00], [R10.64], P2 ;  /* 0x05e000000a067fae */ /* 0x0003e40009121848 */
[----:B-1----:R-:W-:-:S05]  /*10260*/  IADD3 R12, P0, R4, R21, RZ ;  /* 0x00000015040c7210 */ /* 0x002fca0007f1e0ff */
[----:B------:R-:W-:Y:S01]  /*10270*/  IMAD.X R13, R5, 0x1, R15, P0 ;  /* 0x00000001050d7824 */ /* 0x000fe200000e060f */
[----:B------:R-:W-:-:S05]  /*10280*/  IADD3 R14, P0, R4, R14, RZ ;  /* 0x0000000e040e7210 */ /* 0x000fca0007f1e0ff */
[C---:B------:R-:W-:Y:S02]  /*10290*/  IMAD.X R15, R5.reuse, 0x1, R17, P0 ;  /* 0x00000001050f7824 */ /* 0x040fe400000e0611 */
[----:B------:R-:W1:Y:S01]  /*102a0*/  S2R R17, SR_TID.X ;  /* 0x0000000000117919 */ /* 0x000e620000002100 */
[----:B------:R-:W-:Y:S01]  /*102b0*/  IMAD.X R9, R5, 0x1, R20, P1 ;  /* 0x0000000105097824 */ /* 0x000fe200008e0614 */
[----:B------:R-:W-:Y:S02]  /*102c0*/  IADD3 R10, P1, R4, R18, RZ ;  /* 0x00000012040a7210 */ /* 0x000fe40007f3e0ff */
[----:B------:R-:W2:Y:S04]  /*102d0*/  LDL.LU R18, [R1+0x32c] ;  /* 0x00032c0001127983 */ /* 0x000ea80000300800 */
[----:B------:R-:W2:Y:S04]  /*102e0*/  LDL.LU R20, [R1+0x31c] ;  /* 0x00031c0001147983 */ /* 0x000ea80000300800 */
[----:B------:R-:W2:Y:S04]  /*102f0*/  LDL.LU R32, [R1+0x320] ;  /* 0x0003200001207983 */ /* 0x000ea80000300800 */
[----:B------:R-:W2:Y:S04]  /*10300*/  LDL.LU R22, [R1+0x30c] ;  /* 0x00030c0001167983 */ /* 0x000ea80000300800 */
[----:B------:R-:W2:Y:S01]  /*10310*/  LDL.LU R222, [R1+0x250] ;  /* 0x0002500001de7983 */ /* 0x000ea20000300800 */
[----:B-1----:R-:W-:-:S03]  /*10320*/  LOP3.LUT R17, R17, 0x60, RZ, 0xc0, !PT ;  /* 0x0000006011117812 */ /* 0x002fc600078ec0ff */
[----:B------:R-:W2:Y:S01]  /*10330*/  LDL.LU R228, [R1+0x260] ;  /* 0x0002600001e47983 */ /* 0x000ea20000300800 */
[----:B------:R-:W-:-:S03]  /*10340*/  SHF.R.U32.HI R17, RZ, 0x1, R17 ;  /* 0x00000001ff117819 */ /* 0x000fc60000011611 */
[----:B------:R-:W2:Y:S01]  /*10350*/  LDL.LU R230, [R1+0x270] ;  /* 0x0002700001e67983 */ /* 0x000ea20000300800 */
[----:B------:R-:W-:-:S03]  /*10360*/  LOP3.LUT R17, R252, R17, RZ, 0x3c, !PT ;  /* 0x00000011fc117212 */ /* 0x000fc600078e3cff */
[----:B------:R1:W-:Y:S04]  /*10370*/  LDGSTS.E [R6+0x6c00], [R8.64], P5 ;  /* 0x06c0000008067fae */ /* 0x0003e8000a921848 */
        /* <DEDUP_REMOVED lines=25> */
[----:B----4-:R-:W4:Y:S04]  /*10510*/  LDL.LU R31, [R1+0x2ec] ;  /* 0x0002ec00011f7983 */ /* 0x010f280000300800 */
[----:B------:R-:W4:Y:S04]  /*10520*/  LDL.LU R30, [R1+0x328] ;  /* 0x00032800011e7983 */ /* 0x000f280000300800 */
[----:B------:R-:W4:Y:S04]  /*10530*/  LDL.LU R29, [R1+0x2f4] ;  /* 0x0002f400011d7983 */ /* 0x000f280000300800 */
[----:B------:R-:W4:Y:S01]  /*10540*/  LDL.LU R27, [R1+0x2fc] ;  /* 0x0002fc00011b7983 */ /* 0x000f220000300800 */
[----:B------:R-:W-:-:S03]  /*10550*/  IMAD.X R11, R5, 0x1, R19, P1 ;  /* 0x00000001050b7824 */ /* 0x000fc600008e0613 */
[----:B------:R-:W4:Y:S04]  /*10560*/  LDL.LU R26, [R1+0x338] ;  /* 0x00033800011a7983 */ /* 0x000f280000300800 */
[----:B------:R1:W-:Y:S04]  /*10570*/  LDGSTS.E [R6+0x6e00], [R12.64], P5 ;  /* 0x06e000000c067fae */ /* 0x0003e8000a921848 */
[----:B------:R1:W-:Y:S04]  /*10580*/  LDGSTS.E [R6+0x7c00], [R10.64], P3 ;  /* 0x07c000000a067fae */ /* 0x0003e80009921848 */
[----:B------:R-:W4:Y:S04]  /*10590*/  LDL.LU R25, [R1+0x304] ;  /* 0x0003040001197983 */ /* 0x000f280000300800 */
[----:B------:R1:W-:Y:S04]  /*105a0*/  LDGSTS.E [R6+0x7e00], [R14.64], P3 ;  /* 0x07e000000e067fae */ /* 0x0003e80009921848 */
[----:B------:R-:W4:Y:S04]  /*105b0*/  LDL.LU R21, [R1+0x314] ;  /* 0x0003140001157983 */ /* 0x000f280000300800 */
[----:B------:R-:W4:Y:S01]  /*105c0*/  LDL.LU R19, [R1+0x324] ;  /* 0x0003240001137983 */ /* 0x000f220000300800 */
[----:B-1----:R-:W-:Y:S01]  /*105d0*/  IMAD R6, R7, 0x4000, R17 ;  /* 0x0000400007067824 */ /* 0x002fe200078e0211 */
[----:B------:R-:W-:-:S02]  /*105e0*/  LOP3.LUT R14, R229, 0x60, RZ, 0xc0, !PT ;  /* 0x00000060e50e7812 */ /* 0x000fc400078ec0ff */
[----:B------:R-:W4:Y:S04]  /*105f0*/  LDL.LU R17, [R1+0x334] ;  /* 0x0003340001117983 */ /* 0x000f280000300800 */
        /* <DEDUP_REMOVED lines=9> */
[----:B------:R-:W4:Y:S01]  /*10690*/  LDL.LU R234, [R1+0x2b8] ;  /* 0x0002b80001ea7983 */ /* 0x000f220000300800 */
[----:B------:R-:W-:-:S03]  /*106a0*/  SHF.R.U32.HI R14, RZ, 0x1, R14 ;  /* 0x00000001ff0e7819 */ /* 0x000fc6000001160e */
[----:B------:R-:W4:Y:S04]  /*106b0*/  LDL.LU R233, [R1+0x284] ;  /* 0x0002840001e97983 */ /* 0x000f280000300800 */
[----:B------:R-:W4:Y:S04]  /*106c0*/  LDL.LU R214, [R1+0x2c8] ;  /* 0x0002c80001d67983 */ /* 0x000f280000300800 */
[----:B------:R-:W4:Y:S04]  /*106d0*/  LDL.LU R213, [R1+0x294] ;  /* 0x0002940001d57983 */ /* 0x000f280000300800 */
[----:B------:R-:W4:Y:S01]  /*106e0*/  LDL.LU R190, [R1+0x2d8] ;  /* 0x0002d80001be7983 */ /* 0x000f220000300800 */
[----:B------:R-:W-:-:S03]  /*106f0*/  LOP3.LUT R14, R37, R14, RZ, 0x3c, !PT ;  /* 0x0000000e250e7212 */ /* 0x000fc600078e3cff */
[----:B------:R-:W4:Y:S04]  /*10700*/  LDL.LU R189, [R1+0x2a4] ;  /* 0x0002a40001bd7983 */ /* 0x000f280000300800 */
[----:B------:R-:W4:Y:S04]  /*10710*/  LDL.LU R181, [R1+0x2b4] ;  /* 0x0002b40001b57983 */ /* 0x000f280000300800 */
[----:B------:R-:W4:Y:S04]  /*10720*/  LDL.LU R161, [R1+0x2c4] ;  /* 0x0002c40001a17983 */ /* 0x000f280000300800 */
[----:B------:R-:W4:Y:S01]  /*10730*/  LDL.LU R37, [R1+0x2d4] ;  /* 0x0002d40001257983 */ /* 0x000f220000300800 */
[----:B------:R-:W-:-:S02]  /*10740*/  IADD3 R8, P1, R0, R23, RZ ;  /* 0x0000001700087210 */ /* 0x000fc40007f3e0ff */
[----:B---3--:R-:W-:Y:S01]  /*10750*/  IADD3 R10, P0, R0, R28, RZ ;  /* 0x0000001c000a7210 */ /* 0x008fe20007f1e0ff */
[----:B------:R-:W0:Y:S02]  /*10760*/  LDGDEPBAR ;  /* 0x00000000000079af */ /* 0x000e240000000000 */
[----:B--2---:R-:W-:-:S05]  /*10770*/  IMAD.X R9, R16, 0x1, R3, P1 ;  /* 0x0000000110097824 */ /* 0x004fca00008e0603 */
[----:B------:R1:W-:Y:S01]  /*10780*/  LDGSTS.E [R6+0x10000], [R8.64], P4 ;  /* 0x1000000008067fae */ /* 0x0003e2000a121848 */
[----:B------:R-:W-:-:S05]  /*10790*/  IMAD.X R11, R18, 0x1, R3, P0 ;  /* 0x00000001120b7824 */ /* 0x000fca00000e0603 */
[----:B------:R2:W-:Y:S01]  /*107a0*/  LDGSTS.E [R6+0x10400], [R10.64], P4 ;  /* 0x104000000a067fae */ /* 0x0005e2000a121848 */
[----:B------:R-:W-:-:S05]  /*107b0*/  IADD3 R12, P1, R0, R32, RZ ;  /* 0x00000020000c7210 */ /* 0x000fca0007f3e0ff */
[----:B------:R-:W-:-:S05]  /*107c0*/  IMAD.X R13, R20, 0x1, R3, P1 ;  /* 0x00000001140d7824 */ /* 0x000fca00008e0603 */
[----:B------:R3:W-:Y:S01]  /*107d0*/  LDGSTS.E [R6+0x10800], [R12.64], P4 ;  /* 0x108000000c067fae */ /* 0x0007e2000a121848 */
[----:B------:R-:W-:-:S05]  /*107e0*/  LOP3.LUT R14, R14, 0x40, RZ, 0x3c, !PT ;  /* 0x000000400e0e7812 */ /* 0x000fca00078e3cff */
[----:B------:R-:W-:Y:S01]  /*107f0*/  IMAD R7, R7, 0x4000, R14 ;  /* 0x0000400007077824 */ /* 0x000fe200078e020e */
[C---:B--2---:R-:W-:Y:S02]  /*10800*/  IADD3 R10, P1, R0.reuse, R160, RZ ;  /* 0x000000a0000a7210 */ /* 0x044fe40007f3e0ff */
[----:B-1----:R-:W-:-:S05]  /*10810*/  IADD3 R8, P0, R0, R36, RZ ;  /* 0x0000002400087210 */ /* 0x002fca0007f1e0ff */
[----:B------:R-:W-:Y:S01]  /*10820*/  IMAD.X R9, R22, 0x1, R3, P0 ;  /* 0x0000000116097824 */ /* 0x000fe200000e0603 */
[----:B---3--:R-:W-:-:S04]  /*10830*/  IADD3 R12, P0, R0, R180, RZ ;  /* 0x000000b4000c7210 */ /* 0x008fc80007f1e0ff */
[----:B------:R1:W-:Y:S01]  /*10840*/  LDGSTS.E [R6+0x10c00], [R8.64], P4 ;  /* 0x10c0000008067fae */ /* 0x0003e2000a121848 */
[--C-:B----4-:R-:W-:Y:S02]  /*10850*/  IMAD.X R13, R31, 0x1, R3.reuse, P0 ;  /* 0x000000011f0d7824 */ /* 0x110fe400000e0603 */
[----:B------:R-:W-:Y:S01]  /*10860*/  IMAD.X R11, R27, 0x1, R3, P1 ;  /* 0x000000011b0b7824 */ /* 0x000fe200008e0603 */
[----:B-1----:R-:W-:-:S04]  /*10870*/  IADD3 R8, P1, R0, R188, RZ ;  /* 0x000000bc00087210 */ /* 0x002fc80007f3e0ff */
[----:B------:R1:W-:Y:S01]  /*10880*/  LDGSTS.E [R6+0x11000], [R10.64], P4 ;  /* 0x110000000a067fae */ /* 0x0003e2000a121848 */
[----:B------:R-:W-:-:S03]  /*10890*/  IMAD.X R9, R35, 0x1, R3, P1 ;  /* 0x0000000123097824 */ /* 0x000fc600008e0603 */
[----:B------:R2:W-:Y:S04]  /*108a0*/  LDGSTS.E [R6+0x11400], [R12.64], P4 ;  /* 0x114000000c067fae */ /* 0x0005e8000a121848 */
[----:B------:R3:W-:Y:S01]  /*108b0*/  LDGSTS.E [R6+0x11800], [R8.64], P4 ;  /* 0x1180000008067fae */ /* 0x0007e2000a121848 */
[C---:B-1----:R-:W-:Y:S02]  /*108c0*/  IADD3 R10, P0, R0.reuse, R212, RZ ;  /* 0x000000d4000a7210 */ /* 0x042fe40007f1e0ff */
[----:B--2---:R-:W-:-:S03]  /*108d0*/  IADD3 R12, P1, R0, R232, RZ ;  /* 0x000000e8000c7210 */ /* 0x004fc60007f3e0ff */
[--C-:B------:R-:W-:Y:S01]  /*108e0*/  IMAD.X R11, R39, 0x1, R3.reuse, P0 ;  /* 0x00000001270b7824 */ /* 0x100fe200000e0603 */
[----:B---3--:R-:W-:Y:S01]  /*108f0*/  IADD3 R8, P0, R0, R236, RZ ;  /* 0x000000ec00087210 */ /* 0x008fe20007f1e0ff */
[----:B------:R-:W-:-:S03]  /*10900*/  IMAD.X R13, R163, 0x1, R3, P1 ;  /* 0x00000001a30d7824 */ /* 0x000fc600008e0603 */
        /* <DEDUP_REMOVED lines=31> */
[----:B-1----:R-:W-:-:S03]  /*10b00*/  IADD3 R10, P1, R0, R38, RZ ;  /* 0x00000026000a7210 */ /* 0x002fc60007f3e0ff */
[----:B------:R-:W4:Y:S01]  /*10b10*/  LDL.LU R6, [R1+0x244] ;  /* 0x0002440001067983 */ /* 0x000f220000300800 */
[C---:B--2---:R-:W-:Y:S01]  /*10b20*/  IADD3 R12, P0, R0.reuse, R162, RZ ;  /* 0x000000a2000c7210 */ /* 0x044fe20007f1e0ff */
[----:B------:R-:W-:Y:S01]  /*10b30*/  IMAD.X R11, R25, 0x1, R3, P1 ;  /* 0x00000001190b7824 */ /* 0x000fe200008e0603 */
[----:B---3--:R-:W-:-:S03]  /*10b40*/  IADD3 R8, P1, R0, R182, RZ ;  /* 0x000000b600087210 */ /* 0x008fc60007f3e0ff */
[--C-:B------:R-:W-:Y:S01]  /*10b50*/  IMAD.X R13, R29, 0x1, R3.reuse, P0 ;  /* 0x000000011d0d7824 */ /* 0x100fe200000e0603 */
        /* <DEDUP_REMOVED lines=15> */
[--C-:B------:R-:W-:Y:S02]  /*10c50*/  IMAD.X R11, R189, 0x1, R3.reuse, P1 ;  /* 0x00000001bd0b7824 */ /* 0x100fe400008e0603 */
[----:B------:R-:W-:-:S03]  /*10c60*/  IMAD.X R13, R213, 0x1, R3, P0 ;  /* 0x00000001d50d7824 */ /* 0x000fc600000e0603 */
[----:B------:R1:W-:Y:S04]  /*10c70*/  LDGSTS.E [R7+0x12600], [R10.64], P4 ;  /* 0x126000000a077fae */ /* 0x0003e8000a121848 */
[----:B------:R2:W-:Y:S04]  /*10c80*/  LDGSTS.E [R7+0x12a00], [R12.64], P4 ;  /* 0x12a000000c077fae */ /* 0x0005e8000a121848 */
[----:B--2---:R-:W2:Y:S01]  /*10c90*/  LDL.LU R13, [R1+0x248] ;  /* 0x00024800010d7983 */ /* 0x004ea20000300800 */
[C---:B---3--:R-:W-:Y:S02]  /*10ca0*/  IADD3 R8, P1, R0.reuse, R246, RZ ;  /* 0x000000f600087210 */ /* 0x048fe40007f3e0ff */
[----:B-1----:R-:W-:-:S03]  /*10cb0*/  IADD3 R10, P0, R0, R231, RZ ;  /* 0x000000e7000a7210 */ /* 0x002fc60007f1e0ff */
[--C-:B------:R-:W-:Y:S02]  /*10cc0*/  IMAD.X R9, R233, 0x1, R3.reuse, P1 ;  /* 0x00000001e9097824 */ /* 0x100fe400008e0603 */
[----:B------:R-:W-:Y:S01]  /*10cd0*/  IMAD.X R11, R237, 0x1, R3, P0 ;  /* 0x00000001ed0b7824 */ /* 0x000fe200000e0603 */
[C---:B------:R-:W-:Y:S02]  /*10ce0*/  IADD3 R12, P1, R0.reuse, R229, RZ ;  /* 0x000000e5000c7210 */ /* 0x040fe40007f3e0ff */
[----:B------:R2:W-:Y:S01]  /*10cf0*/  LDGSTS.E [R7+0x12e00], [R8.64], P4 ;  /* 0x12e0000008077fae */ /* 0x0005e2000a121848 */
[----:B------:R-:W-:-:S03]  /*10d00*/  IADD3 R14, P2, R0, R223, RZ ;  /* 0x000000df000e7210 */ /* 0x000fc60007f5e0ff */
[----:B------:R1:W-:Y:S02]  /*10d10*/  LDGSTS.E [R7+0x13200], [R10.64], P4 ;  /* 0x132000000a077fae */ /* 0x0003e4000a121848 */
[----:B------:R-:W-:Y:S01]  /*10d20*/  IMAD.X R15, R245, 0x1, R3, P2 ;  /* 0x00000001f50f7824 */ /* 0x000fe200010e0603 */
[----:B------:R-:W-:Y:S02]  /*10d30*/  IADD3 R24, R24, 0x1, RZ ;  /* 0x0000000118187810 */ /* 0x000fe40007ffe0ff */
[----:B------:R-:W-:Y:S02]  /*10d40*/  IADD3 R223, P2, R223, UR7, RZ ;  /* 0x00000007dfdf7c10 */ /* 0x000fe4000ff5e0ff */
[----:B------:R-:W-:Y:S02]  /*10d50*/  IADD3 R228, P3, R228, UR7, RZ ;  /* 0x00000007e4e47c10 */ /* 0x000fe4000ff7e0ff */
[----:B------:R-:W-:Y:S02]  /*10d60*/  IADD3 R230, P5, R230, UR7, RZ ;  /* 0x00000007e6e67c10 */ /* 0x000fe4000ffbe0ff */
[----:B------:R-:W-:-:S02]  /*10d70*/  IADD3 R231, P6, R231, UR7, RZ ;  /* 0x00000007e7e77c10 */ /* 0x000fc4000ffde0ff */
[----:B------:R-:W-:Y:S02]  /*10d80*/  IADD3.X R245, R245, UR6, RZ, P2, !PT ;  /* 0x00000006f5f57c10 */ /* 0x000fe400097fe4ff */
[----:B------:R-:W-:Y:S02]  /*10d90*/  IADD3 R244, P2, R244, UR7, RZ ;  /* 0x00000007f4f47c10 */ /* 0x000fe4000ff5e0ff */
[----:B------:R-:W-:Y:S02]  /*10da0*/  IADD3.X R243, R243, UR6, RZ, P3, !PT ;  /* 0x00000006f3f37c10 */ /* 0x000fe40009ffe4ff */
[----:B------:R-:W-:Y:S02]  /*10db0*/  IADD3 R242, P3, R242, UR7, RZ ;  /* 0x00000007f2f27c10 */ /* 0x000fe4000ff7e0ff */
[----:B------:R-:W-:Y:S02]  /*10dc0*/  IADD3.X R239, R239, UR6, RZ, P5, !PT ;  /* 0x00000006efef7c10 */ /* 0x000fe4000affe4ff */
[----:B------:R-:W-:-:S02]  /*10dd0*/  IADD3 R238, P5, R238, UR7, RZ ;  /* 0x00000007eeee7c10 */ /* 0x000fc4000ffbe0ff */
[----:B------:R-:W-:Y:S02]  /*10de0*/  IADD3.X R237, R237, UR6, RZ, P6, !PT ;  /* 0x00000006eded7c10 */ /* 0x000fe4000b7fe4ff */
[----:B------:R-:W-:Y:S02]  /*10df0*/  IADD3 R236, P6, R236, UR7, RZ ;  /* 0x00000007ecec7c10 */ /* 0x000fe4000ffde0ff */
[----:B------:R-:W-:Y:S02]  /*10e00*/  IADD3.X R215, R215, UR6, RZ, P2, !PT ;  /* 0x00000006d7d77c10 */ /* 0x000fe400097fe4ff */
[----:B------:R-:W-:Y:S02]  /*10e10*/  IADD3 R214, P2, R214, UR7, RZ ;  /* 0x00000007d6d67c10 */ /* 0x000fe4000ff5e0ff */
[----:B------:R-:W-:Y:S02]  /*10e20*/  IADD3.X R213, R213, UR6, RZ, P3, !PT ;  /* 0x00000006d5d57c10 */ /* 0x000fe40009ffe4ff */
[----:B------:R-:W-:Y:S01]  /*10e30*/  IADD3 R212, P3, R212, UR7, RZ ;  /* 0x00000007d4d47c10 */ /* 0x000fe2000ff7e0ff */
[----:B--2---:R-:W-:Y:S01]  /*10e40*/  IMAD.MOV.U32 R9, RZ, RZ, R13 ;  /* 0x000000ffff097224 */ /* 0x004fe200078e000d */
[----:B------:R-:W-:Y:S01]  /*10e50*/  IADD3 R8, P0, R0, R13, RZ ;  /* 0x0000000d00087210 */ /* 0x000fe20007f1e0ff */
[----:B------:R-:W-:-:S02]  /*10e60*/  IMAD.X R13, R241, 0x1, R3, P1 ;  /* 0x00000001f10d7824 */ /* 0x000fc400008e0603 */
[----:B-1----:R-:W-:Y:S01]  /*10e70*/  IMAD.MOV.U32 R11, RZ, RZ, R9 ;  /* 0x000000ffff0b7224 */ /* 0x002fe200078e0009 */
[----:B------:R-:W-:Y:S01]  /*10e80*/  IADD3 R222, P1, R222, UR7, RZ ;  /* 0x00000007dede7c10 */ /* 0x000fe2000ff3e0ff */
[----:B----4-:R-:W-:Y:S01]  /*10e90*/  IMAD.X R9, R6, 0x1, R3, P0 ;  /* 0x0000000106097824 */ /* 0x010fe200000e0603 */
[----:B------:R1:W-:Y:S02]  /*10ea0*/  LDGSTS.E [R7+0x13600], [R12.64], P4 ;  /* 0x136000000c077fae */ /* 0x0003e4000a121848 */
[----:B------:R-:W-:Y:S02]  /*10eb0*/  IADD3 R11, P0, R11, UR7, RZ ;  /* 0x000000070b0b7c10 */ /* 0x000fe4000ff1e0ff */
[----:B------:R2:W-:Y:S04]  /*10ec0*/  STL [R1+0x250], R222 ;  /* 0x000250de01007387 */ /* 0x0005e80000100800 */
[----:B------:R1:W-:Y:S04]  /*10ed0*/  LDGSTS.E [R7+0x13a00], [R14.64], P4 ;  /* 0x13a000000e077fae */ /* 0x0003e8000a121848 */
[----:B------:R1:W-:Y:S01]  /*10ee0*/  LDGSTS.E [R7+0x13e00], [R8.64], P4 ;  /* 0x13e0000008077fae */ /* 0x0003e2000a121848 */
[----:B------:R-:W-:-:S03]  /*10ef0*/  IADD3 R229, P4, R229, UR7, RZ ;  /* 0x00000007e5e57c10 */ /* 0x000fc6000ff9e0ff */
[----:B--2---:R2:W5:Y:S04]  /*10f00*/  LDL.LU R222, [R1+0x590] ;  /* 0x0005900001de7983 */ /* 0x0045680000300800 */
[----:B------:R-:W-:Y:S04]  /*10f10*/  STL [R1+0x248], R11 ;  /* 0x0002480b01007387 */ /* 0x000fe80000100800 */
[----:B------:R-:W-:Y:S04]  /*10f20*/  STL [R1+0x240], R24 ;  /* 0x0002401801007387 */ /* 0x000fe80000100800 */
[----:B------:R3:W-:Y:S01]  /*10f30*/  STL [R1+0x258], R223 ;  /* 0x000258df01007387 */ /* 0x0007e20000100800 */
[----:B------:R-:W-:-:S02]  /*10f40*/  IADD3.X R6, R6, UR6, RZ, P0, !PT ;  /* 0x0000000606067c10 */ /* 0x000fc400087fe4ff */
[----:B------:R-:W-:Y:S01]  /*10f50*/  IADD3 R252, P0, R252, UR7, RZ ;  /* 0x00000007fcfc7c10 */ /* 0x000fe2000ff1e0ff */
[----:B------:R-:W0:Y:S04]  /*10f60*/  LDGDEPBAR ;  /* 0x00000000000079af */ /* 0x000e280000000000 */
[----:B---3--:R2:W5:Y:S04]  /*10f70*/  LDL.LU R223, [R1+0x58c] ;  /* 0x00058c0001df7983 */ /* 0x0085680000300800 */
[----:B------:R3:W-:Y:S01]  /*10f80*/  STL [R1+0x260], R228 ;  /* 0x000260e401007387 */ /* 0x0007e20000100800 */
[----:B------:R-:W-:-:S02]  /*10f90*/  IADD3.X R247, R247, UR6, RZ, P1, !PT ;  /* 0x00000006f7f77c10 */ /* 0x000fc40008ffe4ff */
[----:B------:R-:W-:Y:S01]  /*10fa0*/  IADD3 R246, P1, R246, UR7, RZ ;  /* 0x00000007f6f67c10 */ /* 0x000fe2000ff3e0ff */
[----:B---3--:R2:W5:Y:S04]  /*10fb0*/  LDL.LU R228, [R1+0x588] ;  /* 0x0005880001e47983 */ /* 0x0085680000300800 */
[----:B------:R3:W-:Y:S01]  /*10fc0*/  STL [R1+0x268], R229 ;  /* 0x000268e501007387 */ /* 0x0007e20000100800 */
[----:B------:R-:W-:-:S03]  /*10fd0*/  IADD3.X R241, R241, UR6, RZ, P4, !PT ;  /* 0x00000006f1f17c10 */ /* 0x000fc6000a7fe4ff */
[----:B---3--:R2:W5:Y:S04]  /*10fe0*/  LDL.LU R229, [R1+0x584] ;  /* 0x0005840001e57983 */ /* 0x0085680000300800 */
[----:B------:R3:W-:Y:S01]  /*10ff0*/  STL [R1+0x270], R230 ;  /* 0x000270e601007387 */ /* 0x0007e20000100800 */
[----:B------:R-:W-:-:S03]  /*11000*/  IADD3 R240, P4, R240, UR7, RZ ;  /* 0x00000007f0f07c10 */ /* 0x000fc6000ff9e0ff */
[----:B---3--:R2:W5:Y:S04]  /*11010*/  LDL.LU R230, [R1+0x580] ;  /* 0x0005800001e67983 */ /* 0x0085680000300800 */
[----:B------:R3:W-:Y:S04]  /*11020*/  STL [R1+0x278], R231 ;  /* 0x000278e701007387 */ /* 0x0007e80000100800 */
[----:B---3--:R2:W5:Y:S04]  /*11030*/  LDL.LU R231, [R1+0x57c] ;  /* 0x00057c0001e77983 */ /* 0x0085680000300800 */
[----:B------:R3:W-:Y:S01]  /*11040*/  STL [R1+0x280], R252 ;  /* 0x000280fc01007387 */ /* 0x0007e20000100800 */
[----:B------:R-:W-:-:S03]  /*11050*/  IADD3.X R235, R235, UR6, RZ, P0, !PT ;  /* 0x00000006ebeb7c10 */ /* 0x000fc600087fe4ff */
[----:B---3--:R2:W5:Y:S04]  /*11060*/  LDL.LU R252, [R1+0x578] ;  /* 0x0005780001fc7983 */ /* 0x0085680000300800 */
[----:B------:R-:W-:Y:S04]  /*11070*/  STL [R1+0x244], R6 ;  /* 0x0002440601007387 */ /* 0x000fe80000100800 */
[----:B------:R-:W-:Y:S04]  /*11080*/  STL [R1+0x24c], R247 ;  /* 0x00024cf701007387 */ /* 0x000fe80000100800 */
[----:B------:R-:W-:Y:S04]  /*11090*/  STL [R1+0x288], R246 ;  /* 0x000288f601007387 */ /* 0x000fe80000100800 */
[----:B------:R-:W-:Y:S04]  /*110a0*/  STL [R1+0x254], R245 ;  /* 0x000254f501007387 */ /* 0x000fe80000100800 */
[----:B------:R-:W-:Y:S04]  /*110b0*/  STL [R1+0x290], R244 ;  /* 0x000290f401007387 */ /* 0x000fe80000100800 */
[----:B------:R-:W-:Y:S01]  /*110c0*/  STL [R1+0x25c], R243 ;  /* 0x00025cf301007387 */ /* 0x000fe20000100800 */
[----:B------:R-:W-:-:S03]  /*110d0*/  IADD3 R234, P0, R234, UR7, RZ ;  /* 0x00000007eaea7c10 */ /* 0x000fc6000ff1e0ff */
[----:B------:R-:W-:Y:S01]  /*110e0*/  STL [R1+0x298], R242 ;  /* 0x000298f201007387 */ /* 0x000fe20000100800 */
[----:B------:R-:W-:-:S03]  /*110f0*/  IADD3.X R233, R233, UR6, RZ, P1, !PT ;  /* 0x00000006e9e97c10 */ /* 0x000fc60008ffe4ff */
[----:B------:R-:W-:Y:S01]  /*11100*/  STL [R1+0x264], R241 ;  /* 0x000264f101007387 */ /* 0x000fe20000100800 */
[----:B------:R-:W-:-:S03]  /*11110*/  IADD3 R232, P1, R232, UR7, RZ ;  /* 0x00000007e8e87c10 */ /* 0x000fc6000ff3e0ff */
[----:B------:R-:W-:Y:S04]  /*11120*/  STL [R1+0x2a0], R240 ;  /* 0x0002a0f001007387 */ /* 0x000fe80000100800 */
[----:B------:R-:W-:Y:S04]  /*11130*/  STL [R1+0x26c], R239 ;  /* 0x00026cef01007387 */ /* 0x000fe80000100800 */
[----:B------:R-:W-:Y:S04]  /*11140*/  STL [R1+0x2a8], R238 ;  /* 0x0002a8ee01007387 */ /* 0x000fe80000100800 */
[----:B------:R-:W-:Y:S04]  /*11150*/  STL [R1+0x274], R237 ;  /* 0x000274ed01007387 */ /* 0x000fe80000100800 */
        /* <DEDUP_REMOVED lines=13> */
[----:B-1----:R-:W3:Y:S01]  /*11230*/  LDL R7, [R1+0x354] ;  /* 0x0003540001077983 */ /* 0x002ee20000100800 */
[----:B------:R-:W-:-:S02]  /*11240*/  IADD3.X R189, R189, UR6, RZ, P5, !PT ;  /* 0x00000006bdbd7c10 */ /* 0x000fc4000affe4ff */
[----:B------:R-:W-:Y:S02]  /*11250*/  IADD3 R188, P5, R188, UR7, RZ ;  /* 0x00000007bcbc7c10 */ /* 0x000fe4000ffbe0ff */
[----:B------:R-:W-:Y:S02]  /*11260*/  IADD3.X R183, R183, UR6, RZ, P6, !PT ;  /* 0x00000006b7b77c10 */ /* 0x000fe4000b7fe4ff */
[----:B------:R-:W-:Y:S01]  /*11270*/  IADD3 R182, P6, R182, UR7, RZ ;  /* 0x00000007b6b67c10 */ /* 0x000fe2000ffde0ff */
[----:B------:R-:W-:Y:S01]  /*11280*/  STL [R1+0x2a4], R189 ;  /* 0x0002a4bd01007387 */ /* 0x000fe20000100800 */
[----:B------:R-:W-:Y:S02]  /*11290*/  IADD3.X R181, R181, UR6, RZ, P0, !PT ;  /* 0x00000006b5b57c10 */ /* 0x000fe400087fe4ff */
[----:B------:R-:W-:Y:S01]  /*112a0*/  IADD3 R180, P0, R180, UR7, RZ ;  /* 0x00000007b4b47c10 */ /* 0x000fe2000ff1e0ff */
[----:B------:R-:W-:Y:S01]  /*112b0*/  STL [R1+0x2e0], R188 ;  /* 0x0002e0bc01007387 */ /* 0x000fe20000100800 */
[----:B------:R-:W-:-:S02]  /*112c0*/  IADD3.X R163, R163, UR6, RZ, P1, !PT ;  /* 0x00000006a3a37c10 */ /* 0x000fc40008ffe4ff */
[----:B------:R-:W-:Y:S01]  /*112d0*/  IADD3 R162, P1, R162, UR7, RZ ;  /* 0x00000007a2a27c10 */ /* 0x000fe2000ff3e0ff */
[----:B------:R-:W-:Y:S01]  /*112e0*/  STL [R1+0x2ac], R183 ;  /* 0x0002acb701007387 */ /* 0x000fe20000100800 */
[----:B------:R-:W-:Y:S02]  /*112f0*/  IADD3.X R161, R161, UR6, RZ, P2, !PT ;  /* 0x00000006a1a17c10 */ /* 0x000fe400097fe4ff */
[----:B------:R-:W-:Y:S01]  /*11300*/  IADD3 R160, P2, R160, UR7, RZ ;  /* 0x00000007a0a07c10 */ /* 0x000fe2000ff5e0ff */
[----:B------:R-:W-:Y:S01]  /*11310*/  STL [R1+0x2e8], R182 ;  /* 0x0002e8b601007387 */ /* 0x000fe20000100800 */
[----:B------:R-:W-:-:S03]  /*11320*/  IADD3.X R39, R39, UR6, RZ, P3, !PT ;  /* 0x0000000627277c10 */ /* 0x000fc60009ffe4ff */
[----:B------:R-:W-:Y:S01]  /*11330*/  STL [R1+0x2b4], R181 ;  /* 0x0002b4b501007387 */ /* 0x000fe20000100800 */
[----:B------:R-:W-:-:S03]  /*11340*/  IADD3 R38, P3, R38, UR7, RZ ;  /* 0x0000000726267c10 */ /* 0x000fc6000ff7e0ff */
        /* <DEDUP_REMOVED lines=38> */
[----:B------:R1:W-:Y:S01]  /*115b0*/  STL [R1+0x304], R25 ;  /* 0x0003041901007387 */ /* 0x0003e20000100800 */
[----:B------:R-:W-:-:S03]  /*115c0*/  IADD3.X R16, R16, UR6, RZ, P3, !PT ;  /* 0x0000000610107c10 */ /* 0x000fc60009ffe4ff */
[----:B------:R2:W-:Y:S01]  /*115d0*/  STL [R1+0x340], R23 ;  /* 0x0003401701007387 */ /* 0x0005e20000100800 */
[----:B------:R-:W-:-:S03]  /*115e0*/  IADD3.X R17, R17, UR6, RZ, P2, !PT ;  /* 0x0000000611117c10 */ /* 0x000fc600097fe4ff */
[----:B------:R2:W-:Y:S04]  /*115f0*/  STL [R1+0x30c], R22 ;  /* 0x00030c1601007387 */ /* 0x0005e80000100800 */
[----:B------:R2:W-:Y:S04]  /*11600*/  STL [R1+0x314], R21 ;  /* 0x0003141501007387 */ /* 0x0005e80000100800 */
[----:B------:R2:W-:Y:S04]  /*11610*/  STL [R1+0x31c], R20 ;  /* 0x00031c1401007387 */ /* 0x0005e80000100800 */
[----:B------:R2:W-:Y:S04]  /*11620*/  STL [R1+0x324], R19 ;  /* 0x0003241301007387 */ /* 0x0005e80000100800 */
[----:B------:R2:W-:Y:S01]  /*11630*/  STL [R1+0x32c], R18 ;  /* 0x00032c1201007387 */ /* 0x0005e20000100800 */
[----:B-1----:R-:W-:-:S03]  /*11640*/  IMAD.MOV.U32 R25, RZ, RZ, c[0x0][0x188] ;  /* 0x00006200ff197624 */ /* 0x002fc600078e00ff */
[----:B------:R2:W-:Y:S04]  /*11650*/  STL [R1+0x33c], R16 ;  /* 0x00033c1001007387 */ /* 0x0005e80000100800 */
[----:B------:R2:W-:Y:S01]  /*11660*/  STL [R1+0x334], R17 ;  /* 0x0003341101007387 */ /* 0x0005e20000100800 */
[----:B------:R-:W-:Y:S02]  /*11670*/  IMAD.MOV.U32 R6, RZ, RZ, c[0x0][0x188] ;  /* 0x00006200ff067624 */ /* 0x000fe400078e00ff */
[----:B------:R-:W-:Y:S02]  /*11680*/  IMAD.SHL.U32 R25, R25, 0x20, RZ ;  /* 0x0000002019197824 */ /* 0x000fe400078e00ff */
[----:B------:R-:W-:-:S03]  /*11690*/  IMAD.SHL.U32 R6, R6, 0x20, RZ ;  /* 0x0000002006067824 */ /* 0x000fc600078e00ff */
[----:B------:R-:W-:Y:S02]  /*116a0*/  SHF.R.S32.HI R25, RZ, 0x1f, R25 ;  /* 0x0000001fff197819 */ /* 0x000fe40000011419 */
[C---:B------:R-:W-:Y:S02]  /*116b0*/  LEA R4, P4, R6.reuse, R4, 0x2 ;  /* 0x0000000406047211 */ /* 0x040fe400078810ff */
[----:B------:R-:W-:Y:S02]  /*116c0*/  SHF.L.U64.HI R6, R6, 0x2, R25 ;  /* 0x0000000206067819 */ /* 0x000fe40000010219 */
[----:B------:R-:W-:-:S03]  /*116d0*/  IADD3 R2, R2, -0x20, RZ ;  /* 0xffffffe002027810 */ /* 0x000fc60007ffe0ff */
[----:B------:R-:W-:Y:S01]  /*116e0*/  IMAD.X R5, R5, 0x1, R6, P4 ;  /* 0x0000000105057824 */ /* 0x000fe200020e0606 */
[----:B---3--:R-:W-:Y:S11]  /*116f0*/  ISETP.NE.U32.AND P5, PT, R7, R24, PT ;  /* 0x000000180700720c */ /* 0x008ff60003fa5070 */
[----:B------:R-:W-:Y:S02]  /*11700*/  @!UPT UIADD3 URZ, URZ, URZ, URZ ;  /* 0x0000003f3f3ff290 */ /* 0x000fe4000fffe03f */
[----:B--2---:R-:W-:Y:S01]  /*11710*/  @!P5 CALL.REL.NOINC `(.L_x_1) ;  /* 0x000000100000d944 */ /* 0x004fe20003c00000 */
[----:B------:R-:W-:Y:S05]  /*11720*/  BRA `(.L_x_2) ;  /* 0xffff866000007947 */ /* 0x000fea000383ffff */
.L_x_1:
[----:B------:R-:W2:Y:S01]  /*11730*/  LDL.LU R6, [R1+0x56c] ;  /* 0x00056c0001067983 */ /* 0x000ea20000300800 */
[----:B------:R-:W-:-:S04]  /*11740*/  DEPBAR.LE SB0, 0x0 ;  /* 0x000080000000791a */ /* 0x000fc80000000000 */
[----:B------:R-:W3:Y:S01]  /*11750*/  S2R R8, SR_TID.X ;  /* 0x0000000000087919 */ /* 0x000ee20000002100 */
[----:B-----5:R-:W-:Y:S02]  /*11760*/  IMAD.MOV.U32 R4, RZ, RZ, R228 ;  /* 0x000000ffff047224 */ /* 0x020fe400078e00e4 */
[----:B------:R-:W-:Y:S02]  /*11770*/  IMAD.MOV.U32 R5, RZ, RZ, R229 ;  /* 0x000000ffff057224 */ /* 0x000fe400078e00e5 */
[----:B------:R-:W-:Y:S02]  /*11780*/  IMAD.MOV.U32 R7, RZ, RZ, R221 ;  /* 0x000000ffff077224 */ /* 0x000fe400078e00dd */
[----:B------:R-:W-:Y:S02]  /*11790*/  IMAD.MOV.U32 R221, RZ, RZ, R231 ;  /* 0x000000ffffdd7224 */ /* 0x000fe400078e00e7 */
[C---:B-1-3--:R-:W-:Y:S01]  /*117a0*/  IMAD.SHL.U32 R0, R8.reuse, 0x200, RZ ;  /* 0x0000020008007824 */ /* 0x04afe200078e00ff */
[C---:B------:R-:W-:Y:S01]  /*117b0*/  LOP3.LUT R3, R8.reuse, 0x7f, RZ, 0xc0, !PT ;  /* 0x0000007f08037812 */ /* 0x040fe200078ec0ff */
[----:B------:R-:W-:-:S03]  /*117c0*/  IMAD.SHL.U32 R2, R8, 0x4, RZ ;  /* 0x0000000408027824 */ /* 0x000fc600078e00ff */
[----:B------:R-:W-:Y:S01]  /*117d0*/  LOP3.LUT R0, R0, 0x3000, RZ, 0xc0, !PT ;  /* 0x0000300000007812 */ /* 0x000fe200078ec0ff */
[----:B------:R-:W-:Y:S03]  /*117e0*/  BAR.SYNC.DEFER_BLOCKING 0x0 ;  /* 0x0000000000007b1d */ /* 0x000fe60000010000 */
[----:B--2---:R-:W-:Y:S01]  /*117f0*/  LOP3.LUT R0, R0, 0x60, R6, 0xf8, !PT ;  /* 0x0000006000007812 */ /* 0x004fe200078ef806 */
[----:B------:R-:W-:Y:S02]  /*11800*/  IMAD.MOV.U32 R6, RZ, RZ, R220 ;  /* 0x000000ffff067224 */ /* 0x000fe400078e00dc */
[----:B------:R-:W-:Y:S01]  /*11810*/  IMAD.MOV.U32 R220, RZ, RZ, R230 ;  /* 0x000000ffffdc7224 */ /* 0x000fe200078e00e6 */
[----:B------:R-:W-:Y:S01]  /*11820*/  LOP3.LUT R0, R0, 0x170, R2, 0x78, !PT ;  /* 0x0000017000007812 */ /* 0x000fe200078e7802 */
[----:B------:R-:W-:-:S05]  /*11830*/  IMAD.SHL.U32 R2, R8, 0x40, RZ ;  /* 0x0000004008027824 */ /* 0x000fca00078e00ff */
[----:B------:R-:W-:-:S05]  /*11840*/  LOP3.LUT R2, R2, 0x800, RZ, 0xc0, !PT ;  /* 0x0000080002027812 */ /* 0x000fca00078ec0ff */
[----:B------:R-:W-:Y:S02]  /*11850*/  IMAD.IADD R0, R2, 0x1, R0 ;  /* 0x0000000102007824 */ /* 0x000fe400078e0200 */
[----:B------:R-:W-:-:S03]  /*11860*/  IMAD.SHL.U32 R2, R8, 0x800, RZ ;  /* 0x0000080008027824 */ /* 0x000fc600078e00ff */
[----:B------:R1:W-:Y:S02]  /*11870*/  STS.128 [R0], R4 ;  /* 0x0000000400007388 */ /* 0x0003e40000000c00 */
[----:B------:R-:W-:Y:S02]  /*11880*/  LOP3.LUT R2, R2, 0x3000, RZ, 0xc0, !PT ;  /* 0x0000300002027812 */ /* 0x000fe400078ec0ff */
[----:B------:R-:W-:Y:S03]  /*11890*/  STS.128 [R0+0x80], R220 ;  /* 0x000080dc00007388 */ /* 0x000fe60000000c00 */
[----:B------:R-:W-:-:S05]  /*118a0*/  IMAD R2, R3, 0x10, R2 ;  /* 0x0000001003027824 */ /* 0x000fca00078e0202 */
[C---:B------:R-:W-:Y:S01]  /*118b0*/  LOP3.LUT R3, R2.reuse, 0x60, RZ, 0x3c, !PT ;  /* 0x0000006002037812 */ /* 0x040fe200078e3cff */
[----:B-1----:R-:W-:Y:S01]  /*118c0*/  IMAD.MOV.U32 R4, RZ, RZ, R184 ;  /* 0x000000ffff047224 */ /* 0x002fe200078e00b8 */
[C---:B------:R-:W-:Y:S01]  /*118d0*/  LOP3.LUT R184, R2.reuse, 0x40, RZ, 0x3c, !PT ;  /* 0x0000004002b87812 */ /* 0x040fe200078e3cff */
[----:B------:R-:W-:Y:S01]  /*118e0*/  IMAD.MOV.U32 R5, RZ, RZ, R185 ;  /* 0x000000ffff057224 */ /* 0x000fe200078e00b9 */
[----:B------:R-:W-:Y:S01]  /*118f0*/  LOP3.LUT R185, R2, 0x20, RZ, 0x3c, !PT ;  /* 0x0000002002b97812 */ /* 0x000fe200078e3cff */
[----:B------:R-:W-:Y:S02]  /*11900*/  IMAD.MOV.U32 R6, RZ, RZ, R44 ;  /* 0x000000ffff067224 */ /* 0x000fe400078e002c */
[----:B------:R-:W-:Y:S02]  /*11910*/  IMAD.MOV.U32 R7, RZ, RZ, R45 ;  /* 0x000000ffff077224 */ /* 0x000fe400078e002d */
[----:B------:R-:W-:Y:S02]  /*11920*/  IMAD.MOV.U32 R44, RZ, RZ, R186 ;  /* 0x000000ffff2c7224 */ /* 0x000fe400078e00ba */
[----:B------:R-:W-:Y:S01]  /*11930*/  IMAD.MOV.U32 R45, RZ, RZ, R187 ;  /* 0x000000ffff2d7224 */ /* 0x000fe200078e00bb */
[----:B------:R1:W-:Y:S04]  /*11940*/  STS.128 [R0+0x200], R4 ;  /* 0x0002000400007388 */ /* 0x0003e80000000c00 */
[----:B------:R-:W-:Y:S01]  /*11950*/  STS.128 [R0+0x280], R44 ;  /* 0x0002802c00007388 */ /* 0x000fe20000000c00 */
[----:B-1----:R-:W-:-:S02]  /*11960*/  IMAD.MOV.U32 R4, RZ, RZ, R40 ;  /* 0x000000ffff047224 */ /* 0x002fc400078e0028 */
[----:B------:R-:W-:Y:S02]  /*11970*/  IMAD.MOV.U32 R5, RZ, RZ, R41 ;  /* 0x000000ffff057224 */ /* 0x000fe400078e0029 */
        /* <DEDUP_REMOVED lines=13> */
[----:B------:R-:W-:Y:S04]  /*11a50*/  STS.128 [R0+0x680], R52 ;  /* 0x0006803400007388 */ /* 0x000fe80000000c00 */
[----:B------:R-:W-:Y:S01]  /*11a60*/  BAR.SYNC.DEFER_BLOCKING 0x0 ;  /* 0x0000000000007b1d */ /* 0x000fe20000010000 */
[----:B-1----:R-:W-:-:S02]  /*11a70*/  IMAD.MOV.U32 R4, RZ, RZ, R168 ;  /* 0x000000ffff047224 */ /* 0x002fc400078e00a8 */
[----:B------:R-:W-:Y:S02]  /*11a80*/  IMAD.MOV.U32 R5, RZ, RZ, R169 ;  /* 0x000000ffff057224 */ /* 0x000fe400078e00a9 */
[----:B------:R-:W-:Y:S02]  /*11a90*/  IMAD.MOV.U32 R6, RZ, RZ, R164 ;  /* 0x000000ffff067224 */ /* 0x000fe400078e00a4 */
[----:B------:R-:W-:Y:S02]  /*11aa0*/  IMAD.MOV.U32 R7, RZ, RZ, R165 ;  /* 0x000000ffff077224 */ /* 0x000fe400078e00a5 */
[----:B------:R-:W-:Y:S02]  /*11ab0*/  IMAD.MOV.U32 R164, RZ, RZ, R170 ;  /* 0x000000ffffa47224 */ /* 0x000fe400078e00aa */
[----:B------:R-:W-:Y:S01]  /*11ac0*/  IMAD.MOV.U32 R165, RZ, RZ, R171 ;  /* 0x000000ffffa57224 */ /* 0x000fe200078e00ab */
[----:B------:R-:W1:Y:S04]  /*11ad0*/  LDS.128 R12, [R2] ;  /* 0x00000000020c7984 */ /* 0x000e680000000c00 */
[----:B------:R-:W2:Y:S04]  /*11ae0*/  LDS.128 R8, [R2+0x800] ;  /* 0x0008000002087984 */ /* 0x000ea80000000c00 */
[----:B------:R-:W-:Y:S04]  /*11af0*/  LDS.128 R244, [R185] ;  /* 0x00000000b9f47984 */ /* 0x000fe80000000c00 */
[----:B------:R-:W-:Y:S04]  /*11b00*/  LDS.128 R240, [R185+0x800] ;  /* 0x00080000b9f07984 */ /* 0x000fe80000000c00 */
[----:B------:R-:W-:Y:S04]  /*11b10*/  LDS.128 R236, [R184] ;  /* 0x00000000b8ec7984 */ /* 0x000fe80000000c00 */
[----:B------:R-:W-:Y:S04]  /*11b20*/  LDS.128 R232, [R184+0x800] ;  /* 0x00080000b8e87984 */ /* 0x000fe80000000c00 */
[----:B------:R-:W-:Y:S04]  /*11b30*/  LDS.128 R228, [R3] ;  /* 0x0000000003e47984 */ /* 0x000fe80000000c00 */
[----:B------:R-:W-:Y:S04]  /*11b40*/  LDS.128 R220, [R3+0x800] ;  /* 0x0008000003dc7984 */ /* 0x000fe80000000c00 */
[----:B------:R-:W-:Y:S06]  /*11b50*/  BAR.SYNC.DEFER_BLOCKING 0x0 ;  /* 0x0000000000007b1d */ /* 0x000fec0000010000 */
[----:B-1----:R-:W-:Y:S04]  /*11b60*/  STL.64 [R1+0x10], R12 ;  /* 0x0000100c01007387 */ /* 0x002fe80000100a00 */
[----:B------:R-:W-:Y:S04]  /*11b70*/  STL.64 [R1+0x18], R14 ;  /* 0x0000180e01007387 */ /* 0x000fe80000100a00 */
[----:B--2---:R1:W-:Y:S04]  /*11b80*/  STL.64 [R1], R8 ;  /* 0x0000000801007387 */ /* 0x0043e80000100a00 */
[----:B------:R2:W-:Y:S04]  /*11b90*/  STL.64 [R1+0x8], R10 ;  /* 0x0000080a01007387 */ /* 0x0005e80000100a00 */
[----:B------:R-:W3:Y:S04]  /*11ba0*/  LDL.LU R36, [R1+0x1c0] ;  /* 0x0001c00001247983 */ /* 0x000ee80000300800 */
[----:B------:R-:W3:Y:S01]  /*11bb0*/  LDL.LU R37, [R1+0x1c4] ;  /* 0x0001c40001257983 */ /* 0x000ee20000300800 */
[----:B-1----:R-:W-:-:S02]  /*11bc0*/  IMAD.MOV.U32 R8, RZ, RZ, R200 ;  /* 0x000000ffff087224 */ /* 0x002fc400078e00c8 */
[----:B------:R-:W-:Y:S01]  /*11bd0*/  IMAD.MOV.U32 R9, RZ, RZ, R201 ;  /* 0x000000ffff097224 */ /* 0x000fe200078e00c9 */
[----:B------:R-:W3:Y:S01]  /*11be0*/  LDL.LU R38, [R1+0x1b0] ;  /* 0x0001b00001267983 */ /* 0x000ee20000300800 */
[----:B--2---:R-:W-:Y:S02]  /*11bf0*/  IMAD.MOV.U32 R10, RZ, RZ, R204 ;  /* 0x000000ffff0a7224 */ /* 0x004fe400078e00cc */
[----:B------:R-:W-:Y:S01]  /*11c00*/  IMAD.MOV.U32 R11, RZ, RZ, R205 ;  /* 0x000000ffff0b7224 */ /* 0x000fe200078e00cd */
[----:B------:R-:W3:Y:S01]  /*11c10*/  LDL.LU R39, [R1+0x1b4] ;  /* 0x0001b40001277983 */ /* 0x000ee20000300800 */
[----:B------:R-:W-:Y:S02]  /*11c20*/  IMAD.MOV.U32 R204, RZ, RZ, R202 ;  /* 0x000000ffffcc7224 */ /* 0x000fe400078e00ca */
[----:B------:R-:W-:Y:S01]  /*11c30*/  IMAD.MOV.U32 R205, RZ, RZ, R203 ;  /* 0x000000ffffcd7224 */ /* 0x000fe200078e00cb */
[----:B------:R1:W-:Y:S04]  /*11c40*/  STS.128 [R0], R4 ;  /* 0x0000000400007388 */ /* 0x0003e80000000c00 */
[----:B------:R-:W-:Y:S04]  /*11c50*/  STS.128 [R0+0x80], R164 ;  /* 0x000080a400007388 */ /* 0x000fe80000000c00 */
[----:B------:R-:W-:Y:S04]  /*11c60*/  STS.128 [R0+0x600], R8 ;  /* 0x0006000800007388 */ /* 0x000fe80000000c00 */
        /* <DEDUP_REMOVED lines=15> */
[----:B------:R-:W-:Y:S04]  /*11d60*/  STS.128 [R0+0x400], R4 ;  /* 0x0004000400007388 */ /* 0x000fe80000000c00 */
[----:B------:R-:W-:Y:S04]  /*11d70*/  STS.128 [R0+0x480], R192 ;  /* 0x000480c000007388 */ /* 0x000fe80000000c00 */
[----:B------:R-:W-:Y:S06]  /*11d80*/  BAR.SYNC.DEFER_BLOCKING 0x0 ;  /* 0x0000000000007b1d */ /* 0x000fec0000010000 */
[----:B------:R-:W1:Y:S04]  /*11d90*/  LDS.128 R4, [R2] ;  /* 0x0000000002047984 */ /* 0x000e680000000c00 */
[----:B------:R-:W-:Y:S04]  /*11da0*/  LDS.128 R20, [R2+0x800] ;  /* 0x0008000002147984 */ /* 0x000fe80000000c00 */
[----:B------:R-:W2:Y:S04]  /*11db0*/  LDS.128 R32, [R185] ;  /* 0x00000000b9207984 */ /* 0x000ea80000000c00 */
[----:B------:R-:W-:Y:S04]  /*11dc0*/  LDS.128 R16, [R185+0x800] ;  /* 0x00080000b9107984 */ /* 0x000fe80000000c00 */
[----:B------:R-:W4:Y:S04]  /*11dd0*/  LDS.128 R28, [R184] ;  /* 0x00000000b81c7984 */ /* 0x000f280000000c00 */
[----:B------:R-:W-:Y:S04]  /*11de0*/  LDS.128 R12, [R184+0x800] ;  /* 0x00080000b80c7984 */ /* 0x000fe80000000c00 */
[----:B------:R-:W1:Y:S04]  /*11df0*/  LDS.128 R24, [R3] ;  /* 0x0000000003187984 */ /* 0x000e680000000c00 */
[----:B------:R-:W1:Y:S04]  /*11e00*/  LDS.128 R8, [R3+0x800] ;  /* 0x0008000003087984 */ /* 0x000e680000000c00 */
[----:B------:R-:W-:Y:S06]  /*11e10*/  BAR.SYNC.DEFER_BLOCKING 0x0 ;  /* 0x0000000000007b1d */ /* 0x000fec0000010000 */
[----:B---3--:R3:W-:Y:S04]  /*11e20*/  STS.128 [R0], R36 ;  /* 0x0000002400007388 */ /* 0x0087e80000000c00 */
[----:B---3--:R-:W3:Y:S04]  /*11e30*/  LDL.LU R36, [R1+0x1c8] ;  /* 0x0001c80001247983 */ /* 0x008ee80000300800 */
[----:B------:R-:W3:Y:S04]  /*11e40*/  LDL.LU R37, [R1+0x1cc] ;  /* 0x0001cc0001257983 */ /* 0x000ee80000300800 */
[----:B------:R-:W3:Y:S04]  /*11e50*/  LDL.LU R38, [R1+0x1b8] ;  /* 0x0001b80001267983 */ /* 0x000ee80000300800 */
[----:B------:R-:W3:Y:S04]  /*11e60*/  LDL.LU R39, [R1+0x1bc] ;  /* 0x0001bc0001277983 */ /* 0x000ee80000300800 */
[----:B------:R-:W2:Y:S04]  /*11e70*/  LDL.LU R40, [R1+0x148] ;  /* 0x0001480001287983 */ /* 0x000ea80000300800 */
[----:B------:R-:W2:Y:S04]  /*11e80*/  LDL.LU R41, [R1+0x14c] ;  /* 0x00014c0001297983 */ /* 0x000ea80000300800 */
[----:B------:R-:W2:Y:S04]  /*11e90*/  LDL.LU R42, [R1+0x138] ;  /* 0x00013800012a7983 */ /* 0x000ea80000300800 */
[----:B------:R-:W2:Y:S04]  /*11ea0*/  LDL.LU R43, [R1+0x13c] ;  /* 0x00013c00012b7983 */ /* 0x000ea80000300800 */
[----:B---3--:R3:W-:Y:S04]  /*11eb0*/  STS.128 [R0+0x80], R36 ;  /* 0x0000802400007388 */ /* 0x0087e80000000c00 */
[----:B---3--:R-:W3:Y:S04]  /*11ec0*/  LDL.LU R36, [R1+0x150] ;  /* 0x0001500001247983 */ /* 0x008ee80000300800 */
[----:B------:R-:W3:Y:S04]  /*11ed0*/  LDL.LU R37, [R1+0x154] ;  /* 0x0001540001257983 */ /* 0x000ee80000300800 */
[----:B------:R-:W3:Y:S04]  /*11ee0*/  LDL.LU R38, [R1+0x140] ;  /* 0x0001400001267983 */ /* 0x000ee80000300800 */
[----:B------:R-:W3:Y:S01]  /*11ef0*/  LDL.LU R39, [R1+0x144] ;  /* 0x0001440001277983 */ /* 0x000ee20000300800 */
[----:B------:R-:W-:-:S02]  /*11f00*/  IMAD.MOV.U32 R54, RZ, RZ, R108 ;  /* 0x000000ffff367224 */ /* 0x000fc400078e006c */
[----:B------:R-:W-:Y:S01]  /*11f10*/  IMAD.MOV.U32 R55, RZ, RZ, R109 ;  /* 0x000000ffff377224 */ /* 0x000fe200078e006d */
[----:B--2---:R2:W-:Y:S01]  /*11f20*/  STS.128 [R0+0x200], R40 ;  /* 0x0002002800007388 */ /* 0x0045e20000000c00 */
[----:B------:R-:W-:Y:S02]  /*11f30*/  IMAD.MOV.U32 R52, RZ, RZ, R104 ;  /* 0x000000ffff347224 */ /* 0x000fe400078e0068 */
[----:B------:R-:W-:Y:S02]  /*11f40*/  IMAD.MOV.U32 R53, RZ, RZ, R105 ;  /* 0x000000ffff357224 */ /* 0x000fe400078e0069 */
[----:B------:R-:W-:Y:S02]  /*11f50*/  IMAD.MOV.U32 R108, RZ, RZ, R106 ;  /* 0x000000ffff6c7224 */ /* 0x000fe400078e006a */
[----:B------:R-:W-:Y:S01]  /*11f60*/  IMAD.MOV.U32 R109, RZ, RZ, R107 ;  /* 0x000000ffff6d7224 */ /* 0x000fe200078e006b */
[----:B------:R-:W-:Y:S01]  /*11f70*/  STS.128 [R0+0x600], R52 ;  /* 0x0006003400007388 */ /* 0x000fe20000000c00 */
[----:B--2---:R-:W-:-:S02]  /*11f80*/  IMAD.MOV.U32 R40, RZ, RZ, R210 ;  /* 0x000000ffff287224 */ /* 0x004fc400078e00d2 */
[----:B------:R-:W-:Y:S02]  /*11f90*/  IMAD.MOV.U32 R41, RZ, RZ, R211 ;  /* 0x000000ffff297224 */ /* 0x000fe400078e00d3 */
[----:B------:R-:W-:Y:S02]  /*11fa0*/  IMAD.MOV.U32 R42, RZ, RZ, R86 ;  /* 0x000000ffff2a7224 */ /* 0x000fe400078e0056 */
[----:B------:R-:W-:Y:S01]  /*11fb0*/  IMAD.MOV.U32 R43, RZ, RZ, R87 ;  /* 0x000000ffff2b7224 */ /* 0x000fe200078e0057 */
[----:B------:R2:W-:Y:S04]  /*11fc0*/  STS.128 [R0+0x680], R108 ;  /* 0x0006806c00007388 */ /* 0x0005e80000000c00 */
[----:B------:R-:W-:Y:S01]  /*11fd0*/  STS.128 [R0+0x480], R40 ;  /* 0x0004802800007388 */ /* 0x000fe20000000c00 */
[----:B--2---:R-:W-:-:S02]  /*11fe0*/  IMAD.MOV.U32 R108, RZ, RZ, R128 ;  /* 0x000000ffff6c7224 */ /* 0x004fc400078e0080 */
[----:B------:R-:W-:Y:S02]  /*11ff0*/  IMAD.MOV.U32 R109, RZ, RZ, R129 ;  /* 0x000000ffff6d7224 */ /* 0x000fe400078e0081 */
[----:B------:R-:W-:Y:S02]  /*12000*/  IMAD.MOV.U32 R110, RZ, RZ, R132 ;  /* 0x000000ffff6e7224 */ /* 0x000fe400078e0084 */
[----:B------:R-:W-:Y:S01]  /*12010*/  IMAD.MOV.U32 R111, RZ, RZ, R133 ;  /* 0x000000ffff6f7224 */ /* 0x000fe200078e0085 */
[----:B---3--:R2:W-:Y:S02]  /*12020*/  STS.128 [R0+0x280], R36 ;  /* 0x0002802400007388 */ /* 0x0085e40000000c00 */
[----:B--2---:R-:W-:Y:S02]  /*12030*/  IMAD.MOV.U32 R36, RZ, RZ, R208 ;  /* 0x000000ffff247224 */ /* 0x004fe400078e00d0 */
[----:B------:R-:W-:Y:S02]  /*12040*/  IMAD.MOV.U32 R37, RZ, RZ, R209 ;  /* 0x000000ffff257224 */ /* 0x000fe400078e00d1 */
[----:B------:R-:W-:-:S02]  /*12050*/  IMAD.MOV.U32 R38, RZ, RZ, R84 ;  /* 0x000000ffff267224 */ /* 0x000fc400078e0054 */
[----:B------:R-:W-:-:S05]  /*12060*/  IMAD.MOV.U32 R39, RZ, RZ, R85 ;  /* 0x000000ffff277224 */ /* 0x000fca00078e0055 */
[----:B------:R-:W-:Y:S04]  /*12070*/  STS.128 [R0+0x400], R36 ;  /* 0x0004002400007388 */ /* 0x000fe80000000c00 */
[----:B------:R-:W-:Y:S06]  /*12080*/  BAR.SYNC.DEFER_BLOCKING 0x0 ;  /* 0x0000000000007b1d */ /* 0x000fec0000010000 */
[----:B------:R-:W2:Y:S04]  /*12090*/  LDS.128 R104, [R2] ;  /* 0x0000000002687984 */ /* 0x000ea80000000c00 */
[----:B------:R-:W-:Y:S04]  /*120a0*/  LDS.128 R48, [R2+0x800] ;  /* 0x0008000002307984 */ /* 0x000fe80000000c00 */
[----:B------:R-:W-:Y:S04]  /*120b0*/  LDS.128 R84, [R185] ;  /* 0x00000000b9547984 */ /* 0x000fe80000000c00 */
[----:B------:R-:W-:Y:S04]  /*120c0*/  LDS.128 R44, [R185+0x800] ;  /* 0x00080000b92c7984 */ /* 0x000fe80000000c00 */
[----:B------:R-:W-:Y:S04]  /*120d0*/  LDS.128 R60, [R184] ;  /* 0x00000000b83c7984 */ /* 0x000fe80000000c00 */
[----:B------:R-:W-:Y:S04]  /*120e0*/  LDS.128 R40, [R184+0x800] ;  /* 0x00080000b8287984 */ /* 0x000fe80000000c00 */
[----:B------:R-:W-:Y:S04]  /*120f0*/  LDS.128 R52, [R3] ;  /* 0x0000000003347984 */ /* 0x000fe80000000c00 */
[----:B------:R-:W-:Y:S04]  /*12100*/  LDS.128 R36, [R3+0x800] ;  /* 0x0008000003247984 */ /* 0x000fe80000000c00 */
[----:B------:R-:W-:Y:S06]  /*12110*/  BAR.SYNC.DEFER_BLOCKING 0x0 ;  /* 0x0000000000007b1d */ /* 0x000fec0000010000 */
[----:B------:R3:W-:Y:S02]  /*12120*/  STS.128 [R0], R108 ;  /* 0x0000006c00007388 */ /* 0x0007e40000000c00 */
[----:B---3--:R-:W-:-:S02]  /*12130*/  IMAD.MOV.U32 R110, RZ, RZ, R68 ;  /* 0x000000ffff6e7224 */ /* 0x008fc400078e0044 */
[----:B------:R-:W-:Y:S02]  /*12140*/  IMAD.MOV.U32 R111, RZ, RZ, R69 ;  /* 0x000000ffff6f7224 */ /* 0x000fe400078e0045 */
[----:B------:R-:W-:Y:S02]  /*12150*/  IMAD.MOV.U32 R68, RZ, RZ, R74 ;  /* 0x000000ffff447224 */ /* 0x000fe400078e004a */
[----:B------:R-:W-:-:S05]  /*12160*/  IMAD.MOV.U32 R69, RZ, RZ, R75 ;  /* 0x000000ffff457224 */ /* 0x000fca00078e004b */
[----:B------:R3:W-:Y:S01]  /*12170*/  STS.128 [R0+0x280], R68 ;  /* 0x0002804400007388 */ /* 0x0007e20000000c00 */
[----:B------:R-:W-:Y:S02]  /*12180*/  IMAD.MOV.U32 R108, RZ, RZ, R72 ;  /* 0x000000ffff6c7224 */ /* 0x000fe400078e0048 */
[----:B------:R-:W-:Y:S02]  /*12190*/  IMAD.MOV.U32 R109, RZ, RZ, R73 ;  /* 0x000000ffff6d7224 */ /* 0x000fe400078e0049 */
[----:B---3--:R-:W-:Y:S02]  /*121a0*/  IMAD.MOV.U32 R68, RZ, RZ, R156 ;  /* 0x000000ffff447224 */ /* 0x008fe400078e009c */
[----:B------:R-:W-:Y:S02]  /*121b0*/  IMAD.MOV.U32 R69, RZ, RZ, R157 ;  /* 0x000000ffff457224 */ /* 0x000fe400078e009d */
[----:B------:R-:W-:Y:S02]  /*121c0*/  IMAD.MOV.U32 R70, RZ, RZ, R56 ;  /* 0x000000ffff467224 */ /* 0x000fe400078e0038 */
[----:B------:R-:W-:-:S05]  /*121d0*/  IMAD.MOV.U32 R71, RZ, RZ, R57 ;  /* 0x000000ffff477224 */ /* 0x000fca00078e0039 */
[----:B------:R3:W-:Y:S04]  /*121e0*/  STS.128 [R0+0x400], R68 ;  /* 0x0004004400007388 */ /* 0x0007e80000000c00 */
        /* <DEDUP_REMOVED lines=8> */
[----:B------:R-:W4:Y:S04]  /*12270*/  LDL.LU R164, [R1+0x1a0] ;  /* 0x0001a00001a47983 */ /* 0x000f280000300800 */
[----:B------:R-:W4:Y:S04]  /*12280*/  LDL.LU R165, [R1+0x1a4] ;  /* 0x0001a40001a57983 */ /* 0x000f280000300800 */
[----:B------:R-:W4:Y:S04]  /*12290*/  LDL.LU R166, [R1+0x190] ;  /* 0x0001900001a67983 */ /* 0x000f280000300800 */
[----:B------:R-:W4:Y:S01]  /*122a0*/  LDL.LU R167, [R1+0x194] ;  /* 0x0001940001a77983 */ /* 0x000f220000300800 */
[----:B------:R-:W-:-:S02]  /*122b0*/  IMAD.MOV.U32 R132, RZ, RZ, R130 ;  /* 0x000000ffff847224 */ /* 0x000fc400078e0082 */
[----:B------:R-:W-:Y:S02]  /*122c0*/  IMAD.MOV.U32 R133, RZ, RZ, R131 ;  /* 0x000000ffff857224 */ /* 0x000fe400078e0083 */
[----:B------:R-:W-:Y:S02]  /*122d0*/  IMAD.MOV.U32 R56, RZ, RZ, R158 ;  /* 0x000000ffff387224 */ /* 0x000fe400078e009e */
[----:B------:R-:W-:Y:S01]  /*122e0*/  IMAD.MOV.U32 R57, RZ, RZ, R159 ;  /* 0x000000ffff397224 */ /* 0x000fe200078e009f */
[----:B------:R-:W-:Y:S04]  /*122f0*/  STS.128 [R0+0x80], R132 ;  /* 0x0000808400007388 */ /* 0x000fe80000000c00 */
[----:B------:R-:W-:Y:S04]  /*12300*/  STS.128 [R0+0x200], R108 ;  /* 0x0002006c00007388 */ /* 0x000fe80000000c00 */
[----:B------:R-:W-:Y:S04]  /*12310*/  STS.128 [R0+0x480], R56 ;  /* 0x0004803800007388 */ /* 0x000fe80000000c00 */
[----:B---3--:R-:W-:Y:S04]  /*12320*/  STS.128 [R0+0x600], R68 ;  /* 0x0006004400007388 */ /* 0x008fe80000000c00 */
[----:B--2---:R-:W-:Y:S04]  /*12330*/  STS.128 [R0+0x680], R72 ;  /* 0x0006804800007388 */ /* 0x004fe80000000c00 */
[----:B------:R-:W-:Y:S06]  /*12340*/  BAR.SYNC.DEFER_BLOCKING 0x0 ;  /* 0x0000000000007b1d */ /* 0x000fec0000010000 */
[----:B------:R-:W2:Y:S04]  /*12350*/  LDS.128 R160, [R2] ;  /* 0x0000000002a07984 */ /* 0x000ea80000000c00 */
[----:B------:R-:W-:Y:S04]  /*12360*/  LDS.128 R108, [R2+0x800] ;  /* 0x00080000026c7984 */ /* 0x000fe80000000c00 */
[----:B------:R-:W3:Y:S04]  /*12370*/  LDS.128 R156, [R185] ;  /* 0x00000000b99c7984 */ /* 0x000ee80000000c00 */
[----:B------:R-:W-:Y:S04]  /*12380*/  LDS.128 R72, [R185+0x800] ;  /* 0x00080000b9487984 */ /* 0x000fe80000000c00 */
[----:B------:R-:W1:Y:S04]  /*12390*/  LDS.128 R132, [R184] ;  /* 0x00000000b8847984 */ /* 0x000e680000000c00 */
[----:B------:R-:W-:Y:S04]  /*123a0*/  LDS.128 R68, [R184+0x800] ;  /* 0x00080000b8447984 */ /* 0x000fe80000000c00 */
[----:B------:R-:W1:Y:S04]  /*123b0*/  LDS.128 R128, [R3] ;  /* 0x0000000003807984 */ /* 0x000e680000000c00 */
[----:B------:R-:W1:Y:S04]  /*123c0*/  LDS.128 R56, [R3+0x800] ;  /* 0x0008000003387984 */ /* 0x000e680000000c00 */
[----:B------:R-:W-:Y:S06]  /*123d0*/  BAR.SYNC.DEFER_BLOCKING 0x0 ;  /* 0x0000000000007b1d */ /* 0x000fec0000010000 */
[----:B----4-:R4:W-:Y:S04]  /*123e0*/  STS.128 [R0], R164 ;  /* 0x000000a400007388 */ /* 0x0109e80000000c00 */
[----:B----4-:R-:W4:Y:S04]  /*123f0*/  LDL.LU R164, [R1+0x1a8] ;  /* 0x0001a80001a47983 */ /* 0x010f280000300800 */
[----:B------:R-:W4:Y:S04]  /*12400*/  LDL.LU R165, [R1+0x1ac] ;  /* 0x0001ac0001a57983 */ /* 0x000f280000300800 */
[----:B------:R-:W4:Y:S04]  /*12410*/  LDL.LU R166, [R1+0x198] ;  /* 0x0001980001a67983 */ /* 0x000f280000300800 */
[----:B------:R-:W4:Y:S04]  /*12420*/  LDL.LU R167, [R1+0x19c] ;  /* 0x00019c0001a77983 */ /* 0x000f280000300800 */
[----:B------:R-:W2:Y:S04]  /*12430*/  LDL.LU R168, [R1+0x128] ;  /* 0x0001280001a87983 */ /* 0x000ea80000300800 */
[----:B------:R-:W2:Y:S04]  /*12440*/  LDL.LU R169, [R1+0x12c] ;  /* 0x00012c0001a97983 */ /* 0x000ea80000300800 */
[----:B------:R-:W2:Y:S04]  /*12450*/  LDL.LU R170, [R1+0x118] ;  /* 0x0001180001aa7983 */ /* 0x000ea80000300800 */
[----:B------:R-:W2:Y:S04]  /*12460*/  LDL.LU R171, [R1+0x11c] ;  /* 0x00011c0001ab7983 */ /* 0x000ea80000300800 */
[----:B----4-:R4:W-:Y:S04]  /*12470*/  STS.128 [R0+0x80], R164 ;  /* 0x000080a400007388 */ /* 0x0109e80000000c00 */
[----:B----4-:R-:W4:Y:S04]  /*12480*/  LDL.LU R164, [R1+0x130] ;  /* 0x0001300001a47983 */ /* 0x010f280000300800 */
[----:B------:R-:W4:Y:S04]  /*12490*/  LDL.LU R165, [R1+0x134] ;  /* 0x0001340001a57983 */ /* 0x000f280000300800 */
[----:B------:R-:W4:Y:S04]  /*124a0*/  LDL.LU R166, [R1+0x120] ;  /* 0x0001200001a67983 */ /* 0x000f280000300800 */
[----:B------:R-:W4:Y:S04]  /*124b0*/  LDL.LU R167, [R1+0x124] ;  /* 0x0001240001a77983 */ /* 0x000f280000300800 */
[----:B--2---:R-:W-:Y:S01]  /*124c0*/  STS.128 [R0+0x200], R168 ;  /* 0x000200a800007388 */ /* 0x004fe20000000c00 */
[----:B------:R-:W-:-:S02]  /*124d0*/  IMAD.MOV.U32 R182, RZ, RZ, R140 ;  /* 0x000000ffffb67224 */ /* 0x000fc400078e008c */
[----:B------:R-:W-:Y:S02]  /*124e0*/  IMAD.MOV.U32 R183, RZ, RZ, R141 ;  /* 0x000000ffffb77224 */ /* 0x000fe400078e008d */
[----:B------:R-:W-:Y:S02]  /*124f0*/  IMAD.MOV.U32 R140, RZ, RZ, R138 ;  /* 0x000000ffff8c7224 */ /* 0x000fe400078e008a */
[----:B------:R-:W-:Y:S02]  /*12500*/  IMAD.MOV.U32 R141, RZ, RZ, R139 ;  /* 0x000000ffff8d7224 */ /* 0x000fe400078e008b */
[----:B------:R-:W-:Y:S02]  /*12510*/  IMAD.MOV.U32 R180, RZ, RZ, R136 ;  /* 0x000000ffffb47224 */ /* 0x000fe400078e0088 */
[----:B------:R-:W-:Y:S02]  /*12520*/  IMAD.MOV.U32 R181, RZ, RZ, R137 ;  /* 0x000000ffffb57224 */ /* 0x000fe400078e0089 */
        /* <DEDUP_REMOVED lines=9> */
[----:B------:R-:W-:Y:S01]  /*125c0*/  IMAD.MOV.U32 R67, RZ, RZ, R225 ;  /* 0x000000ffff437224 */ /* 0x000fe200078e00e1 */
[----:B----4-:R2:W-:Y:S02]  /*125d0*/  STS.128 [R0+0x280], R164 ;  /* 0x000280a400007388 */ /* 0x0105e40000000c00 */
[----:B--2---:R-:W-:Y:S02]  /*125e0*/  IMAD.MOV.U32 R166, RZ, RZ, R92 ;  /* 0x000000ffffa67224 */ /* 0x004fe400078e005c */
        /* <DEDUP_REMOVED lines=11> */
[----:B------:R-:W-:Y:S04]  /*126a0*/  STS.128 [R0+0x400], R164 ;  /* 0x000400a400007388 */ /* 0x000fe80000000c00 */
[----:B------:R-:W-:Y:S04]  /*126b0*/  STS.128 [R0+0x480], R92 ;  /* 0x0004805c00007388 */ /* 0x000fe80000000c00 */
[----:B------:R-:W-:Y:S04]  /*126c0*/  STS.128 [R0+0x600], R88 ;  /* 0x0006005800007388 */ /* 0x000fe80000000c00 */
        /* <DEDUP_REMOVED lines=11> */
[----:B------:R4:W-:Y:S04]  /*12780*/  STS.128 [R0+0x400], R64 ;  /* 0x0004004000007388 */ /* 0x0009e80000000c00 */
[----:B------:R1:W-:Y:S04]  /*12790*/  STS.128 [R0+0x280], R76 ;  /* 0x0002804c00007388 */ /* 0x0003e80000000c00 */
[----:B----4-:R-:W4:Y:S04]  /*127a0*/  LDL.LU R64, [R1+0x60] ;  /* 0x0000600001407983 */ /* 0x010f280000300800 */
[----:B------:R-:W4:Y:S04]  /*127b0*/  LDL.LU R65, [R1+0x64] ;  /* 0x0000640001417983 */ /* 0x000f280000300800 */
[----:B------:R-:W4:Y:S04]  /*127c0*/  LDL.LU R66, [R1+0x50] ;  /* 0x0000500001427983 */ /* 0x000f280000300800 */
[----:B------:R-:W4:Y:S04]  /*127d0*/  LDL.LU R67, [R1+0x54] ;  /* 0x0000540001437983 */ /* 0x000f280000300800 */
[----:B-1----:R-:W2:Y:S04]  /*127e0*/  LDL.LU R76, [R1+0x68] ;  /* 0x00006800014c7983 */ /* 0x002ea80000300800 */
[----:B------:R-:W2:Y:S04]  /*127f0*/  LDL.LU R77, [R1+0x6c] ;  /* 0x00006c00014d7983 */ /* 0x000ea80000300800 */
[----:B------:R-:W2:Y:S04]  /*12800*/  LDL.LU R78, [R1+0x58] ;  /* 0x00005800014e7983 */ /* 0x000ea80000300800 */
[----:B------:R-:W2:Y:S04]  /*12810*/  LDL.LU R79, [R1+0x5c] ;  /* 0x00005c00014f7983 */ /* 0x000ea80000300800 */
[----:B------:R-:W3:Y:S04]  /*12820*/  LDL.LU R196, [R1+0x180] ;  /* 0x0001800001c47983 */ /* 0x000ee80000300800 */
[----:B------:R-:W3:Y:S04]  /*12830*/  LDL.LU R197, [R1+0x184] ;  /* 0x0001840001c57983 */ /* 0x000ee80000300800 */
[----:B------:R-:W3:Y:S04]  /*12840*/  LDL.LU R198, [R1+0x170] ;  /* 0x0001700001c67983 */ /* 0x000ee80000300800 */
[----:B------:R-:W3:Y:S01]  /*12850*/  LDL.LU R199, [R1+0x174] ;  /* 0x0001740001c77983 */ /* 0x000ee20000300800 */
[----:B------:R-:W-:-:S02]  /*12860*/  IMAD.MOV.U32 R224, RZ, RZ, R218 ;  /* 0x000000ffffe07224 */ /* 0x000fc400078e00da */
[----:B------:R-:W-:Y:S01]  /*12870*/  IMAD.MOV.U32 R225, RZ, RZ, R219 ;  /* 0x000000ffffe17224 */ /* 0x000fe200078e00db */
[----:B------:R-:W-:Y:S04]  /*12880*/  STS.128 [R0], R180 ;  /* 0x000000b400007388 */ /* 0x000fe80000000c00 */
[----:B------:R-:W-:Y:S04]  /*12890*/  STS.128 [R0+0x80], R140 ;  /* 0x0000808c00007388 */ /* 0x000fe80000000c00 */
[----:B------:R-:W-:Y:S04]  /*128a0*/  STS.128 [R0+0x200], R136 ;  /* 0x0002008800007388 */ /* 0x000fe80000000c00 */
[----:B------:R-:W-:Y:S01]  /*128b0*/  STS.128 [R0+0x480], R224 ;  /* 0x000480e000007388 */ /* 0x000fe20000000c00 */
[----:B------:R-:W-:-:S02]  /*128c0*/  LOP3.LUT R219, R2, 0x20, RZ, 0x3c, !PT ;  /* 0x0000002002db7812 */ /* 0x000fc400078e3cff */
[----:B------:R-:W-:Y:S01]  /*128d0*/  LOP3.LUT R218, R2, 0x40, RZ, 0x3c, !PT ;  /* 0x0000004002da7812 */ /* 0x000fe200078e3cff */
[----:B----4-:R-:W-:Y:S04]  /*128e0*/  STS.128 [R0+0x600], R64 ;  /* 0x0006004000007388 */ /* 0x010fe80000000c00 */
[----:B--2---:R-:W-:Y:S04]  /*128f0*/  STS.128 [R0+0x680], R76 ;  /* 0x0006804c00007388 */ /* 0x004fe80000000c00 */
        /* <DEDUP_REMOVED lines=28> */
[----:B------:R-:W-:Y:S01]  /*12ac0*/  IMAD.MOV.U32 R207, RZ, RZ, R125 ;  /* 0x000000ffffcf7224 */ /* 0x000fe200078e007d */
[----:B------:R-:W4:Y:S01]  /*12ad0*/  LDL.LU R217, [R1+0x238] ;  /* 0x0002380001d97983 */ /* 0x000f220000300800 */
[----:B------:R-:W-:Y:S02]  /*12ae0*/  IMAD.MOV.U32 R208, RZ, RZ, R122 ;  /* 0x000000ffffd07224 */ /* 0x000fe400078e007a */
[----:B------:R-:W-:Y:S02]  /*12af0*/  IMAD.MOV.U32 R209, RZ, RZ, R123 ;  /* 0x000000ffffd17224 */ /* 0x000fe400078e007b */
[----:B------:R-:W-:-:S02]  /*12b00*/  IMAD.MOV.U32 R210, RZ, RZ, R126 ;  /* 0x000000ffffd27224 */ /* 0x000fc400078e007e */
[----:B------:R-:W-:Y:S02]  /*12b10*/  IMAD.MOV.U32 R211, RZ, RZ, R127 ;  /* 0x000000ffffd37224 */ /* 0x000fe400078e007f */
[----:B--2---:R-:W-:Y:S02]  /*12b20*/  IMAD.MOV.U32 R200, RZ, RZ, R98 ;  /* 0x000000ffffc87224 */ /* 0x004fe400078e0062 */
[----:B------:R-:W-:Y:S02]  /*12b30*/  IMAD.MOV.U32 R201, RZ, RZ, R99 ;  /* 0x000000ffffc97224 */ /* 0x000fe400078e0063 */
[----:B------:R-:W-:Y:S02]  /*12b40*/  IMAD.MOV.U32 R202, RZ, RZ, R102 ;  /* 0x000000ffffca7224 */ /* 0x000fe400078e0066 */
[----:B------:R-:W-:Y:S01]  /*12b50*/  IMAD.MOV.U32 R203, RZ, RZ, R103 ;  /* 0x000000ffffcb7224 */ /* 0x000fe200078e0067 */
[----:B------:R-:W-:Y:S04]  /*12b60*/  STS.128 [R0+0x600], R204 ;  /* 0x000600cc00007388 */ /* 0x000fe80000000c00 */
[----:B------:R-:W-:Y:S04]  /*12b70*/  STS.128 [R0+0x480], R200 ;  /* 0x000480c800007388 */ /* 0x000fe80000000c00 */
[----:B------:R-:W-:Y:S01]  /*12b80*/  STS.128 [R0+0x680], R208 ;  /* 0x000680d000007388 */ /* 0x000fe20000000c00 */
[----:B------:R-:W-:-:S02]  /*12b90*/  IMAD.MOV.U32 R98, RZ, RZ, R148 ;  /* 0x000000ffff627224 */ /* 0x000fc400078e0094 */
[----:B------:R-:W-:Y:S01]  /*12ba0*/  IMAD.MOV.U32 R99, RZ, RZ, R149 ;  /* 0x000000ffff637224 */ /* 0x000fe200078e0095 */
[----:B------:R-:W2:Y:S04]  /*12bb0*/  LDL.LU R216, [R1+0x23c] ;  /* 0x00023c0001d87983 */ /* 0x000ea80000300800 */
[----:B---3--:R3:W-:Y:S02]  /*12bc0*/  STS.128 [R0+0x280], R196 ;  /* 0x000280c400007388 */ /* 0x0087e40000000c00 */
[----:B---3--:R-:W-:Y:S02]  /*12bd0*/  IMAD.MOV.U32 R196, RZ, RZ, R96 ;  /* 0x000000ffffc47224 */ /* 0x008fe400078e0060 */
[----:B------:R-:W-:Y:S02]  /*12be0*/  IMAD.MOV.U32 R197, RZ, RZ, R97 ;  /* 0x000000ffffc57224 */ /* 0x000fe400078e0061 */
[----:B------:R-:W-:-:S02]  /*12bf0*/  IMAD.MOV.U32 R198, RZ, RZ, R100 ;  /* 0x000000ffffc67224 */ /* 0x000fc400078e0064 */
[----:B------:R-:W-:-:S05]  /*12c00*/  IMAD.MOV.U32 R199, RZ, RZ, R101 ;  /* 0x000000ffffc77224 */ /* 0x000fca00078e0065 */
[----:B------:R-:W-:Y:S04]  /*12c10*/  STS.128 [R0+0x400], R196 ;  /* 0x000400c400007388 */ /* 0x000fe80000000c00 */
[----:B------:R-:W-:Y:S01]  /*12c20*/  BAR.SYNC.DEFER_BLOCKING 0x0 ;  /* 0x0000000000007b1d */ /* 0x000fe20000010000 */
[----:B------:R-:W-:Y:S02]  /*12c30*/  IMAD.MOV.U32 R96, RZ, RZ, R144 ;  /* 0x000000ffff607224 */ /* 0x000fe400078e0090 */
[----:B------:R-:W-:-:S03]  /*12c40*/  IMAD.MOV.U32 R97, RZ, RZ, R145 ;  /* 0x000000ffff617224 */ /* 0x000fc600078e0091 */
[----:B------:R-:W3:Y:S04]  /*12c50*/  LDS.128 R100, [R2] ;  /* 0x0000000002647984 */ /* 0x000ee80000000c00 */
        /* <DEDUP_REMOVED lines=9> */
[----:B-1----:R-:W-:-:S02]  /*12cf0*/  IMAD.MOV.U32 R98, RZ, RZ, R152 ;  /* 0x000000ffff627224 */ /* 0x002fc400078e0098 */
[----:B------:R-:W-:Y:S02]  /*12d00*/  IMAD.MOV.U32 R99, RZ, RZ, R153 ;  /* 0x000000ffff637224 */ /* 0x000fe400078e0099 */
[----:B------:R-:W-:Y:S02]  /*12d10*/  IMAD.MOV.U32 R152, RZ, RZ, R82 ;  /* 0x000000ffff987224 */ /* 0x000fe400078e0052 */
[----:B------:R-:W-:Y:S01]  /*12d20*/  IMAD.MOV.U32 R153, RZ, RZ, R83 ;  /* 0x000000ffff997224 */ /* 0x000fe200078e0053 */
[----:B------:R-:W2:Y:S04]  /*12d30*/  LDL.LU R82, [R1+0x20] ;  /* 0x0000200001527983 */ /* 0x000ea80000300800 */
[----:B------:R-:W2:Y:S01]  /*12d40*/  LDL.LU R83, [R1+0x24] ;  /* 0x0000240001537983 */ /* 0x000ea20000300800 */
[----:B------:R-:W-:-:S02]  /*12d50*/  IMAD.MOV.U32 R96, RZ, RZ, R80 ;  /* 0x000000ffff607224 */ /* 0x000fc400078e0050 */
[----:B------:R-:W-:Y:S02]  /*12d60*/  IMAD.MOV.U32 R97, RZ, RZ, R81 ;  /* 0x000000ffff617224 */ /* 0x000fe400078e0051 */
[----:B------:R-:W-:Y:S02]  /*12d70*/  IMAD.MOV.U32 R80, RZ, RZ, R248 ;  /* 0x000000ffff507224 */ /* 0x000fe400078e00f8 */
[----:B------:R-:W-:Y:S01]  /*12d80*/  IMAD.MOV.U32 R81, RZ, RZ, R249 ;  /* 0x000000ffff517224 */ /* 0x000fe200078e00f9 */
[----:B------:R-:W-:Y:S04]  /*12d90*/  STS.128 [R0+0x200], R96 ;  /* 0x0002006000007388 */ /* 0x000fe80000000c00 */
[----:B--2---:R1:W-:Y:S04]  /*12da0*/  STS.128 [R0+0x400], R80 ;  /* 0x0004005000007388 */ /* 0x0043e80000000c00 */
[----:B-1----:R-:W2:Y:S04]  /*12db0*/  LDL.LU R82, [R1+0x28] ;  /* 0x0000280001527983 */ /* 0x002ea80000300800 */
[----:B------:R-:W2:Y:S01]  /*12dc0*/  LDL.LU R83, [R1+0x2c] ;  /* 0x00002c0001537983 */ /* 0x000ea20000300800 */
[----:B------:R-:W-:Y:S01]  /*12dd0*/  IADD3 R96, R252, 0x1, RZ ;  /* 0x00000001fc607810 */ /* 0x000fe20007ffe0ff */
[----:B------:R-:W-:-:S02]  /*12de0*/  IMAD.MOV.U32 R80, RZ, RZ, R250 ;  /* 0x000000ffff507224 */ /* 0x000fc400078e00fa */
[----:B------:R-:W-:Y:S01]  /*12df0*/  IMAD.MOV.U32 R81, RZ, RZ, R251 ;  /* 0x000000ffff517224 */ /* 0x000fe200078e00fb */
[----:B------:R-:W-:Y:S01]  /*12e00*/  ISETP.GE.AND P5, PT, R96, c[0x0][0x17c], PT ;  /* 0x00005f0060007a0c */ /* 0x000fe20003fa6270 */
[----:B------:R-:W3:Y:S04]  /*12e10*/  LDL.LU R226, [R1+0x10] ;  /* 0x0000100001e27983 */ /* 0x000ee80000300800 */
[----:B------:R-:W3:Y:S04]  /*12e20*/  LDL.LU R96, [R1+0x40] ;  /* 0x0000400001607983 */ /* 0x000ee80000300800 */
[----:B------:R-:W3:Y:S04]  /*12e30*/  LDL.LU R97, [R1+0x44] ;  /* 0x0000440001617983 */ /* 0x000ee80000300800 */
[----:B------:R-:W3:Y:S04]  /*12e40*/  LDL.LU R98, [R1+0x30] ;  /* 0x0000300001627983 */ /* 0x000ee80000300800 */
[----:B------:R-:W3:Y:S04]  /*12e50*/  LDL.LU R99, [R1+0x34] ;  /* 0x0000340001637983 */ /* 0x000ee80000300800 */
[----:B--2---:R1:W-:Y:S04]  /*12e60*/  STS.128 [R0+0x480], R80 ;  /* 0x0004805000007388 */ /* 0x0043e80000000c00 */
[----:B-1----:R-:W2:Y:S04]  /*12e70*/  LDL.LU R80, [R1+0x48] ;  /* 0x0000480001507983 */ /* 0x002ea80000300800 */
[----:B------:R-:W2:Y:S04]  /*12e80*/  LDL.LU R81, [R1+0x4c] ;  /* 0x00004c0001517983 */ /* 0x000ea80000300800 */
[----:B------:R-:W2:Y:S04]  /*12e90*/  LDL.LU R227, [R1+0x14] ;  /* 0x0000140001e37983 */ /* 0x000ea80000300800 */
[----:B------:R-:W2:Y:S04]  /*12ea0*/  LDL.LU R82, [R1+0x38] ;  /* 0x0000380001527983 */ /* 0x000ea80000300800 */
[----:B------:R-:W2:Y:S01]  /*12eb0*/  LDL.LU R83, [R1+0x3c] ;  /* 0x00003c0001537983 */ /* 0x000ea20000300800 */
[----:B------:R-:W-:Y:S01]  /*12ec0*/  IADD3 R145, R252, 0x2, RZ ;  /* 0x00000002fc917810 */ /* 0x000fe20007ffe0ff */
[----:B------:R-:W-:-:S02]  /*12ed0*/  IMAD.MOV.U32 R148, RZ, RZ, R146 ;  /* 0x000000ffff947224 */ /* 0x000fc400078e0092 */
[----:B------:R-:W-:Y:S01]  /*12ee0*/  IMAD.MOV.U32 R149, RZ, RZ, R147 ;  /* 0x000000ffff957224 */ /* 0x000fe200078e0093 */
[----:B------:R-:W-:Y:S01]  /*12ef0*/  ISETP.GE.AND P4, PT, R145, c[0x0][0x17c], PT ;  /* 0x00005f0091007a0c */ /* 0x000fe20003f86270 */
[----:B----4-:R-:W-:Y:S02]  /*12f00*/  IMAD R145, R217, c[0x0][0x194], RZ ;  /* 0x00006500d9917a24 */ /* 0x010fe400078e02ff */
[----:B------:R-:W-:Y:S01]  /*12f10*/  IMAD.MOV.U32 R146, RZ, RZ, c[0x0][0x194] ;  /* 0x00006500ff927624 */ /* 0x000fe200078e00ff */
[----:B------:R1:W-:Y:S01]  /*12f20*/  STS.128 [R0+0x80], R148 ;  /* 0x0000809400007388 */ /* 0x0003e20000000c00 */
[----:B------:R-:W-:-:S03]  /*12f30*/  IADD3 R144, R252, 0x3, RZ ;  /* 0x00000003fc907810 */ /* 0x000fc60007ffe0ff */
[----:B------:R-:W-:Y:S01]  /*12f40*/  STS.128 [R0+0x280], R152 ;  /* 0x0002809800007388 */ /* 0x000fe20000000c00 */
[----:B------:R-:W-:-:S03]  /*12f50*/  IMAD R146, R146, 0x80, R145 ;  /* 0x0000008092927824 */ /* 0x000fc600078e0291 */
[----:B---3--:R3:W-:Y:S01]  /*12f60*/  STS.128 [R0+0x600], R96 ;  /* 0x0006006000007388 */ /* 0x0087e20000000c00 */
[----:B------:R-:W-:Y:S02]  /*12f70*/  ISETP.GE.AND P3, PT, R144, c[0x0][0x17c], PT ;  /* 0x00005f0090007a0c */ /* 0x000fe40003f66270 */
[----:B------:R-:W-:Y:S02]  /*12f80*/  LEA R144, P0, R145, c[0x0][0x170], 0x2 ;  /* 0x00005c0091907a11 */ /* 0x000fe400078010ff */
[----:B------:R-:W-:Y:S02]  /*12f90*/  ISETP.GE.AND P2, PT, R217, c[0x0][0x178], PT ;  /* 0x00005e00d9007a0c */ /* 0x000fe40003f46270 */
[C---:B------:R-:W-:Y:S01]  /*12fa0*/  ISETP.GE.AND P6, PT, R252.reuse, c[0x0][0x17c], PT ;  /* 0x00005f00fc007a0c */ /* 0x040fe20003fc6270 */
[C---:B-1----:R-:W-:Y:S01]  /*12fb0*/  IMAD R149, R252.reuse, c[0x0][0x198], RZ ;  /* 0x00006600fc957a24 */ /* 0x042fe200078e02ff */
[----:B------:R-:W-:Y:S02]  /*12fc0*/  LEA.HI.X.SX32 R145, R145, c[0x0][0x174], 0x2, P0 ;  /* 0x00005d0091917a11 */ /* 0x000fe400000f16ff */
[----:B------:R-:W-:-:S02]  /*12fd0*/  ISETP.LT.AND P2, PT, R252, c[0x0][0x17c], !P2 ;  /* 0x00005f00fc007a0c */ /* 0x000fc40005741270 */
[----:B---3--:R-:W-:Y:S02]  /*12fe0*/  LEA R96, P1, R146, c[0x0][0x170], 0x2 ;  /* 0x00005c0092607a11 */ /* 0x008fe400078210ff */
[----:B------:R-:W-:Y:S02]  /*12ff0*/  ISETP.LT.AND P6, PT, R216, c[0x0][0x178], !P6 ;  /* 0x00005e00d8007a0c */ /* 0x000fe400077c1270 */
[----:B------:R-:W-:Y:S02]  /*13000*/  LEA.HI.X.SX32 R97, R146, c[0x0][0x174], 0x2, P1 ;  /* 0x00005d0092617a11 */ /* 0x000fe400008f16ff */
[----:B------:R-:W-:Y:S01]  /*13010*/  ISETP.LT.AND P1, PT, R217, c[0x0][0x178], !P5 ;  /* 0x00005e00d9007a0c */ /* 0x000fe20006f21270 */
[----:B------:R-:W-:-:S04]  /*13020*/  IMAD.WIDE R98, R149, 0x4, R144 ;  /* 0x0000000495627825 */ /* 0x000fc800078e0290 */
[C---:B------:R-:W-:Y:S01]  /*13030*/  IMAD.WIDE R146, R149.reuse, 0x4, R96 ;  /* 0x0000000495927825 */ /* 0x040fe200078e0260 */
[----:B------:R-:W-:Y:S01]  /*13040*/  IADD3 R149, R149, c[0x0][0x198], RZ ;  /* 0x0000660095957a10 */ /* 0x000fe20007ffe0ff */
[----:B--2---:R1:W-:Y:S04]  /*13050*/  STS.128 [R0+0x680], R80 ;  /* 0x0006805000007388 */ /* 0x0043e80000000c00 */
[----:B------:R-:W-:Y:S01]  /*13060*/  BAR.SYNC.DEFER_BLOCKING 0x0 ;  /* 0x0000000000007b1d */ /* 0x000fe20000010000 */
[----:B-1----:R-:W-:-:S05]  /*13070*/  IMAD.WIDE R82, R149, 0x4, R144 ;  /* 0x0000000495527825 */ /* 0x002fca00078e0290 */
[----:B------:R1:W-:Y:S04]  /*13080*/  @P2 STG.E [R98.64], R226 ;  /* 0x000000e262002986 */ /* 0x0003e8000c101908 */
[----:B------:R-:W-:Y:S04]  /*13090*/  @P6 STG.E [R146.64], R4 ;  /* 0x0000000492006986 */ /* 0x000fe8000c101908 */
[----:B------:R2:W-:Y:S04]  /*130a0*/  @P1 STG.E [R82.64], R227 ;  /* 0x000000e352001986 */ /* 0x0005e8000c101908 */
[----:B-1----:R-:W3:Y:S04]  /*130b0*/  LDL.LU R226, [R1] ;  /* 0x0000000001e27983 */ /* 0x002ee80000300800 */
[----:B--2---:R-:W2:Y:S01]  /*130c0*/  LDL.LU R227, [R1+0x4] ;  /* 0x0000040001e37983 */ /* 0x004ea20000300800 */
[----:B------:R-:W-:Y:S01]  /*130d0*/  ISETP.LT.AND P5, PT, R216, c[0x0][0x178], !P5 ;  /* 0x00005e00d8007a0c */ /* 0x000fe20006fa1270 */
[C---:B------:R-:W-:Y:S01]  /*130e0*/  IMAD.WIDE R80, R149.reuse, 0x4, R96 ;  /* 0x0000000495507825 */ /* 0x040fe200078e0260 */
[----:B------:R-:W-:-:S02]  /*130f0*/  IADD3 R151, R149, c[0x0][0x198], RZ ;  /* 0x0000660095977a10 */ /* 0x000fc40007ffe0ff */
[----:B------:R-:W-:Y:S02]  /*13100*/  ISETP.LT.AND P6, PT, R217, c[0x0][0x178], !P4 ;  /* 0x00005e00d9007a0c */ /* 0x000fe400067c1270 */
[----:B------:R-:W-:Y:S01]  /*13110*/  ISETP.LT.AND P4, PT, R216, c[0x0][0x178], !P4 ;  /* 0x00005e00d8007a0c */ /* 0x000fe20006781270 */
[----:B------:R-:W-:-:S06]  /*13120*/  IMAD.WIDE R98, R151, 0x4, R144 ;  /* 0x0000000497627825 */ /* 0x000fcc00078e0290 */
[----:B------:R1:W-:Y:S01]  /*13130*/  @P5 STG.E [R80.64], R5 ;  /* 0x0000000550005986 */ /* 0x0003e2000c101908 */
[----:B------:R-:W-:Y:S01]  /*13140*/  ISETP.LT.AND P5, PT, R217, c[0x0][0x178], !P3 ;  /* 0x00005e00d9007a0c */ /* 0x000fe20005fa1270 */
[C---:B------:R-:W-:Y:S01]  /*13150*/  IMAD.WIDE R146, R151.reuse, 0x4, R96 ;  /* 0x0000000497927825 */ /* 0x040fe200078e0260 */
[----:B------:R-:W-:Y:S02]  /*13160*/  ISETP.LT.AND P3, PT, R216, c[0x0][0x178], !P3 ;  /* 0x00005e00d8007a0c */ /* 0x000fe40005f61270 */
[----:B------:R-:W-:Y:S02]  /*13170*/  IADD3 R151, R151, c[0x0][0x198], RZ ;  /* 0x0000660097977a10 */ /* 0x000fe40007ffe0ff */
[C---:B------:R-:W-:Y:S02]  /*13180*/  IADD3 R148, R252.reuse, 0x4, RZ ;  /* 0x00000004fc947810 */ /* 0x040fe40007ffe0ff */
[----:B------:R-:W-:Y:S01]  /*13190*/  IADD3 R0, R252, 0x5, RZ ;  /* 0x00000005fc007810 */ /* 0x000fe20007ffe0ff */
[C---:B------:R-:W-:Y:S01]  /*131a0*/  IMAD.WIDE R82, R151.reuse, 0x4, R144 ;  /* 0x0000000497527825 */ /* 0x040fe200078e0290 */
[----:B------:R-:W-:Y:S01]  /*131b0*/  ISETP.GE.AND P0, PT, R148, c[0x0][0x17c], PT ;  /* 0x00005f0094007a0c */ /* 0x000fe20003f06270 */
[----:B------:R4:W-:Y:S02]  /*131c0*/  @P6 STG.E [R98.64], R244 ;  /* 0x000000f462006986 */ /* 0x0009e4000c101908 */
[C---:B-1----:R-:W-:Y:S01]  /*131d0*/  IMAD.WIDE R4, R151.reuse, 0x4, R96 ;  /* 0x0000000497047825 */ /* 0x042fe200078e0260 */
[----:B------:R-:W-:Y:S01]  /*131e0*/  ISETP.GE.AND P2, PT, R0, c[0x0][0x17c], PT ;  /* 0x00005f0000007a0c */ /* 0x000fe20003f46270 */
[----:B------:R-:W-:Y:S01]  /*131f0*/  @P4 STG.E [R146.64], R32 ;  /* 0x0000002092004986 */ /* 0x000fe2000c101908 */
[----:B------:R-:W-:-:S02]  /*13200*/  IADD3 R149, R151, c[0x0][0x198], RZ ;  /* 0x0000660097957a10 */ /* 0x000fc40007ffe0ff */
[----:B------:R-:W-:Y:S01]  /*13210*/  ISETP.LT.AND P6, PT, R217, c[0x0][0x178], !P0 ;  /* 0x00005e00d9007a0c */ /* 0x000fe200047c1270 */
[----:B------:R1:W-:Y:S01]  /*13220*/  @P5 STG.E [R82.64], R245 ;  /* 0x000000f552005986 */ /* 0x0003e2000c101908 */
[----:B------:R-:W-:-:S03]  /*13230*/  ISETP.LT.AND P0, PT, R216, c[0x0][0x178], !P0 ;  /* 0x00005e00d8007a0c */ /* 0x000fc60004701270 */
[----:B------:R1:W-:Y:S01]  /*13240*/  @P3 STG.E [R4.64], R33 ;  /* 0x0000002104003986 */ /* 0x0003e2000c101908 */
[----:B------:R-:W-:Y:S01]  /*13250*/  ISETP.LT.AND P3, PT, R217, c[0x0][0x178], !P2 ;  /* 0x00005e00d9007a0c */ /* 0x000fe20005761270 */
[C---:B------:R-:W-:Y:S01]  /*13260*/  IMAD.WIDE R80, R149.reuse, 0x4, R144 ;  /* 0x0000000495507825 */ /* 0x040fe200078e0290 */
[----:B------:R-:W-:Y:S02]  /*13270*/  ISETP.LT.AND P2, PT, R216, c[0x0][0x178], !P2 ;  /* 0x00005e00d8007a0c */ /* 0x000fe40005741270 */
[----:B------:R-:W-:Y:S01]  /*13280*/  IADD3 R0, R252, 0x6, RZ ;  /* 0x00000006fc007810 */ /* 0x000fe20007ffe0ff */
[C---:B----4-:R-:W-:Y:S01]  /*13290*/  IMAD.WIDE R98, R149.reuse, 0x4, R96 ;  /* 0x0000000495627825 */ /* 0x050fe200078e0260 */
[----:B------:R-:W-:Y:S02]  /*132a0*/  IADD3 R149, R149, c[0x0][0x198], RZ ;  /* 0x0000660095957a10 */ /* 0x000fe40007ffe0ff */
[----:B------:R-:W-:Y:S02]  /*132b0*/  ISETP.GE.AND P1, PT, R0, c[0x0][0x17c], PT ;  /* 0x00005f0000007a0c */ /* 0x000fe40003f26270 */
[----:B------:R-:W-:Y:S01]  /*132c0*/  IADD3 R0, R252, 0x7, RZ ;  /* 0x00000007fc007810 */ /* 0x000fe20007ffe0ff */
[C---:B-1----:R-:W-:Y:S01]  /*132d0*/  IMAD.WIDE R82, R149.reuse, 0x4, R144 ;  /* 0x0000000495527825 */ /* 0x042fe200078e0290 */
[----:B------:R1:W-:Y:S03]  /*132e0*/  @P6 STG.E [R80.64], R236 ;  /* 0x000000ec50006986 */ /* 0x0003e6000c101908 */
[C---:B------:R-:W-:Y:S01]  /*132f0*/  IMAD.WIDE R4, R149.reuse, 0x4, R96 ;  /* 0x0000000495047825 */ /* 0x040fe200078e0260 */
        /* <DEDUP_REMOVED lines=11> */
[C---:B-1----:R-:W-:Y:S01]  /*133b0*/  IMAD.WIDE R80, R147.reuse, 0x4, R96 ;  /* 0x0000000493507825 */ /* 0x042fe200078e0260 */
[----:B------:R-:W-:Y:S02]  /*133c0*/  IADD3 R147, R147, c[0x0][0x198], RZ ;  /* 0x0000660093937a10 */ /* 0x000fe40007ffe0ff */
[----:B------:R-:W-:Y:S02]  /*133d0*/  ISETP.GE.AND P5, PT, R0, c[0x0][0x17c], PT ;  /* 0x00005f0000007a0c */ /* 0x000fe40003fa6270 */
[----:B------:R-:W-:Y:S01]  /*133e0*/  IADD3 R0, R252, 0x9, RZ ;  /* 0x00000009fc007810 */ /* 0x000fe20007ffe0ff */
[C---:B----4-:R-:W-:Y:S01]  /*133f0*/  IMAD.WIDE R82, R147.reuse, 0x4, R144 ;  /* 0x0000000493527825 */ /* 0x050fe200078e0290 */
[----:B------:R1:W-:Y:S03]  /*13400*/  @P6 STG.E [R32.64], R228 ;  /* 0x000000e420006986 */ /* 0x0003e6000c101908 */
[C---:B------:R-:W-:Y:S01]  /*13410*/  IMAD.WIDE R4, R147.reuse, 0x4, R96 ;  /* 0x0000000493047825 */ /* 0x040fe200078e0260 */
[----:B------:R-:W-:Y:S01]  /*13420*/  ISETP.GE.AND P0, PT, R0, c[0x0][0x17c], PT ;  /* 0x00005f0000007a0c */ /* 0x000fe20003f06270 */
[----:B------:R4:W-:Y:S01]  /*13430*/  @P1 STG.E [R80.64], R24 ;  /* 0x0000001850001986 */ /* 0x0009e2000c101908 */
[----:B------:R-:W-:-:S02]  /*13440*/  IADD3 R99, R147, c[0x0][0x198], RZ ;  /* 0x0000660093637a10 */ /* 0x000fc40007ffe0ff */
[----:B------:R-:W-:Y:S01]  /*13450*/  ISETP.LT.AND P6, PT, R217, c[0x0][0x178], !P5 ;  /* 0x00005e00d9007a0c */ /* 0x000fe20006fc1270 */
[----:B------:R-:W-:Y:S01]  /*13460*/  @P2 STG.E [R82.64], R229 ;  /* 0x000000e552002986 */ /* 0x000fe2000c101908 */
[----:B------:R-:W-:-:S03]  /*13470*/  ISETP.LT.AND P5, PT, R216, c[0x0][0x178], !P5 ;  /* 0x00005e00d8007a0c */ /* 0x000fc60006fa1270 */
[----:B------:R-:W-:Y:S01]  /*13480*/  @P4 STG.E [R4.64], R25 ;  /* 0x0000001904004986 */ /* 0x000fe2000c101908 */
[----:B------:R-:W-:Y:S01]  /*13490*/  ISETP.LT.AND P4, PT, R217, c[0x0][0x178], !P0 ;  /* 0x00005e00d9007a0c */ /* 0x000fe20004781270 */
[----:B------:R-:W-:-:S04]  /*134a0*/  IMAD.WIDE R28, R99, 0x4, R144 ;  /* 0x00000004631c7825 */ /* 0x000fc800078e0290 */
[C---:B-1----:R-:W-:Y:S01]  /*134b0*/  IMAD.WIDE R32, R99.reuse, 0x4, R96 ;  /* 0x0000000463207825 */ /* 0x042fe200078e0260 */
[----:B------:R-:W-:-:S05]  /*134c0*/  IADD3 R99, R99, c[0x0][0x198], RZ ;  /* 0x0000660063637a10 */ /* 0x000fca0007ffe0ff */
[----:B----4-:R-:W-:Y:S01]  /*134d0*/  IMAD.WIDE R80, R99, 0x4, R144 ;  /* 0x0000000463507825 */ /* 0x010fe200078e0290 */
[----:B---3--:R1:W-:Y:S04]  /*134e0*/  @P6 STG.E [R28.64], R226 ;  /* 0x000000e21c006986 */ /* 0x0083e8000c101908 */
[----:B------:R-:W-:Y:S04]  /*134f0*/  @P5 STG.E [R32.64], R20 ;  /* 0x0000001420005986 */ /* 0x000fe8000c101908 */
[----:B--2---:R2:W-:Y:S04]  /*13500*/  @P4 STG.E [R80.64], R227 ;  /* 0x000000e350004986 */ /* 0x0045e8000c101908 */
[----:B-1----:R-:W3:Y:S04]  /*13510*/  LDL.LU R226, [R1+0x18] ;  /* 0x0000180001e27983 */ /* 0x002ee80000300800 */
[----:B--2---:R-:W2:Y:S01]  /*13520*/  LDL.LU R227, [R1+0x1c] ;  /* 0x00001c0001e37983 */ /* 0x004ea20000300800 */
[----:B------:R-:W-:-:S02]  /*13530*/  ISETP.LT.AND P0, PT, R216, c[0x0][0x178], !P0 ;  /* 0x00005e00d8007a0c */ /* 0x000fc40004701270 */
[----:B------:R-:W-:Y:S01]  /*13540*/  IADD3 R0, R252, 0xa, RZ ;  /* 0x0000000afc007810 */ /* 0x000fe20007ffe0ff */
[----:B------:R-:W-:-:S03]  /*13550*/  IMAD.WIDE R4, R99, 0x4, R96 ;  /* 0x0000000463047825 */ /* 0x000fc600078e0260 */
[----:B------:R-:W-:Y:S02]  /*13560*/  ISETP.GE.AND P3, PT, R0, c[0x0][0x17c], PT ;  /* 0x00005f0000007a0c */ /* 0x000fe40003f66270 */
[----:B------:R-:W-:Y:S02]  /*13570*/  IADD3 R0, R252, 0xb, RZ ;  /* 0x0000000bfc007810 */ /* 0x000fe40007ffe0ff */
[----:B------:R-:W-:Y:S02]  /*13580*/  IADD3 R83, R99, c[0x0][0x198], RZ ;  /* 0x0000660063537a10 */ /* 0x000fe40007ffe0ff */
[----:B------:R-:W-:Y:S01]  /*13590*/  ISETP.GE.AND P1, PT, R0, c[0x0][0x17c], PT ;  /* 0x00005f0000007a0c */ /* 0x000fe20003f26270 */
[----:B------:R1:W-:Y:S01]  /*135a0*/  @P0 STG.E [R4.64], R21 ;  /* 0x0000001504000986 */ /* 0x0003e2000c101908 */
[----:B------:R-:W-:Y:S02]  /*135b0*/  ISETP.LT.AND P6, PT, R217, c[0x0][0x178], !P3 ;  /* 0x00005e00d9007a0c */ /* 0x000fe40005fc1270 */
[----:B------:R-:W-:-:S02]  /*135c0*/  ISETP.LT.AND P3, PT, R216, c[0x0][0x178], !P3 ;  /* 0x00005e00d8007a0c */ /* 0x000fc40005f61270 */
[----:B------:R-:W-:Y:S01]  /*135d0*/  ISETP.LT.AND P0, PT, R217, c[0x0][0x178], !P1 ;  /* 0x00005e00d9007a0c */ /* 0x000fe20004f01270 */
[C---:B------:R-:W-:Y:S01]  /*135e0*/  IMAD.WIDE R24, R83.reuse, 0x4, R144 ;  /* 0x0000000453187825 */ /* 0x040fe200078e0290 */
[----:B------:R-:W-:Y:S02]  /*135f0*/  ISETP.LT.AND P1, PT, R216, c[0x0][0x178], !P1 ;  /* 0x00005e00d8007a0c */ /* 0x000fe40004f21270 */
[----:B------:R-:W-:Y:S01]  /*13600*/  IADD3 R0, R252, 0xc, RZ ;  /* 0x0000000cfc007810 */ /* 0x000fe20007ffe0ff */
[C---:B------:R-:W-:Y:S01]  /*13610*/  IMAD.WIDE R28, R83.reuse, 0x4, R96 ;  /* 0x00000004531c7825 */ /* 0x040fe200078e0260 */
[----:B------:R-:W-:Y:S02]  /*13620*/  IADD3 R83, R83, c[0x0][0x198], RZ ;  /* 0x0000660053537a10 */ /* 0x000fe40007ffe0ff */
[----:B------:R-:W-:Y:S02]  /*13630*/  ISETP.GE.AND P2, PT, R0, c[0x0][0x17c], PT ;  /* 0x00005f0000007a0c */ /* 0x000fe40003f46270 */
[----:B------:R-:W-:Y:S01]  /*13640*/  IADD3 R0, R252, 0xd, RZ ;  /* 0x0000000dfc007810 */ /* 0x000fe20007ffe0ff */
[C---:B------:R-:W-:Y:S01]  /*13650*/  IMAD.WIDE R32, R83.reuse, 0x4, R144 ;  /* 0x0000000453207825 */ /* 0x040fe200078e0290 */
[----:B------:R4:W-:Y:S03]  /*13660*/  @P6 STG.E [R24.64], R240 ;  /* 0x000000f018006986 */ /* 0x0009e6000c101908 */
[C---:B-1----:R-:W-:Y:S01]  /*13670*/  IMAD.WIDE R4, R83.reuse, 0x4, R96 ;  /* 0x0000000453047825 */ /* 0x042fe200078e0260 */
[----:B------:R-:W-:Y:S01]  /*13680*/  ISETP.GE.AND P5, PT, R0, c[0x0][0x17c], PT ;  /* 0x00005f0000007a0c */ /* 0x000fe20003fa6270 */
[----:B------:R1:W-:Y:S01]  /*13690*/  @P3 STG.E [R28.64], R16 ;  /* 0x000000101c003986 */ /* 0x0003e2000c101908 */
[----:B------:R-:W-:-:S02]  /*136a0*/  IADD3 R81, R83, c[0x0][0x198], RZ ;  /* 0x0000660053517a10 */ /* 0x000fc40007ffe0ff */
[----:B------:R-:W-:Y:S01]  /*136b0*/  ISETP.LT.AND P6, PT, R217, c[0x0][0x178], !P2 ;  /* 0x00005e00d9007a0c */ /* 0x000fe200057c1270 */
[----:B------:R-:W-:Y:S01]  /*136c0*/  @P0 STG.E [R32.64], R241 ;  /* 0x000000f120000986 */ /* 0x000fe2000c101908 */
        /* <DEDUP_REMOVED lines=91> */
[----:B------:R4:W-:Y:S01]  /*13c80*/  @P4 STG.E [R12.64], R239 ;  /* 0x000000ef0c004986 */ /* 0x0009e2000c101908 */
[----:B------:R-:W-:-:S03]  /*13c90*/  ISETP.LT.AND P3, PT, R216, c[0x0][0x178], !P3 ;  /* 0x00005e00d8007a0c */ /* 0x000fc60005f61270 */
[----:B------:R4:W-:Y:S01]  /*13ca0*/  @P0 STG.E [R4.64], R31 ;  /* 0x0000001f04000986 */ /* 0x0009e2000c101908 */
[----:B------:R-:W-:Y:S01]  /*13cb0*/  ISETP.LT.AND P0, PT, R217, c[0x0][0x178], !P1 ;  /* 0x00005e00d9007a0c */ /* 0x000fe20004f01270 */
[C---:B-1----:R-:W-:Y:S01]  /*13cc0*/  IMAD.WIDE R6, R17.reuse, 0x4, R144 ;  /* 0x0000000411067825 */ /* 0x042fe200078e0290 */
[----:B------:R-:W-:Y:S02]  /*13cd0*/  ISETP.LT.AND P1, PT, R216, c[0x0][0x178], !P1 ;  /* 0x00005e00d8007a0c */ /* 0x000fe40004f21270 */
[----:B------:R-:W-:Y:S01]  /*13ce0*/  IADD3 R0, R252, 0x18, RZ ;  /* 0x00000018fc007810 */ /* 0x000fe20007ffe0ff */
[C---:B----4-:R-:W-:Y:S01]  /*13cf0*/  IMAD.WIDE R8, R17.reuse, 0x4, R96 ;  /* 0x0000000411087825 */ /* 0x050fe200078e0260 */
[----:B------:R-:W-:Y:S02]  /*13d00*/  IADD3 R17, R17, c[0x0][0x198], RZ ;  /* 0x0000660011117a10 */ /* 0x000fe40007ffe0ff */
[----:B------:R-:W-:Y:S02]  /*13d10*/  ISETP.GE.AND P2, PT, R0, c[0x0][0x17c], PT ;  /* 0x00005f0000007a0c */ /* 0x000fe40003f46270 */
[----:B------:R-:W-:Y:S01]  /*13d20*/  IADD3 R0, R252, 0x19, RZ ;  /* 0x00000019fc007810 */ /* 0x000fe20007ffe0ff */
[C---:B------:R-:W-:Y:S01]  /*13d30*/  IMAD.WIDE R12, R17.reuse, 0x4, R144 ;  /* 0x00000004110c7825 */ /* 0x040fe200078e0290 */
        /* <DEDUP_REMOVED lines=18> */
[----:B------:R-:W-:-:S03]  /*13e60*/  IADD3 R17, R21, c[0x0][0x198], RZ ;  /* 0x0000660015117a10 */ /* 0x000fc60007ffe0ff */
[----:B------:R-:W-:Y:S01]  /*13e70*/  IMAD.WIDE R4, R21, 0x4, R96 ;  /* 0x0000000415047825 */ /* 0x000fe200078e0260 */
[----:B------:R-:W-:Y:S02]  /*13e80*/  ISETP.GE.AND P3, PT, R0, c[0x0][0x17c], PT ;  /* 0x00005f0000007a0c */ /* 0x000fe40003f66270 */
[----:B------:R-:W-:-:S04]  /*13e90*/  IADD3 R0, R252, 0x1c, RZ ;  /* 0x0000001cfc007810 */ /* 0x000fc80007ffe0ff */
[----:B------:R-:W-:Y:S02]  /*13ea0*/  ISETP.GE.AND P0, PT, R0, c[0x0][0x17c], PT ;  /* 0x00005f0000007a0c */ /* 0x000fe40003f06270 */
[----:B------:R-:W-:Y:S01]  /*13eb0*/  IADD3 R0, R252, 0x1d, RZ ;  /* 0x0000001dfc007810 */ /* 0x000fe20007ffe0ff */
[----:B---3--:R1:W-:Y:S01]  /*13ec0*/  @P6 STG.E [R6.64], R226 ;  /* 0x000000e206006986 */ /* 0x0083e2000c101908 */
[----:B------:R-:W-:-:S03]  /*13ed0*/  ISETP.LT.AND P6, PT, R217, c[0x0][0x178], !P4 ;  /* 0x00005e00d9007a0c */ /* 0x000fc600067c1270 */
[----:B------:R3:W-:Y:S01]  /*13ee0*/  @P2 STG.E [R8.64], R22 ;  /* 0x0000001608002986 */ /* 0x0007e2000c101908 */
[----:B------:R-:W-:-:S03]  /*13ef0*/  ISETP.LT.AND P4, PT, R216, c[0x0][0x178], !P4 ;  /* 0x00005e00d8007a0c */ /* 0x000fc60006781270 */
[----:B--2---:R2:W-:Y:S04]  /*13f00*/  @P1 STG.E [R12.64], R227 ;  /* 0x000000e30c001986 */ /* 0x0045e8000c101908 */
[----:B------:R4:W-:Y:S01]  /*13f10*/  @P5 STG.E [R4.64], R23 ;  /* 0x0000001704005986 */ /* 0x0009e2000c101908 */
[----:B------:R-:W-:Y:S01]  /*13f20*/  ISETP.LT.AND P5, PT, R217, c[0x0][0x178], !P3 ;  /* 0x00005e00d9007a0c */ /* 0x000fe20005fa1270 */
[----:B-1----:R-:W-:Y:S01]  /*13f30*/  IMAD.WIDE R6, R17, 0x4, R144 ;  /* 0x0000000411067825 */ /* 0x002fe200078e0290 */
[----:B------:R-:W-:-:S03]  /*13f40*/  ISETP.LT.AND P3, PT, R216, c[0x0][0x178], !P3 ;  /* 0x00005e00d8007a0c */ /* 0x000fc60005f61270 */
[C---:B---3--:R-:W-:Y:S01]  /*13f50*/  IMAD.WIDE R8, R17.reuse, 0x4, R96 ;  /* 0x0000000411087825 */ /* 0x048fe200078e0260 */
[----:B------:R-:W-:Y:S01]  /*13f60*/  IADD3 R17, R17, c[0x0][0x198], RZ ;  /* 0x0000660011117a10 */ /* 0x000fe20007ffe0ff */
[----:B------:R1:W-:Y:S01]  /*13f70*/  @P6 STG.E [R6.64], R242 ;  /* 0x000000f206006986 */ /* 0x0003e2000c101908 */
[----:B------:R-:W-:-:S03]  /*13f80*/  ISETP.GE.AND P2, PT, R0, c[0x0][0x17c], PT ;  /* 0x00005f0000007a0c */ /* 0x000fc60003f46270 */
[C---:B--2---:R-:W-:Y:S01]  /*13f90*/  IMAD.WIDE R12, R17.reuse, 0x4, R144 ;  /* 0x00000004110c7825 */ /* 0x044fe200078e0290 */
[----:B------:R2:W-:Y:S03]  /*13fa0*/  @P4 STG.E [R8.64], R18 ;  /* 0x0000001208004986 */ /* 0x0005e6000c101908 */
[C---:B----4-:R-:W-:Y:S01]  /*13fb0*/  IMAD.WIDE R4, R17.reuse, 0x4, R96 ;  /* 0x0000000411047825 */ /* 0x050fe200078e0260 */
[----:B------:R-:W-:Y:S01]  /*13fc0*/  IADD3 R21, R17, c[0x0][0x198], RZ ;  /* 0x0000660011157a10 */ /* 0x000fe20007ffe0ff */
[----:B------:R3:W-:Y:S01]  /*13fd0*/  @P5 STG.E [R12.64], R243 ;  /* 0x000000f30c005986 */ /* 0x0007e2000c101908 */
[C---:B------:R-:W-:Y:S02]  /*13fe0*/  ISETP.LT.AND P6, PT, R217.reuse, c[0x0][0x178], !P0 ;  /* 0x00005e00d9007a0c */ /* 0x040fe400047c1270 */
[C---:B------:R-:W-:Y:S01]  /*13ff0*/  ISETP.LT.AND P0, PT, R216.reuse, c[0x0][0x178], !P0 ;  /* 0x00005e00d8007a0c */ /* 0x040fe20004701270 */
[----:B------:R4:W-:Y:S01]  /*14000*/  @P3 STG.E [R4.64], R19 ;  /* 0x0000001304003986 */ /* 0x0009e2000c101908 */
[----:B------:R-:W-:Y:S01]  /*14010*/  ISETP.LT.AND P3, PT, R217, c[0x0][0x178], !P2 ;  /* 0x00005e00d9007a0c */ /* 0x000fe20005761270 */
[----:B-1----:R-:W-:Y:S01]  /*14020*/  IMAD.WIDE R6, R21, 0x4, R144 ;  /* 0x0000000415067825 */ /* 0x002fe200078e0290 */
[----:B------:R-:W-:-:S02]  /*14030*/  ISETP.LT.AND P2, PT, R216, c[0x0][0x178], !P2 ;  /* 0x00005e00d8007a0c */ /* 0x000fc40005741270 */
[----:B------:R-:W-:Y:S01]  /*14040*/  IADD3 R0, R252, 0x1e, RZ ;  /* 0x0000001efc007810 */ /* 0x000fe20007ffe0ff */
[C---:B--2---:R-:W-:Y:S01]  /*14050*/  IMAD.WIDE R8, R21.reuse, 0x4, R96 ;  /* 0x0000000415087825 */ /* 0x044fe200078e0260 */
[----:B------:R-:W-:Y:S02]  /*14060*/  IADD3 R21, R21, c[0x0][0x198], RZ ;  /* 0x0000660015157a10 */ /* 0x000fe40007ffe0ff */
[----:B------:R-:W-:Y:S02]  /*14070*/  ISETP.GE.AND P1, PT, R0, c[0x0][0x17c], PT ;  /* 0x00005f0000007a0c */ /* 0x000fe40003f26270 */
[----:B------:R-:W-:Y:S01]  /*14080*/  IADD3 R0, R252, 0x1f, RZ ;  /* 0x0000001ffc007810 */ /* 0x000fe20007ffe0ff */
[C---:B---3--:R-:W-:Y:S01]  /*14090*/  IMAD.WIDE R12, R21.reuse, 0x4, R144 ;  /* 0x00000004150c7825 */ /* 0x048fe200078e0290 */
[----:B------:R1:W-:Y:S03]  /*140a0*/  @P6 STG.E [R6.64], R234 ;  /* 0x000000ea06006986 */ /* 0x0003e6000c101908 */
[C---:B----4-:R-:W-:Y:S01]  /*140b0*/  IMAD.WIDE R4, R21.reuse, 0x4, R96 ;  /* 0x0000000415047825 */ /* 0x050fe200078e0260 */
        /* <DEDUP_REMOVED lines=51> */
[C---:B------:R-:W-:Y:S01]  /*143f0*/  IMAD.WIDE R10, R15.reuse, 0x4, R144 ;  /* 0x000000040f0a7825 */ /* 0x040fe200078e0290 */
[----:B------:R1:W-:Y:S03]  /*14400*/  @P6 STG.E [R6.64], R84 ;  /* 0x0000005406006986 */ /* 0x0003e6000c101908 */
[C---:B---3--:R-:W-:Y:S01]  /*14410*/  IMAD.WIDE R4, R15.reuse, 0x4, R96 ;  /* 0x000000040f047825 */ /* 0x048fe200078e0260 */
        /* <DEDUP_REMOVED lines=395> */
[----:B----4-:R-:W-:Y:S01]  /*15cd0*/  IMAD.WIDE R4, R15, 0x4, R96 ;  /* 0x000000040f047825 */ /* 0x010fe200078e0260 */
[----:B------:R-:W-:Y:S01]  /*15ce0*/  ISETP.GE.AND P4, PT, R0, c[0x0][0x17c], PT ;  /* 0x00005f0000007a0c */ /* 0x000fe20003f86270 */
[----:B------:R2:W-:Y:S01]  /*15cf0*/  @P6 STG.E [R8.64], R64 ;  /* 0x0000004008006986 */ /* 0x0005e2000c101908 */
[----:B------:R-:W-:-:S02]  /*15d00*/  ISETP.LT.AND P5, PT, R217, c[0x0][0x178], !P3 ;  /* 0x00005e00d9007a0c */ /* 0x000fc40005fa1270 */
[----:B------:R-:W-:Y:S01]  /*15d10*/  IADD3 R13, R15, c[0x0][0x198], RZ ;  /* 0x000066000f0d7a10 */ /* 0x000fe20007ffe0ff */
        /* <DEDUP_REMOVED lines=11> */
[----:B---3--:R-:W-:Y:S01]  /*15dd0*/  IMAD.WIDE R10, R13, 0x4, R144 ;  /* 0x000000040d0a7825 */ /* 0x008fe200078e0290 */
[----:B------:R1:W-:Y:S01]  /*15de0*/  @P5 STG.E [R6.64], R178 ;  /* 0x000000b206005986 */ /* 0x0003e2000c101908 */
[----:B------:R-:W-:-:S02]  /*15df0*/  ISETP.LT.AND P5, PT, R217, c[0x0][0x178], !P2 ;  /* 0x00005e00d9007a0c */ /* 0x000fc400057a1270 */
[C---:B----4-:R-:W-:Y:S01]  /*15e00*/  IMAD.WIDE R4, R13.reuse, 0x4, R96 ;  /* 0x000000040d047825 */ /* 0x050fe200078e0260 */
[----:B------:R-:W-:Y:S01]  /*15e10*/  ISETP.GE.AND P3, PT, R0, c[0x0][0x17c], PT ;  /* 0x00005f0000007a0c */ /* 0x000fe20003f66270 */
[----:B------:R2:W-:Y:S01]  /*15e20*/  @P6 STG.E [R8.64], R194 ;  /* 0x000000c208006986 */ /* 0x0005e2000c101908 */
[----:B------:R-:W-:Y:S02]  /*15e30*/  ISETP.LT.AND P6, PT, R216, c[0x0][0x178], !P2 ;  /* 0x00005e00d8007a0c */ /* 0x000fe400057c1270 */
[----:B------:R-:W-:Y:S01]  /*15e40*/  IADD3 R15, R13, c[0x0][0x198], RZ ;  /* 0x000066000d0f7a10 */ /* 0x000fe20007ffe0ff */
[----:B------:R3:W-:Y:S01]  /*15e50*/  @P1 STG.E [R10.64], R179 ;  /* 0x000000b30a001986 */ /* 0x0007e2000c101908 */
[----:B------:R-:W-:-:S03]  /*15e60*/  IADD3 R0, R252, 0x54, RZ ;  /* 0x00000054fc007810 */ /* 0x000fc60007ffe0ff */
[----:B------:R4:W-:Y:S01]  /*15e70*/  @P4 STG.E [R4.64], R195 ;  /* 0x000000c304004986 */ /* 0x0009e2000c101908 */
[----:B------:R-:W-:Y:S01]  /*15e80*/  ISETP.LT.AND P4, PT, R217, c[0x0][0x178], !P3 ;  /* 0x00005e00d9007a0c */ /* 0x000fe20005f81270 */
[----:B-1----:R-:W-:Y:S01]  /*15e90*/  IMAD.WIDE R6, R15, 0x4, R144 ;  /* 0x000000040f067825 */ /* 0x002fe200078e0290 */
[----:B------:R-:W-:-:S03]  /*15ea0*/  ISETP.LT.AND P3, PT, R216, c[0x0][0x178], !P3 ;  /* 0x00005e00d8007a0c */ /* 0x000fc60005f61270 */
[C---:B--2---:R-:W-:Y:S01]  /*15eb0*/  IMAD.WIDE R8, R15.reuse, 0x4, R96 ;  /* 0x000000040f087825 */ /* 0x044fe200078e0260 */
[----:B------:R-:W-:Y:S02]  /*15ec0*/  IADD3 R15, R15, c[0x0][0x198], RZ ;  /* 0x000066000f0f7a10 */ /* 0x000fe40007ffe0ff */
[----:B------:R-:W-:Y:S02]  /*15ed0*/  ISETP.GE.AND P0, PT, R0, c[0x0][0x17c], PT ;  /* 0x00005f0000007a0c */ /* 0x000fe40003f06270 */
[----:B------:R-:W-:Y:S01]  /*15ee0*/  IADD3 R0, R252, 0x55, RZ ;  /* 0x00000055fc007810 */ /* 0x000fe20007ffe0ff */
[----:B---3--:R-:W-:Y:S01]  /*15ef0*/  IMAD.WIDE R10, R15, 0x4, R144 ;  /* 0x000000040f0a7825 */ /* 0x008fe200078e0290 */
[----:B------:R1:W-:Y:S01]  /*15f00*/  @P5 STG.E [R6.64], R174 ;  /* 0x000000ae06005986 */ /* 0x0003e2000c101908 */
[----:B------:R-:W-:Y:S02]  /*15f10*/  ISETP.LT.AND P5, PT, R217, c[0x0][0x178], !P0 ;  /* 0x00005e00d9007a0c */ /* 0x000fe400047a1270 */
[----:B----4-:R-:W-:Y:S01]  /*15f20*/  IMAD.WIDE R4, R15, 0x4, R96 ;  /* 0x000000040f047825 */ /* 0x010fe200078e0260 */
[----:B------:R2:W-:Y:S01]  /*15f30*/  @P6 STG.E [R8.64], R190 ;  /* 0x000000be08006986 */ /* 0x0005e2000c101908 */
[----:B------:R-:W-:-:S02]  /*15f40*/  ISETP.GE.AND P2, PT, R0, c[0x0][0x17c], PT ;  /* 0x00005f0000007a0c */ /* 0x000fc40003f46270 */
[----:B------:R-:W-:Y:S01]  /*15f50*/  ISETP.LT.AND P6, PT, R216, c[0x0][0x178], !P0 ;  /* 0x00005e00d8007a0c */ /* 0x000fe200047c1270 */
[----:B------:R3:W-:Y:S01]  /*15f60*/  @P4 STG.E [R10.64], R175 ;  /* 0x000000af0a004986 */ /* 0x0007e2000c101908 */
[----:B------:R-:W-:-:S03]  /*15f70*/  IADD3 R13, R15, c[0x0][0x198], RZ ;  /* 0x000066000f0d7a10 */ /* 0x000fc60007ffe0ff */
[----:B------:R4:W-:Y:S01]  /*15f80*/  @P3 STG.E [R4.64], R191 ;  /* 0x000000bf04003986 */ /* 0x0009e2000c101908 */
[----:B------:R-:W-:Y:S01]  /*15f90*/  ISETP.LT.AND P3, PT, R217, c[0x0][0x178], !P2 ;  /* 0x00005e00d9007a0c */ /* 0x000fe20005761270 */
[C---:B-1----:R-:W-:Y:S01]  /*15fa0*/  IMAD.WIDE R6, R13.reuse, 0x4, R144 ;  /* 0x000000040d067825 */ /* 0x042fe200078e0290 */
[----:B------:R-:W-:Y:S02]  /*15fb0*/  IADD3 R0, R252, 0x56, RZ ;  /* 0x00000056fc007810 */ /* 0x000fe40007ffe0ff */
[----:B------:R-:W-:Y:S01]  /*15fc0*/  ISETP.LT.AND P2, PT, R216, c[0x0][0x178], !P2 ;  /* 0x00005e00d8007a0c */ /* 0x000fe20005741270 */
[C---:B--2---:R-:W-:Y:S01]  /*15fd0*/  IMAD.WIDE R8, R13.reuse, 0x4, R96 ;  /* 0x000000040d087825 */ /* 0x044fe200078e0260 */
[----:B------:R-:W-:Y:S02]  /*15fe0*/  IADD3 R13, R13, c[0x0][0x198], RZ ;  /* 0x000066000d0d7a10 */ /* 0x000fe40007ffe0ff */
[----:B------:R-:W-:Y:S01]  /*15ff0*/  ISETP.GE.AND P1, PT, R0, c[0x0][0x17c], PT ;  /* 0x00005f0000007a0c */ /* 0x000fe20003f26270 */
[----:B------:R1:W-:Y:S01]  /*16000*/  @P5 STG.E [R6.64], R170 ;  /* 0x000000aa06005986 */ /* 0x0003e2000c101908 */
[----:B------:R-:W-:Y:S01]  /*16010*/  IADD3 R0, R252, 0x57, RZ ;  /* 0x00000057fc007810 */ /* 0x000fe20007ffe0ff */
[----:B---3--:R-:W-:Y:S01]  /*16020*/  IMAD.WIDE R10, R13, 0x4, R144 ;  /* 0x000000040d0a7825 */ /* 0x008fe200078e0290 */
[----:B------:R-:W-:Y:S01]  /*16030*/  ISETP.LT.AND P5, PT, R217, c[0x0][0x178], !P1 ;  /* 0x00005e00d9007a0c */ /* 0x000fe20004fa1270 */
[----:B------:R2:W-:Y:S01]  /*16040*/  @P6 STG.E [R8.64], R186 ;  /* 0x000000ba08006986 */ /* 0x0005e2000c101908 */
[----:B------:R-:W-:Y:S01]  /*16050*/  ISETP.LT.AND P6, PT, R216, c[0x0][0x178], !P1 ;  /* 0x00005e00d8007a0c */ /* 0x000fe20004fc1270 */
[C---:B----4-:R-:W-:Y:S01]  /*16060*/  IMAD.WIDE R4, R13.reuse, 0x4, R96 ;  /* 0x000000040d047825 */ /* 0x050fe200078e0260 */
[----:B------:R-:W-:Y:S01]  /*16070*/  ISETP.GE.AND P0, PT, R0, c[0x0][0x17c], PT ;  /* 0x00005f0000007a0c */ /* 0x000fe20003f06270 */
[----:B------:R3:W-:Y:S01]  /*16080*/  @P3 STG.E [R10.64], R171 ;  /* 0x000000ab0a003986 */ /* 0x0007e2000c101908 */
[----:B------:R-:W-:-:S02]  /*16090*/  IADD3 R15, R13, c[0x0][0x198], RZ ;  /* 0x000066000d0f7a10 */ /* 0x000fc40007ffe0ff */
[----:B------:R-:W-:Y:S01]  /*160a0*/  IADD3 R0, R252, 0x58, RZ ;  /* 0x00000058fc007810 */ /* 0x000fe20007ffe0ff */
[----:B------:R4:W-:Y:S01]  /*160b0*/  @P2 STG.E [R4.64], R187 ;  /* 0x000000bb04002986 */ /* 0x0009e2000c101908 */
[----:B------:R-:W-:Y:S01]  /*160c0*/  ISETP.LT.AND P2, PT, R217, c[0x0][0x178], !P0 ;  /* 0x00005e00d9007a0c */ /* 0x000fe20004741270 */
[----:B-1----:R-:W-:Y:S01]  /*160d0*/  IMAD.WIDE R6, R15, 0x4, R144 ;  /* 0x000000040f067825 */ /* 0x002fe200078e0290 */
[----:B------:R-:W-:-:S03]  /*160e0*/  ISETP.LT.AND P0, PT, R216, c[0x0][0x178], !P0 ;  /* 0x00005e00d8007a0c */ /* 0x000fc60004701270 */
        /* <DEDUP_REMOVED lines=9> */
[----:B----4-:R-:W-:Y:S01]  /*16180*/  IMAD.WIDE R4, R15, 0x4, R96 ;  /* 0x000000040f047825 */ /* 0x010fe200078e0260 */
[----:B------:R-:W-:-:S02]  /*16190*/  ISETP.GE.AND P1, PT, R0, c[0x0][0x17c], PT ;  /* 0x00005f0000007a0c */ /* 0x000fc40003f26270 */
[----:B------:R-:W-:Y:S01]  /*161a0*/  IADD3 R13, R15, c[0x0][0x198], RZ ;  /* 0x000066000f0d7a10 */ /* 0x000fe20007ffe0ff */
[----:B------:R3:W-:Y:S01]  /*161b0*/  @P2 STG.E [R10.64], R167 ;  /* 0x000000a70a002986 */ /* 0x0007e2000c101908 */
[----:B------:R-:W-:-:S03]  /*161c0*/  IADD3 R0, R252, 0x5a, RZ ;  /* 0x0000005afc007810 */ /* 0x000fc60007ffe0ff */
[----:B------:R4:W-:Y:S01]  /*161d0*/  @P0 STG.E [R4.64], R183 ;  /* 0x000000b704000986 */ /* 0x0009e2000c101908 */
[----:B------:R-:W-:Y:S01]  /*161e0*/  ISETP.LT.AND P0, PT, R217, c[0x0][0x178], !P1 ;  /* 0x00005e00d9007a0c */ /* 0x000fe20004f01270 */
[C---:B-1----:R-:W-:Y:S01]  /*161f0*/  IMAD.WIDE R6, R13.reuse, 0x4, R144 ;  /* 0x000000040d067825 */ /* 0x042fe200078e0290 */
[----:B------:R-:W-:Y:S02]  /*16200*/  ISETP.LT.AND P1, PT, R216, c[0x0][0x178], !P1 ;  /* 0x00005e00d8007a0c */ /* 0x000fe40004f21270 */
[----:B------:R-:W-:Y:S01]  /*16210*/  ISETP.GE.AND P3, PT, R0, c[0x0][0x17c], PT ;  /* 0x00005f0000007a0c */ /* 0x000fe20003f66270 */
[C---:B--2---:R-:W-:Y:S01]  /*16220*/  IMAD.WIDE R8, R13.reuse, 0x4, R96 ;  /* 0x000000040d087825 */ /* 0x044fe200078e0260 */
[----:B------:R-:W-:Y:S01]  /*16230*/  IADD3 R13, R13, c[0x0][0x198], RZ ;  /* 0x000066000d0d7a10 */ /* 0x000fe20007ffe0ff */
[----:B------:R1:W-:Y:S01]  /*16240*/  @P5 STG.E [R6.64], R118 ;  /* 0x0000007606005986 */ /* 0x0003e2000c101908 */
[----:B------:R-:W-:Y:S02]  /*16250*/  IADD3 R0, R252, 0x5b, RZ ;  /* 0x0000005bfc007810 */ /* 0x000fe40007ffe0ff */
[----:B------:R-:W-:Y:S01]  /*16260*/  ISETP.LT.AND P5, PT, R217, c[0x0][0x178], !P3 ;  /* 0x00005e00d9007a0c */ /* 0x000fe20005fa1270 */
[----:B------:R2:W-:Y:S01]  /*16270*/  @P6 STG.E [R8.64], R142 ;  /* 0x0000008e08006986 */ /* 0x0005e2000c101908 */
[----:B------:R-:W-:Y:S01]  /*16280*/  ISETP.LT.AND P6, PT, R216, c[0x0][0x178], !P3 ;  /* 0x00005e00d8007a0c */ /* 0x000fe20005fc1270 */
[C---:B---3--:R-:W-:Y:S01]  /*16290*/  IMAD.WIDE R10, R13.reuse, 0x4, R144 ;  /* 0x000000040d0a7825 */ /* 0x048fe200078e0290 */
[----:B------:R-:W-:-:S03]  /*162a0*/  IADD3 R15, R13, c[0x0][0x198], RZ ;  /* 0x000066000d0f7a10 */ /* 0x000fc60007ffe0ff */
[----:B----4-:R-:W-:Y:S01]  /*162b0*/  IMAD.WIDE R4, R13, 0x4, R96 ;  /* 0x000000040d047825 */ /* 0x010fe200078e0260 */
[----:B------:R-:W-:Y:S01]  /*162c0*/  ISETP.GE.AND P4, PT, R0, c[0x0][0x17c], PT ;  /* 0x00005f0000007a0c */ /* 0x000fe20003f86270 */
[----:B------:R3:W-:Y:S01]  /*162d0*/  @P0 STG.E [R10.64], R119 ;  /* 0x000000770a000986 */ /* 0x0007e2000c101908 */
[----:B------:R-:W-:Y:S01]  /*162e0*/  IADD3 R0, R252, 0x5c, RZ ;  /* 0x0000005cfc007810 */ /* 0x000fe20007ffe0ff */
[----:B-1----:R-:W-:Y:S02]  /*162f0*/  IMAD.WIDE R6, R15, 0x4, R144 ;  /* 0x000000040f067825 */ /* 0x002fe400078e0290 */
[----:B------:R-:W-:Y:S01]  /*16300*/  @P1 STG.E [R4.64], R143 ;  /* 0x0000008f04001986 */ /* 0x000fe2000c101908 */
[----:B------:R-:W-:Y:S01]  /*16310*/  ISETP.LT.AND P1, PT, R217, c[0x0][0x178], !P4 ;  /* 0x00005e00d9007a0c */ /* 0x000fe20006721270 */
[----:B--2---:R-:W-:Y:S01]  /*16320*/  IMAD.WIDE R8, R15, 0x4, R96 ;  /* 0x000000040f087825 */ /* 0x004fe200078e0260 */
[----:B------:R-:W-:Y:S02]  /*16330*/  ISETP.LT.AND P4, PT, R216, c[0x0][0x178], !P4 ;  /* 0x00005e00d8007a0c */ /* 0x000fe40006781270 */
[----:B------:R-:W-:-:S02]  /*16340*/  ISETP.GE.AND P2, PT, R0, c[0x0][0x17c], PT ;  /* 0x00005f0000007a0c */ /* 0x000fc40003f46270 */
[----:B------:R-:W-:Y:S01]  /*16350*/  IADD3 R13, R15, c[0x0][0x198], RZ ;  /* 0x000066000f0d7a10 */ /* 0x000fe20007ffe0ff */
[----:B------:R-:W-:Y:S01]  /*16360*/  @P5 STG.E [R6.64], R114 ;  /* 0x0000007206005986 */ /* 0x000fe2000c101908 */
[C---:B------:R-:W-:Y:S02]  /*16370*/  IADD3 R12, R252.reuse, 0x5f, RZ ;  /* 0x0000005ffc0c7810 */ /* 0x040fe40007ffe0ff */
[----:B------:R-:W-:Y:S01]  /*16380*/  IADD3 R0, R252, 0x5d, RZ ;  /* 0x0000005dfc007810 */ /* 0x000fe20007ffe0ff */
[----:B------:R1:W-:Y:S01]  /*16390*/  @P6 STG.E [R8.64], R138 ;  /* 0x0000008a08006986 */ /* 0x0003e2000c101908 */
[----:B------:R-:W-:Y:S01]  /*163a0*/  ISETP.LT.AND P5, PT, R217, c[0x0][0x178], !P2 ;  /* 0x00005e00d9007a0c */ /* 0x000fe200057a1270 */
[C---:B---3--:R-:W-:Y:S01]  /*163b0*/  IMAD.WIDE R10, R13.reuse, 0x4, R144 ;  /* 0x000000040d0a7825 */ /* 0x048fe200078e0290 */
[----:B------:R-:W-:Y:S01]  /*163c0*/  ISETP.LT.AND P6, PT, R216, c[0x0][0x178], !P2 ;  /* 0x00005e00d8007a0c */ /* 0x000fe200057c1270 */
[----:B------:R-:W2:Y:S01]  /*163d0*/  LDS.128 R4, [R2] ;  /* 0x0000000002047984 */ /* 0x000ea20000000c00 */
[----:B------:R-:W-:-:S02]  /*163e0*/  IADD3 R17, R13, c[0x0][0x198], RZ ;  /* 0x000066000d117a10 */ /* 0x000fc40007ffe0ff */
[----:B------:R-:W-:Y:S01]  /*163f0*/  ISETP.GE.AND P2, PT, R12, c[0x0][0x17c], PT ;  /* 0x00005f000c007a0c */ /* 0x000fe20003f46270 */
[----:B------:R-:W-:Y:S01]  /*16400*/  IMAD.WIDE R12, R13, 0x4, R96 ;  /* 0x000000040d0c7825 */ /* 0x000fe200078e0260 */
[----:B------:R-:W-:Y:S01]  /*16410*/  ISETP.GE.AND P3, PT, R0, c[0x0][0x17c], PT ;  /* 0x00005f0000007a0c */ /* 0x000fe20003f66270 */
[----:B------:R-:W-:Y:S01]  /*16420*/  @P1 STG.E [R10.64], R115 ;  /* 0x000000730a001986 */ /* 0x000fe2000c101908 */
[----:B------:R-:W-:Y:S01]  /*16430*/  IADD3 R0, R252, 0x5e, RZ ;  /* 0x0000005efc007810 */ /* 0x000fe20007ffe0ff */
[----:B-1----:R-:W-:Y:S02]  /*16440*/  IMAD.WIDE R8, R17, 0x4, R144 ;  /* 0x0000000411087825 */ /* 0x002fe400078e0290 */
[----:B------:R1:W-:Y:S01]  /*16450*/  @P4 STG.E [R12.64], R139 ;  /* 0x0000008b0c004986 */ /* 0x0003e2000c101908 */
[----:B------:R-:W-:Y:S01]  /*16460*/  ISETP.LT.AND P4, PT, R217, c[0x0][0x178], !P3 ;  /* 0x00005e00d9007a0c */ /* 0x000fe20005f81270 */
[----:B------:R-:W-:Y:S01]  /*16470*/  IMAD.WIDE R14, R17, 0x4, R96 ;  /* 0x00000004110e7825 */ /* 0x000fe200078e0260 */
[----:B------:R-:W-:-:S02]  /*16480*/  ISETP.LT.AND P3, PT, R216, c[0x0][0x178], !P3 ;  /* 0x00005e00d8007a0c */ /* 0x000fc40005f61270 */
[----:B------:R-:W-:Y:S02]  /*16490*/  ISETP.GE.AND P0, PT, R0, c[0x0][0x17c], PT ;  /* 0x00005f0000007a0c */ /* 0x000fe40003f06270 */
[----:B------:R-:W-:Y:S01]  /*164a0*/  IADD3 R19, R17, c[0x0][0x198], RZ ;  /* 0x0000660011137a10 */ /* 0x000fe20007ffe0ff */
[----:B------:R-:W-:Y:S01]  /*164b0*/  @P5 STG.E [R8.64], R94 ;  /* 0x0000005e08005986 */ /* 0x000fe2000c101908 */
[----:B------:R-:W-:-:S03]  /*164c0*/  ISETP.LT.AND P5, PT, R217, c[0x0][0x178], !P0 ;  /* 0x00005e00d9007a0c */ /* 0x000fc600047a1270 */
[----:B------:R3:W-:Y:S01]  /*164d0*/  @P6 STG.E [R14.64], R78 ;  /* 0x0000004e0e006986 */ /* 0x0007e2000c101908 */
[----:B------:R-:W-:Y:S01]  /*164e0*/  ISETP.LT.AND P6, PT, R216, c[0x0][0x178], !P0 ;  /* 0x00005e00d8007a0c */ /* 0x000fe200047c1270 */
[C---:B------:R-:W-:Y:S01]  /*164f0*/  IMAD.WIDE R16, R19.reuse, 0x4, R144 ;  /* 0x0000000413107825 */ /* 0x040fe200078e0290 */
[----:B------:R-:W-:-:S03]  /*16500*/  IADD3 R21, R19, c[0x0][0x198], RZ ;  /* 0x0000660013157a10 */ /* 0x000fc60007ffe0ff */
[--C-:B-1----:R-:W-:Y:S01]  /*16510*/  IMAD.WIDE R12, R19, 0x4, R96.reuse ;  /* 0x00000004130c7825 */ /* 0x102fe200078e0260 */
[C---:B------:R-:W-:Y:S01]  /*16520*/  IADD3 R10, R252.reuse, 0x61, RZ ;  /* 0x00000061fc0a7810 */ /* 0x040fe20007ffe0ff */
[----:B------:R1:W-:Y:S01]  /*16530*/  @P4 STG.E [R16.64], R95 ;  /* 0x0000005f10004986 */ /* 0x0003e2000c101908 */
[----:B------:R-:W-:Y:S01]  /*16540*/  IADD3 R0, R252, 0x60, RZ ;  /* 0x00000060fc007810 */ /* 0x000fe20007ffe0ff */
[----:B------:R-:W-:Y:S02]  /*16550*/  IMAD.WIDE R18, R21, 0x4, R96 ;  /* 0x0000000415127825 */ /* 0x000fe400078e0260 */
[----:B------:R-:W-:Y:S01]  /*16560*/  @P3 STG.E [R12.64], R79 ;  /* 0x0000004f0c003986 */ /* 0x000fe2000c101908 */
[----:B------:R-:W-:Y:S01]  /*16570*/  ISETP.LT.AND P3, PT, R217, c[0x0][0x178], !P2 ;  /* 0x00005e00d9007a0c */ /* 0x000fe20005761270 */
[----:B---3--:R-:W-:Y:S01]  /*16580*/  IMAD.WIDE R14, R21, 0x4, R144 ;  /* 0x00000004150e7825 */ /* 0x008fe200078e0290 */
[----:B------:R-:W-:Y:S02]  /*16590*/  ISETP.GE.AND P0, PT, R10, c[0x0][0x17c], PT ;  /* 0x00005f000a007a0c */ /* 0x000fe40003f06270 */
[----:B------:R-:W-:Y:S01]  /*165a0*/  ISETP.LT.AND P2, PT, R216, c[0x0][0x178], !P2 ;  /* 0x00005e00d8007a0c */ /* 0x000fe20005741270 */
[----:B------:R-:W3:Y:S01]  /*165b0*/  LDS.128 R8, [R219] ;  /* 0x00000000db087984 */ /* 0x000ee20000000c00 */
[----:B------:R-:W-:-:S02]  /*165c0*/  ISETP.GE.AND P1, PT, R0, c[0x0][0x17c], PT ;  /* 0x00005f0000007a0c */ /* 0x000fc40003f26270 */
[----:B------:R-:W-:Y:S01]  /*165d0*/  IADD3 R21, R21, c[0x0][0x198], RZ ;  /* 0x0000660015157a10 */ /* 0x000fe20007ffe0ff */
[----:B------:R-:W-:Y:S01]  /*165e0*/  @P5 STG.E [R14.64], R90 ;  /* 0x0000005a0e005986 */ /* 0x000fe2000c101908 */
[----:B------:R-:W-:Y:S02]  /*165f0*/  IADD3 R20, R252, 0x63, RZ ;  /* 0x00000063fc147810 */ /* 0x000fe40007ffe0ff */
[----:B------:R-:W-:Y:S01]  /*16600*/  ISETP.LT.AND P5, PT, R217, c[0x0][0x178], !P1 ;  /* 0x00005e00d9007a0c */ /* 0x000fe20004fa1270 */
[----:B------:R4:W-:Y:S01]  /*16610*/  @P6 STG.E [R18.64], R66 ;  /* 0x0000004212006986 */ /* 0x0009e2000c101908 */
[----:B------:R-:W-:Y:S01]  /*16620*/  ISETP.LT.AND P6, PT, R216, c[0x0][0x178], !P1 ;  /* 0x00005e00d8007a0c */ /* 0x000fe20004fc1270 */
[C---:B-1----:R-:W-:Y:S01]  /*16630*/  IMAD.WIDE R16, R21.reuse, 0x4, R144 ;  /* 0x0000000415107825 */ /* 0x042fe200078e0290 */
[C---:B------:R-:W-:Y:S01]  /*16640*/  IADD3 R25, R21.reuse, c[0x0][0x198], RZ ;  /* 0x0000660015197a10 */ /* 0x040fe20007ffe0ff */
[----:B------:R-:W1:Y:S01]  /*16650*/  LDS.128 R12, [R218] ;  /* 0x00000000da0c7984 */ /* 0x000e620000000c00 */
[----:B------:R-:W-:Y:S01]  /*16660*/  ISETP.GE.AND P1, PT, R20, c[0x0][0x17c], PT ;  /* 0x00005f0014007a0c */ /* 0x000fe20003f26270 */
[----:B------:R-:W-:-:S02]  /*16670*/  IMAD.WIDE R20, R21, 0x4, R96 ;  /* 0x0000000415147825 */ /* 0x000fc400078e0260 */
[----:B------:R2:W-:Y:S04]  /*16680*/  @P3 STG.E [R16.64], R91 ;  /* 0x0000005b10003986 */ /* 0x0005e8000c101908 */
[----:B------:R2:W-:Y:S01]  /*16690*/  @P2 STG.E [R20.64], R67 ;  /* 0x0000004314002986 */ /* 0x0005e2000c101908 */
[----:B------:R-:W-:Y:S02]  /*166a0*/  ISETP.LT.AND P2, PT, R217, c[0x0][0x178], !P0 ;  /* 0x00005e00d9007a0c */ /* 0x000fe40004741270 */
[----:B------:R-:W-:Y:S02]  /*166b0*/  ISETP.LT.AND P0, PT, R216, c[0x0][0x178], !P0 ;  /* 0x00005e00d8007a0c */ /* 0x000fe40004701270 */
[C---:B------:R-:W-:Y:S01]  /*166c0*/  IADD3 R27, R25.reuse, c[0x0][0x198], RZ ;  /* 0x00006600191b7a10 */ /* 0x040fe20007ffe0ff */
[----:B----4-:R-:W-:Y:S01]  /*166d0*/  IMAD.WIDE R18, R25, 0x4, R144 ;  /* 0x0000000419127825 */ /* 0x010fe200078e0290 */
[----:B------:R-:W-:-:S03]  /*166e0*/  IADD3 R0, R252, 0x62, RZ ;  /* 0x00000062fc007810 */ /* 0x000fc60007ffe0ff */
[----:B------:R-:W-:Y:S01]  /*166f0*/  IMAD.WIDE R22, R25, 0x4, R96 ;  /* 0x0000000419167825 */ /* 0x000fe200078e0260 */
[----:B------:R-:W-:-:S03]  /*16700*/  ISETP.GE.AND P4, PT, R0, c[0x0][0x17c], PT ;  /* 0x00005f0000007a0c */ /* 0x000fc60003f86270 */
[C---:B------:R-:W-:Y:S01]  /*16710*/  IMAD.WIDE R24, R27.reuse, 0x4, R144 ;  /* 0x000000041b187825 */ /* 0x040fe200078e0290 */
[----:B------:R-:W-:Y:S01]  /*16720*/  @P5 STG.E [R18.64], R100 ;  /* 0x0000006412005986 */ /* 0x000fe2000c101908 */
[----:B--2---:R-:W-:Y:S02]  /*16730*/  IADD3 R16, R252, 0x65, RZ ;  /* 0x00000065fc107810 */ /* 0x004fe40007ffe0ff */
[C---:B------:R-:W-:Y:S01]  /*16740*/  IMAD.WIDE R20, R27.reuse, 0x4, R96 ;  /* 0x000000041b147825 */ /* 0x040fe200078e0260 */
[----:B------:R2:W-:Y:S01]  /*16750*/  @P6 STG.E [R22.64], R4 ;  /* 0x0000000416006986 */ /* 0x0005e2000c101908 */
[----:B------:R-:W-:Y:S02]  /*16760*/  IADD3 R29, R27, c[0x0][0x198], RZ ;  /* 0x000066001b1d7a10 */ /* 0x000fe40007ffe0ff */
[----:B------:R-:W-:Y:S01]  /*16770*/  ISETP.LT.AND P5, PT, R217, c[0x0][0x178], !P4 ;  /* 0x00005e00d9007a0c */ /* 0x000fe200067a1270 */
[----:B------:R4:W-:Y:S01]  /*16780*/  @P2 STG.E [R24.64], R101 ;  /* 0x0000006518002986 */ /* 0x0009e2000c101908 */
[----:B------:R-:W-:-:S03]  /*16790*/  ISETP.LT.AND P6, PT, R216, c[0x0][0x178], !P4 ;  /* 0x00005e00d8007a0c */ /* 0x000fc600067c1270 */
[----:B------:R1:W-:Y:S01]  /*167a0*/  @P0 STG.E [R20.64], R5 ;  /* 0x0000000514000986 */ /* 0x0003e2000c101908 */
[----:B------:R-:W-:Y:S01]  /*167b0*/  ISETP.LT.AND P0, PT, R217, c[0x0][0x178], !P1 ;  /* 0x00005e00d9007a0c */ /* 0x000fe20004f01270 */
[C---:B------:R-:W-:Y:S01]  /*167c0*/  IMAD.WIDE R26, R29.reuse, 0x4, R96 ;  /* 0x000000041d1a7825 */ /* 0x040fe200078e0260 */
[----:B------:R-:W-:Y:S02]  /*167d0*/  ISETP.GE.AND P4, PT, R16, c[0x0][0x17c], PT ;  /* 0x00005f0010007a0c */ /* 0x000fe40003f86270 */
[----:B------:R-:W-:Y:S01]  /*167e0*/  ISETP.LT.AND P1, PT, R216, c[0x0][0x178], !P1 ;  /* 0x00005e00d8007a0c */ /* 0x000fe20004f21270 */
[C---:B--2---:R-:W-:Y:S01]  /*167f0*/  IMAD.WIDE R22, R29.reuse, 0x4, R144 ;  /* 0x000000041d167825 */ /* 0x044fe200078e0290 */
[----:B------:R-:W2:Y:S01]  /*16800*/  LDS.128 R16, [R3] ;  /* 0x0000000003107984 */ /* 0x000ea20000000c00 */
[----:B------:R-:W-:Y:S02]  /*16810*/  IADD3 R29, R29, c[0x0][0x198], RZ ;  /* 0x000066001d1d7a10 */ /* 0x000fe40007ffe0ff */
[----:B------:R-:W-:-:S03]  /*16820*/  IADD3 R0, R252, 0x64, RZ ;  /* 0x00000064fc007810 */ /* 0x000fc60007ffe0ff */
[C---:B----4-:R-:W-:Y:S01]  /*16830*/  IMAD.WIDE R24, R29.reuse, 0x4, R144 ;  /* 0x000000041d187825 */ /* 0x050fe200078e0290 */
[----:B------:R-:W-:Y:S01]  /*16840*/  ISETP.GE.AND P3, PT, R0, c[0x0][0x17c], PT ;  /* 0x00005f0000007a0c */ /* 0x000fe20003f66270 */
[----:B------:R-:W-:Y:S02]  /*16850*/  @P5 STG.E [R22.64], R124 ;  /* 0x0000007c16005986 */ /* 0x000fe4000c101908 */
[C---:B-1----:R-:W-:Y:S01]  /*16860*/  IMAD.WIDE R4, R29.reuse, 0x4, R96 ;  /* 0x000000041d047825 */ /* 0x042fe200078e0260 */
[----:B------:R-:W-:Y:S01]  /*16870*/  IADD3 R31, R29, c[0x0][0x198], RZ ;  /* 0x000066001d1f7a10 */ /* 0x000fe20007ffe0ff */
[----:B---3--:R1:W-:Y:S01]  /*16880*/  @P6 STG.E [R26.64], R8 ;  /* 0x000000081a006986 */ /* 0x0083e2000c101908 */
[----:B------:R-:W-:Y:S02]  /*16890*/  ISETP.LT.AND P5, PT, R217, c[0x0][0x178], !P3 ;  /* 0x00005e00d9007a0c */ /* 0x000fe40005fa1270 */
[----:B------:R-:W-:Y:S01]  /*168a0*/  ISETP.LT.AND P6, PT, R216, c[0x0][0x178], !P3 ;  /* 0x00005e00d8007a0c */ /* 0x000fe20005fc1270 */
[----:B------:R-:W-:Y:S01]  /*168b0*/  @P0 STG.E [R24.64], R125 ;  /* 0x0000007d18000986 */ /* 0x000fe2000c101908 */
[----:B------:R-:W-:-:S03]  /*168c0*/  IADD3 R0, R252, 0x66, RZ ;  /* 0x00000066fc007810 */ /* 0x000fc60007ffe0ff */
[----:B------:R3:W-:Y:S01]  /*168d0*/  @P1 STG.E [R4.64], R9 ;  /* 0x0000000904001986 */ /* 0x0007e2000c101908 */
[----:B------:R-:W-:Y:S01]  /*168e0*/  ISETP.LT.AND P1, PT, R217, c[0x0][0x178], !P4 ;  /* 0x00005e00d9007a0c */ /* 0x000fe20006721270 */
[C---:B------:R-:W-:Y:S01]  /*168f0*/  IMAD.WIDE R28, R31.reuse, 0x4, R96 ;  /* 0x000000041f1c7825 */ /* 0x040fe200078e0260 */
[----:B------:R-:W-:Y:S01]  /*16900*/  ISETP.LT.AND P4, PT, R216, c[0x0][0x178], !P4 ;  /* 0x00005e00d8007a0c */ /* 0x000fe20006781270 */
[----:B------:R-:W4:Y:S02]  /*16910*/  LDS.128 R20, [R2+0x800] ;  /* 0x0008000002147984 */ /* 0x000f240000000c00 */
[C-C-:B-1----:R-:W-:Y:S01]  /*16920*/  IMAD.WIDE R26, R31.reuse, 0x4, R144.reuse ;  /* 0x000000041f1a7825 */ /* 0x142fe200078e0290 */
[----:B------:R-:W-:Y:S02]  /*16930*/  IADD3 R31, R31, c[0x0][0x198], RZ ;  /* 0x000066001f1f7a10 */ /* 0x000fe40007ffe0ff */
[----:B------:R-:W-:Y:S02]  /*16940*/  ISETP.GE.AND P2, PT, R0, c[0x0][0x17c], PT ;  /* 0x00005f0000007a0c */ /* 0x000fe40003f46270 */
[----:B------:R-:W-:Y:S01]  /*16950*/  IADD3 R0, R252, 0x67, RZ ;  /* 0x00000067fc007810 */ /* 0x000fe20007ffe0ff */
[C---:B---3--:R-:W-:Y:S01]  /*16960*/  IMAD.WIDE R4, R31.reuse, 0x4, R144 ;  /* 0x000000041f047825 */ /* 0x048fe200078e0290 */
[----:B------:R-:W-:Y:S01]  /*16970*/  @P5 STG.E [R26.64], R200 ;  /* 0x000000c81a005986 */ /* 0x000fe2000c101908 */
[----:B------:R-:W-:-:S02]  /*16980*/  IADD3 R25, R31, c[0x0][0x198], RZ ;  /* 0x000066001f197a10 */ /* 0x000fc40007ffe0ff */
[--C-:B------:R-:W-:Y:S01]  /*16990*/  IMAD.WIDE R8, R31, 0x4, R96.reuse ;  /* 0x000000041f087825 */ /* 0x100fe200078e0260 */
[----:B------:R-:W-:Y:S01]  /*169a0*/  ISETP.GE.AND P3, PT, R0, c[0x0][0x17c], PT ;  /* 0x00005f0000007a0c */ /* 0x000fe20003f66270 */
[----:B------:R1:W-:Y:S01]  /*169b0*/  @P6 STG.E [R28.64], R12 ;  /* 0x0000000c1c006986 */ /* 0x0003e2000c101908 */
[----:B------:R-:W-:Y:S02]  /*169c0*/  ISETP.LT.AND P5, PT, R217, c[0x0][0x178], !P2 ;  /* 0x00005e00d9007a0c */ /* 0x000fe400057a1270 */
[----:B------:R-:W-:Y:S01]  /*169d0*/  ISETP.LT.AND P2, PT, R216, c[0x0][0x178], !P2 ;  /* 0x00005e00d8007a0c */ /* 0x000fe20005741270 */
[----:B------:R3:W-:Y:S01]  /*169e0*/  @P1 STG.E [R4.64], R201 ;  /* 0x000000c904001986 */ /* 0x0007e2000c101908 */
[C---:B------:R-:W-:Y:S01]  /*169f0*/  IMAD.WIDE R30, R25.reuse, 0x4, R96 ;  /* 0x00000004191e7825 */ /* 0x040fe200078e0260 */
[----:B------:R-:W-:Y:S02]  /*16a00*/  IADD3 R33, R25, c[0x0][0x198], RZ ;  /* 0x0000660019217a10 */ /* 0x000fe40007ffe0ff */
[----:B------:R2:W-:Y:S01]  /*16a10*/  @P4 STG.E [R8.64], R13 ;  /* 0x0000000d08004986 */ /* 0x0005e2000c101908 */
[----:B------:R-:W-:-:S02]  /*16a20*/  ISETP.LT.AND P4, PT, R217, c[0x0][0x178], !P3 ;  /* 0x00005e00d9007a0c */ /* 0x000fc40005f81270 */
[----:B------:R-:W-:Y:S01]  /*16a30*/  ISETP.LT.AND P3, PT, R216, c[0x0][0x178], !P3 ;  /* 0x00005e00d8007a0c */ /* 0x000fe20005f61270 */
[--C-:B-1----:R-:W-:Y:S01]  /*16a40*/  IMAD.WIDE R28, R25, 0x4, R144.reuse ;  /* 0x00000004191c7825 */ /* 0x102fe200078e0290 */
[----:B------:R-:W-:Y:S01]  /*16a50*/  IADD3 R0, R252, 0x68, RZ ;  /* 0x00000068fc007810 */ /* 0x000fe20007ffe0ff */
[----:B------:R-:W1:Y:S03]  /*16a60*/  LDS.128 R24, [R219+0x800] ;  /* 0x00080000db187984 */ /* 0x000e660000000c00 */
[----:B------:R-:W-:Y:S01]  /*16a70*/  ISETP.GE.AND P0, PT, R0, c[0x0][0x17c], PT ;  /* 0x00005f0000007a0c */ /* 0x000fe20003f06270 */
[C---:B---3--:R-:W-:Y:S01]  /*16a80*/  IMAD.WIDE R4, R33.reuse, 0x4, R144 ;  /* 0x0000000421047825 */ /* 0x048fe200078e0290 */
[----:B------:R-:W-:Y:S01]  /*16a90*/  IADD3 R0, R252, 0x69, RZ ;  /* 0x00000069fc007810 */ /* 0x000fe20007ffe0ff */
[----:B------:R-:W-:Y:S02]  /*16aa0*/  @P5 STG.E [R28.64], R208 ;  /* 0x000000d01c005986 */ /* 0x000fe4000c101908 */
[C---:B--2---:R-:W-:Y:S01]  /*16ab0*/  IMAD.WIDE R8, R33.reuse, 0x4, R96 ;  /* 0x0000000421087825 */ /* 0x044fe200078e0260 */
        /* <DEDUP_REMOVED lines=9> */
[----:B------:R-:W-:Y:S01]  /*16b50*/  ISETP.LT.AND P6, PT, R216, c[0x0][0x178], !P6 ;  /* 0x00005e00d8007a0c */ /* 0x000fe200077c1270 */
[----:B------:R-:W1:Y:S01]  /*16b60*/  LDS.128 R28, [R218+0x800] ;  /* 0x00080000da1c7984 */ /* 0x000e620000000c00 */
[----:B------:R-:W-:Y:S01]  /*16b70*/  IADD3 R0, R252, 0x6a, RZ ;  /* 0x0000006afc007810 */ /* 0x000fe20007ffe0ff */
[C---:B------:R-:W-:Y:S01]  /*16b80*/  IMAD.WIDE R32, R35.reuse, 0x4, R96 ;  /* 0x0000000423207825 */ /* 0x040fe200078e0260 */
[----:B------:R-:W-:Y:S02]  /*16b90*/  IADD3 R35, R35, c[0x0][0x198], RZ ;  /* 0x0000660023237a10 */ /* 0x000fe40007ffe0ff */
[----:B------:R-:W-:Y:S02]  /*16ba0*/  ISETP.GE.AND P1, PT, R0, c[0x0][0x17c], PT ;  /* 0x00005f0000007a0c */ /* 0x000fe40003f26270 */
[----:B------:R-:W-:Y:S01]  /*16bb0*/  IADD3 R0, R252, 0x6b, RZ ;  /* 0x0000006bfc007810 */ /* 0x000fe20007ffe0ff */
[C---:B--2---:R-:W-:Y:S01]  /*16bc0*/  IMAD.WIDE R4, R35.reuse, 0x4, R144 ;  /* 0x0000000423047825 */ /* 0x044fe200078e0290 */
[----:B------:R2:W-:Y:S03]  /*16bd0*/  @P2 STG.E [R12.64], R120 ;  /* 0x000000780c002986 */ /* 0x0005e6000c101908 */
[----:B---3--:R-:W-:Y:S01]  /*16be0*/  IMAD.WIDE R8, R35, 0x4, R96 ;  /* 0x0000000423087825 */ /* 0x008fe200078e0260 */
[----:B------:R-:W-:Y:S01]  /*16bf0*/  ISETP.GE.AND P0, PT, R0, c[0x0][0x17c], PT ;  /* 0x00005f0000007a0c */ /* 0x000fe20003f06270 */
[----:B----4-:R-:W-:Y:S01]  /*16c00*/  @P5 STG.E [R32.64], R20 ;  /* 0x0000001420005986 */ /* 0x010fe2000c101908 */
[----:B------:R-:W-:-:S02]  /*16c10*/  ISETP.LT.AND P5, PT, R217, c[0x0][0x178], !P1 ;  /* 0x00005e00d9007a0c */ /* 0x000fc40004fa1270 */
[----:B------:R-:W-:Y:S01]  /*16c20*/  IADD3 R17, R35, c[0x0][0x198], RZ ;  /* 0x0000660023117a10 */ /* 0x000fe20007ffe0ff */
[----:B------:R3:W-:Y:S01]  /*16c30*/  @P3 STG.E [R4.64], R121 ;  /* 0x0000007904003986 */ /* 0x0007e2000c101908 */
[----:B------:R-:W-:-:S03]  /*16c40*/  ISETP.LT.AND P1, PT, R216, c[0x0][0x178], !P1 ;  /* 0x00005e00d8007a0c */ /* 0x000fc60004f21270 */
[----:B------:R4:W-:Y:S01]  /*16c50*/  @P6 STG.E [R8.64], R21 ;  /* 0x0000001508006986 */ /* 0x0009e2000c101908 */
[----:B------:R-:W-:Y:S02]  /*16c60*/  ISETP.LT.AND P6, PT, R217, c[0x0][0x178], !P0 ;  /* 0x00005e00d9007a0c */ /* 0x000fe400047c1270 */
[----:B------:R-:W-:Y:S01]  /*16c70*/  IADD3 R0, R252, 0x6c, RZ ;  /* 0x0000006cfc007810 */ /* 0x000fe20007ffe0ff */
[----:B------:R-:W1:Y:S01]  /*16c80*/  LDS.128 R32, [R3+0x800] ;  /* 0x0008000003207984 */ /* 0x000e620000000c00 */
[C---:B------:R-:W-:Y:S01]  /*16c90*/  IADD3 R39, R17.reuse, c[0x0][0x198], RZ ;  /* 0x0000660011277a10 */ /* 0x040fe20007ffe0ff */
[C---:B--2---:R-:W-:Y:S01]  /*16ca0*/  IMAD.WIDE R12, R17.reuse, 0x4, R144 ;  /* 0x00000004110c7825 */ /* 0x044fe200078e0290 */
[----:B------:R-:W-:Y:S02]  /*16cb0*/  ISETP.GE.AND P4, PT, R0, c[0x0][0x17c], PT ;  /* 0x00005f0000007a0c */ /* 0x000fe40003f86270 */
[----:B------:R-:W-:Y:S01]  /*16cc0*/  IADD3 R0, R252, 0x6d, RZ ;  /* 0x0000006dfc007810 */ /* 0x000fe20007ffe0ff */
[----:B------:R-:W-:Y:S01]  /*16cd0*/  IMAD.WIDE R16, R17, 0x4, R96 ;  /* 0x0000000411107825 */ /* 0x000fe200078e0260 */
[----:B------:R-:W-:-:S03]  /*16ce0*/  ISETP.LT.AND P0, PT, R216, c[0x0][0x178], !P0 ;  /* 0x00005e00d8007a0c */ /* 0x000fc60004701270 */
[----:B---3--:R-:W-:Y:S01]  /*16cf0*/  IMAD.WIDE R4, R39, 0x4, R144 ;  /* 0x0000000427047825 */ /* 0x008fe200078e0290 */
[----:B------:R-:W-:Y:S01]  /*16d00*/  ISETP.GE.AND P2, PT, R0, c[0x0][0x17c], PT ;  /* 0x00005f0000007a0c */ /* 0x000fe20003f46270 */
[----:B------:R-:W-:Y:S01]  /*16d10*/  @P5 STG.E [R12.64], R196 ;  /* 0x000000c40c005986 */ /* 0x000fe2000c101908 */
[----:B------:R-:W-:Y:S02]  /*16d20*/  ISETP.LT.AND P5, PT, R217, c[0x0][0x178], !P4 ;  /* 0x00005e00d9007a0c */ /* 0x000fe400067a1270 */
[----:B----4-:R-:W-:Y:S01]  /*16d30*/  IADD3 R9, R39, c[0x0][0x198], RZ ;  /* 0x0000660027097a10 */ /* 0x010fe20007ffe0ff */
[----:B-1----:R1:W-:Y:S01]  /*16d40*/  @P1 STG.E [R16.64], R24 ;  /* 0x0000001810001986 */ /* 0x0023e2000c101908 */
[----:B------:R-:W-:-:S03]  /*16d50*/  ISETP.LT.AND P4, PT, R216, c[0x0][0x178], !P4 ;  /* 0x00005e00d8007a0c */ /* 0x000fc60006781270 */
[----:B------:R2:W-:Y:S01]  /*16d60*/  @P6 STG.E [R4.64], R197 ;  /* 0x000000c504006986 */ /* 0x0005e2000c101908 */
[----:B------:R-:W-:Y:S02]  /*16d70*/  ISETP.LT.AND P6, PT, R217, c[0x0][0x178], !P2 ;  /* 0x00005e00d9007a0c */ /* 0x000fe400057c1270 */
[----:B------:R-:W-:Y:S02]  /*16d80*/  ISETP.LT.AND P2, PT, R216, c[0x0][0x178], !P2 ;  /* 0x00005e00d8007a0c */ /* 0x000fe40005741270 */
[----:B------:R-:W-:Y:S01]  /*16d90*/  IADD3 R0, R252, 0x6e, RZ ;  /* 0x0000006efc007810 */ /* 0x000fe20007ffe0ff */
[----:B------:R-:W-:Y:S01]  /*16da0*/  IMAD.WIDE R36, R39, 0x4, R96 ;  /* 0x0000000427247825 */ /* 0x000fe200078e0260 */
[C---:B-1----:R-:W-:Y:S02]  /*16db0*/  IADD3 R17, R9.reuse, c[0x0][0x198], RZ ;  /* 0x0000660009117a10 */ /* 0x042fe40007ffe0ff */
[----:B------:R-:W-:Y:S01]  /*16dc0*/  ISETP.GE.AND P3, PT, R0, c[0x0][0x17c], PT ;  /* 0x00005f0000007a0c */ /* 0x000fe20003f66270 */
[----:B------:R-:W-:Y:S01]  /*16dd0*/  IMAD.WIDE R2, R9, 0x4, R144 ;  /* 0x0000000409027825 */ /* 0x000fe200078e0290 */
[----:B------:R-:W-:-:S03]  /*16de0*/  IADD3 R0, R252, 0x6f, RZ ;  /* 0x0000006ffc007810 */ /* 0x000fc60007ffe0ff */
[----:B------:R-:W-:Y:S01]  /*16df0*/  IMAD.WIDE R8, R9, 0x4, R96 ;  /* 0x0000000409087825 */ /* 0x000fe200078e0260 */
[----:B------:R-:W-:Y:S03]  /*16e00*/  @P0 STG.E [R36.64], R25 ;  /* 0x0000001924000986 */ /* 0x000fe6000c101908 */
[C---:B--2---:R-:W-:Y:S01]  /*16e10*/  IMAD.WIDE R4, R17.reuse, 0x4, R144 ;  /* 0x0000000411047825 */ /* 0x044fe200078e0290 */
[----:B------:R-:W-:Y:S01]  /*16e20*/  ISETP.GE.AND P1, PT, R0, c[0x0][0x17c], PT ;  /* 0x00005f0000007a0c */ /* 0x000fe20003f26270 */
[----:B------:R1:W-:Y:S02]  /*16e30*/  @P5 STG.E [R2.64], R204 ;  /* 0x000000cc02005986 */ /* 0x0003e4000c101908 */
[----:B------:R-:W-:Y:S01]  /*16e40*/  IMAD.WIDE R12, R17, 0x4, R96 ;  /* 0x00000004110c7825 */ /* 0x000fe200078e0260 */
[----:B------:R-:W-:Y:S01]  /*16e50*/  ISETP.LT.AND P5, PT, R217, c[0x0][0x178], !P3 ;  /* 0x00005e00d9007a0c */ /* 0x000fe20005fa1270 */
[----:B------:R2:W-:Y:S01]  /*16e60*/  @P4 STG.E [R8.64], R28 ;  /* 0x0000001c08004986 */ /* 0x0005e2000c101908 */
[----:B------:R-:W-:-:S02]  /*16e70*/  IADD3 R17, R17, c[0x0][0x198], RZ ;  /* 0x0000660011117a10 */ /* 0x000fc40007ffe0ff */
[C---:B------:R-:W-:Y:S01]  /*16e80*/  ISETP.LT.AND P3, PT, R216.reuse, c[0x0][0x178], !P3 ;  /* 0x00005e00d8007a0c */ /* 0x040fe20005f61270 */
[----:B------:R3:W-:Y:S01]  /*16e90*/  @P6 STG.E [R4.64], R205 ;  /* 0x000000cd04006986 */ /* 0x0007e2000c101908 */
[----:B------:R-:W-:-:S03]  /*16ea0*/  ISETP.LT.AND P6, PT, R216, c[0x0][0x178], !P1 ;  /* 0x00005e00d8007a0c */ /* 0x000fc60004fc1270 */
[----:B------:R4:W-:Y:S01]  /*16eb0*/  @P2 STG.E [R12.64], R29 ;  /* 0x0000001d0c002986 */ /* 0x0009e2000c101908 */
[----:B------:R-:W-:Y:S02]  /*16ec0*/  ISETP.LT.AND P2, PT, R217, c[0x0][0x178], !P1 ;  /* 0x00005e00d9007a0c */ /* 0x000fe40004f41270 */
[----:B------:R-:W-:Y:S02]  /*16ed0*/  IADD3 R0, R252, 0x70, RZ ;  /* 0x00000070fc007810 */ /* 0x000fe40007ffe0ff */
[C---:B------:R-:W-:Y:S01]  /*16ee0*/  IADD3 R21, R17.reuse, c[0x0][0x198], RZ ;  /* 0x0000660011157a10 */ /* 0x040fe20007ffe0ff */
[C---:B-1----:R-:W-:Y:S01]  /*16ef0*/  IMAD.WIDE R2, R17.reuse, 0x4, R144 ;  /* 0x0000000411027825 */ /* 0x042fe200078e0290 */
[----:B------:R-:W-:Y:S02]  /*16f00*/  ISETP.GE.AND P0, PT, R0, c[0x0][0x17c], PT ;  /* 0x00005f0000007a0c */ /* 0x000fe40003f06270 */
[----:B------:R-:W-:Y:S01]  /*16f10*/  IADD3 R0, R252, 0x71, RZ ;  /* 0x00000071fc007810 */ /* 0x000fe20007ffe0ff */
[----:B--2---:R-:W-:Y:S01]  /*16f20*/  IMAD.WIDE R8, R17, 0x4, R96 ;  /* 0x0000000411087825 */ /* 0x004fe200078e0260 */
[----:B------:R1:W-:Y:S03]  /*16f30*/  @P5 STG.E [R2.64], R212 ;  /* 0x000000d402005986 */ /* 0x0003e6000c101908 */
[----:B---3--:R-:W-:Y:S01]  /*16f40*/  IMAD.WIDE R4, R21, 0x4, R144 ;  /* 0x0000000415047825 */ /* 0x008fe200078e0290 */
[----:B------:R-:W-:-:S03]  /*16f50*/  ISETP.GE.AND P4, PT, R0, c[0x0][0x17c], PT ;  /* 0x00005f0000007a0c */ /* 0x000fc60003f86270 */
[----:B----4-:R-:W-:Y:S01]  /*16f60*/  IMAD.WIDE R12, R21, 0x4, R96 ;  /* 0x00000004150c7825 */ /* 0x010fe200078e0260 */
[----:B------:R2:W-:Y:S01]  /*16f70*/  @P3 STG.E [R8.64], R32 ;  /* 0x0000002008003986 */ /* 0x0005e2000c101908 */
[----:B------:R-:W-:Y:S02]  /*16f80*/  ISETP.LT.AND P5, PT, R217, c[0x0][0x178], !P0 ;  /* 0x00005e00d9007a0c */ /* 0x000fe400047a1270 */
[----:B------:R-:W-:Y:S01]  /*16f90*/  IADD3 R21, R21, c[0x0][0x198], RZ ;  /* 0x0000660015157a10 */ /* 0x000fe20007ffe0ff */
[----:B------:R3:W-:Y:S01]  /*16fa0*/  @P2 STG.E [R4.64], R213 ;  /* 0x000000d504002986 */ /* 0x0007e2000c101908 */
[----:B------:R-:W-:-:S03]  /*16fb0*/  ISETP.LT.AND P0, PT, R216, c[0x0][0x178], !P0 ;  /* 0x00005e00d8007a0c */ /* 0x000fc60004701270 */
[----:B------:R4:W-:Y:S01]  /*16fc0*/  @P6 STG.E [R12.64], R33 ;  /* 0x000000210c006986 */ /* 0x0009e2000c101908 */
[----:B------:R-:W-:Y:S02]  /*16fd0*/  ISETP.LT.AND P6, PT, R217, c[0x0][0x178], !P4 ;  /* 0x00005e00d9007a0c */ /* 0x000fe400067c1270 */
        /* <DEDUP_REMOVED lines=18> */
[----:B------:R-:W-:Y:S02]  /*17100*/  IADD3 R0, R252, 0x74, RZ ;  /* 0x00000074fc007810 */ /* 0x000fe40007ffe0ff */
[----:B------:R-:W-:Y:S02]  /*17110*/  ISETP.LT.AND P6, PT, R216, c[0x0][0x178], !P3 ;  /* 0x00005e00d8007a0c */ /* 0x000fe40005fc1270 */
[C---:B------:R-:W-:Y:S01]  /*17120*/  IADD3 R21, R17.reuse, c[0x0][0x198], RZ ;  /* 0x0000660011157a10 */ /* 0x040fe20007ffe0ff */
[C---:B-1----:R-:W-:Y:S01]  /*17130*/  IMAD.WIDE R2, R17.reuse, 0x4, R144 ;  /* 0x0000000411027825 */ /* 0x042fe200078e0290 */
[----:B------:R-:W-:Y:S02]  /*17140*/  ISETP.GE.AND P2, PT, R0, c[0x0][0x17c], PT ;  /* 0x00005f0000007a0c */ /* 0x000fe40003f46270 */
[----:B------:R-:W-:Y:S01]  /*17150*/  IADD3 R0, R252, 0x75, RZ ;  /* 0x00000075fc007810 */ /* 0x000fe20007ffe0ff */
[----:B--2---:R-:W-:Y:S01]  /*17160*/  IMAD.WIDE R8, R17, 0x4, R96 ;  /* 0x0000000411087825 */ /* 0x004fe200078e0260 */
[----:B------:R1:W-:Y:S03]  /*17170*/  @P5 STG.E [R2.64], R126 ;  /* 0x0000007e02005986 */ /* 0x0003e6000c101908 */
[C---:B---3--:R-:W-:Y:S01]  /*17180*/  IMAD.WIDE R4, R21.reuse, 0x4, R144 ;  /* 0x0000000415047825 */ /* 0x048fe200078e0290 */
[----:B------:R-:W-:Y:S01]  /*17190*/  ISETP.GE.AND P0, PT, R0, c[0x0][0x17c], PT ;  /* 0x00005f0000007a0c */ /* 0x000fe20003f06270 */
[----:B------:R2:W-:Y:S02]  /*171a0*/  @P1 STG.E [R8.64], R10 ;  /* 0x0000000a08001986 */ /* 0x0005e4000c101908 */
[----:B----4-:R-:W-:Y:S01]  /*171b0*/  IMAD.WIDE R6, R21, 0x4, R96 ;  /* 0x0000000415067825 */ /* 0x010fe200078e0260 */
[----:B------:R-:W-:Y:S01]  /*171c0*/  ISETP.LT.AND P5, PT, R217, c[0x0][0x178], !P2 ;  /* 0x00005e00d9007a0c */ /* 0x000fe200057a1270 */
[----:B------:R3:W-:Y:S01]  /*171d0*/  @P4 STG.E [R4.64], R127 ;  /* 0x0000007f04004986 */ /* 0x0007e2000c101908 */
[----:B------:R-:W-:-:S02]  /*171e0*/  IADD3 R21, R21, c[0x0][0x198], RZ ;  /* 0x0000660015157a10 */ /* 0x000fc40007ffe0ff */
[----:B------:R-:W-:Y:S01]  /*171f0*/  ISETP.LT.AND P2, PT, R216, c[0x0][0x178], !P2 ;  /* 0x00005e00d8007a0c */ /* 0x000fe20005741270 */
[----:B------:R4:W-:Y:S01]  /*17200*/  @P6 STG.E [R6.64], R11 ;  /* 0x0000000b06006986 */ /* 0x0009e2000c101908 */
[----:B------:R-:W-:Y:S02]  /*17210*/  ISETP.LT.AND P4, PT, R217, c[0x0][0x178], !P0 ;  /* 0x00005e00d9007a0c */ /* 0x000fe40004781270 */
[----:B------:R-:W-:Y:S02]  /*17220*/  IADD3 R0, R252, 0x76, RZ ;  /* 0x00000076fc007810 */ /* 0x000fe40007ffe0ff */
[----:B------:R-:W-:Y:S02]  /*17230*/  ISETP.LT.AND P6, PT, R216, c[0x0][0x178], !P0 ;  /* 0x00005e00d8007a0c */ /* 0x000fe400047c1270 */
[C---:B------:R-:W-:Y:S01]  /*17240*/  IADD3 R13, R21.reuse, c[0x0][0x198], RZ ;  /* 0x00006600150d7a10 */ /* 0x040fe20007ffe0ff */
[----:B-1----:R-:W-:Y:S01]  /*17250*/  IMAD.WIDE R2, R21, 0x4, R144 ;  /* 0x0000000415027825 */ /* 0x002fe200078e0290 */
[----:B------:R-:W-:-:S02]  /*17260*/  ISETP.GE.AND P3, PT, R0, c[0x0][0x17c], PT ;  /* 0x00005f0000007a0c */ /* 0x000fc40003f66270 */
        /* <DEDUP_REMOVED lines=25> */
[----:B------:R-:W-:Y:S01]  /*17400*/  IADD3 R0, R252, 0x7a, RZ ;  /* 0x0000007afc007810 */ /* 0x000fe20007ffe0ff */
[----:B------:R3:W-:Y:S01]  /*17410*/  @P4 STG.E [R4.64], R211 ;  /* 0x000000d304004986 */ /* 0x0007e2000c101908 */
[----:B------:R-:W-:-:S02]  /*17420*/  ISETP.LT.AND P5, PT, R217, c[0x0][0x178], !P0 ;  /* 0x00005e00d9007a0c */ /* 0x000fc400047a1270 */
[----:B------:R-:W-:Y:S02]  /*17430*/  IADD3 R11, R11, c[0x0][0x198], RZ ;  /* 0x000066000b0b7a10 */ /* 0x000fe40007ffe0ff */
[----:B------:R-:W-:Y:S01]  /*17440*/  ISETP.LT.AND P0, PT, R216, c[0x0][0x178], !P0 ;  /* 0x00005e00d8007a0c */ /* 0x000fe20004701270 */
[----:B------:R4:W-:Y:S01]  /*17450*/  @P6 STG.E [R6.64], R19 ;  /* 0x0000001306006986 */ /* 0x0009e2000c101908 */
[----:B------:R-:W-:Y:S02]  /*17460*/  ISETP.LT.AND P4, PT, R217, c[0x0][0x178], !P2 ;  /* 0x00005e00d9007a0c */ /* 0x000fe40005781270 */
[----:B------:R-:W-:Y:S02]  /*17470*/  ISETP.GE.AND P1, PT, R0, c[0x0][0x17c], PT ;  /* 0x00005f0000007a0c */ /* 0x000fe40003f26270 */
[----:B------:R-:W-:Y:S02]  /*17480*/  ISETP.LT.AND P6, PT, R216, c[0x0][0x178], !P2 ;  /* 0x00005e00d8007a0c */ /* 0x000fe400057c1270 */
[----:B------:R-:W-:-:S02]  /*17490*/  IADD3 R0, R252, 0x7b, RZ ;  /* 0x0000007bfc007810 */ /* 0x000fc40007ffe0ff */
        /* <DEDUP_REMOVED lines=8> */
[----:B------:R-:W-:Y:S02]  /*17520*/  @P0 STG.E [R8.64], R22 ;  /* 0x0000001608000986 */ /* 0x000fe4000c101908 */
[C---:B----4-:R-:W-:Y:S01]  /*17530*/  IMAD.WIDE R6, R13.reuse, 0x4, R96 ;  /* 0x000000040d067825 */ /* 0x050fe200078e0260 */
[----:B------:R-:W-:Y:S01]  /*17540*/  IADD3 R13, R13, c[0x0][0x198], RZ ;  /* 0x000066000d0d7a10 */ /* 0x000fe20007ffe0ff */
[----:B------:R2:W-:Y:S01]  /*17550*/  @P4 STG.E [R4.64], R123 ;  /* 0x0000007b04004986 */ /* 0x0005e2000c101908 */
[----:B------:R-:W-:-:S02]  /*17560*/  ISETP.LT.AND P5, PT, R217, c[0x0][0x178], !P1 ;  /* 0x00005e00d9007a0c */ /* 0x000fc40004fa1270 */
[C---:B------:R-:W-:Y:S01]  /*17570*/  ISETP.LT.AND P1, PT, R216.reuse, c[0x0][0x178], !P1 ;  /* 0x00005e00d8007a0c */ /* 0x040fe20004f21270 */
[----:B------:R3:W-:Y:S01]  /*17580*/  @P6 STG.E [R6.64], R23 ;  /* 0x0000001706006986 */ /* 0x0007e2000c101908 */
[----:B------:R-:W-:Y:S02]  /*17590*/  ISETP.LT.AND P4, PT, R217, c[0x0][0x178], !P3 ;  /* 0x00005e00d9007a0c */ /* 0x000fe40005f81270 */
[----:B------:R-:W-:Y:S02]  /*175a0*/  ISETP.LT.AND P3, PT, R216, c[0x0][0x178], !P3 ;  /* 0x00005e00d8007a0c */ /* 0x000fe40005f61270 */
[----:B------:R-:W-:Y:S02]  /*175b0*/  IADD3 R11, R13, c[0x0][0x198], RZ ;  /* 0x000066000d0b7a10 */ /* 0x000fe40007ffe0ff */
[----:B------:R-:W-:Y:S01]  /*175c0*/  ISETP.LT.AND P6, PT, R217, c[0x0][0x178], !P2 ;  /* 0x00005e00d9007a0c */ /* 0x000fe200057c1270 */
[----:B-1----:R-:W-:Y:S01]  /*175d0*/  IMAD.WIDE R2, R13, 0x4, R144 ;  /* 0x000000040d027825 */ /* 0x002fe200078e0290 */
[----:B------:R-:W-:-:S02]  /*175e0*/  IADD3 R0, R252, 0x7d, RZ ;  /* 0x0000007dfc007810 */ /* 0x000fc40007ffe0ff */
[----:B------:R-:W-:Y:S01]  /*175f0*/  IADD3 R15, R11, c[0x0][0x198], RZ ;  /* 0x000066000b0f7a10 */ /* 0x000fe20007ffe0ff */
[----:B--2---:R-:W-:Y:S01]  /*17600*/  IMAD.WIDE R4, R13, 0x4, R96 ;  /* 0x000000040d047825 */ /* 0x004fe200078e0260 */
[----:B------:R-:W-:-:S03]  /*17610*/  ISETP.GE.AND P0, PT, R0, c[0x0][0x17c], PT ;  /* 0x00005f0000007a0c */ /* 0x000fc60003f06270 */
[C---:B---3--:R-:W-:Y:S01]  /*17620*/  IMAD.WIDE R6, R11.reuse, 0x4, R144 ;  /* 0x000000040b067825 */ /* 0x048fe200078e0290 */
[C---:B------:R-:W-:Y:S01]  /*17630*/  IADD3 R0, R252.reuse, 0x7e, RZ ;  /* 0x0000007efc007810 */ /* 0x040fe20007ffe0ff */
[----:B------:R1:W-:Y:S02]  /*17640*/  @P5 STG.E [R2.64], R198 ;  /* 0x000000c602005986 */ /* 0x0003e4000c101908 */
[----:B------:R-:W-:Y:S01]  /*17650*/  IMAD.WIDE R8, R11, 0x4, R96 ;  /* 0x000000040b087825 */ /* 0x000fe200078e0260 */
[----:B------:R-:W-:Y:S01]  /*17660*/  IADD3 R252, R252, 0x7f, RZ ;  /* 0x0000007ffcfc7810 */ /* 0x000fe20007ffe0ff */
[----:B------:R2:W-:Y:S02]  /*17670*/  @P1 STG.E [R4.64], R26 ;  /* 0x0000001a04001986 */ /* 0x0005e4000c101908 */
[C---:B------:R-:W-:Y:S01]  /*17680*/  IMAD.WIDE R10, R15.reuse, 0x4, R144 ;  /* 0x000000040f0a7825 */ /* 0x040fe200078e0290 */
[----:B------:R-:W-:Y:S01]  /*17690*/  ISETP.GE.AND P5, PT, R0, c[0x0][0x17c], PT ;  /* 0x00005f0000007a0c */ /* 0x000fe20003fa6270 */
[----:B------:R3:W-:Y:S01]  /*176a0*/  @P4 STG.E [R6.64], R199 ;  /* 0x000000c706004986 */ /* 0x0007e2000c101908 */
[----:B------:R-:W-:-:S02]  /*176b0*/  IADD3 R13, R15, c[0x0][0x198], RZ ;  /* 0x000066000f0d7a10 */ /* 0x000fc40007ffe0ff */
[----:B------:R-:W-:Y:S01]  /*176c0*/  ISETP.LT.AND P2, PT, R216, c[0x0][0x178], !P2 ;  /* 0x00005e00d8007a0c */ /* 0x000fe20005741270 */
[----:B------:R4:W-:Y:S01]  /*176d0*/  @P3 STG.E [R8.64], R27 ;  /* 0x0000001b08003986 */ /* 0x0009e2000c101908 */
[----:B------:R-:W-:-:S03]  /*176e0*/  ISETP.GE.AND P1, PT, R252, c[0x0][0x17c], PT ;  /* 0x00005f00fc007a0c */ /* 0x000fc60003f26270 */
[----:B------:R1:W-:Y:S01]  /*176f0*/  @P6 STG.E [R10.64], R206 ;  /* 0x000000ce0a006986 */ /* 0x0003e2000c101908 */
[C---:B------:R-:W-:Y:S02]  /*17700*/  ISETP.LT.AND P6, PT, R217.reuse, c[0x0][0x178], !P0 ;  /* 0x00005e00d9007a0c */ /* 0x040fe400047c1270 */
[C---:B------:R-:W-:Y:S02]  /*17710*/  ISETP.LT.AND P0, PT, R216.reuse, c[0x0][0x178], !P0 ;  /* 0x00005e00d8007a0c */ /* 0x040fe40004701270 */
[----:B------:R-:W-:Y:S02]  /*17720*/  ISETP.LT.AND P4, PT, R217, c[0x0][0x178], !P5 ;  /* 0x00005e00d9007a0c */ /* 0x000fe40006f81270 */
[----:B------:R-:W-:Y:S02]  /*17730*/  IADD3 R17, R13, c[0x0][0x198], RZ ;  /* 0x000066000d117a10 */ /* 0x000fe40007ffe0ff */
[C---:B------:R-:W-:Y:S02]  /*17740*/  ISETP.LT.AND P5, PT, R216.reuse, c[0x0][0x178], !P5 ;  /* 0x00005e00d8007a0c */ /* 0x040fe40006fa1270 */
[----:B------:R-:W-:Y:S01]  /*17750*/  ISETP.LT.AND P3, PT, R217, c[0x0][0x178], !P1 ;  /* 0x00005e00d9007a0c */ /* 0x000fe20004f61270 */
[----:B-1----:R-:W-:Y:S01]  /*17760*/  IMAD.WIDE R2, R15, 0x4, R96 ;  /* 0x000000040f027825 */ /* 0x002fe200078e0260 */
[----:B------:R-:W-:-:S02]  /*17770*/  ISETP.LT.AND P1, PT, R216, c[0x0][0x178], !P1 ;  /* 0x00005e00d8007a0c */ /* 0x000fc40004f21270 */
[----:B------:R-:W-:Y:S01]  /*17780*/  IADD3 R15, R17, c[0x0][0x198], RZ ;  /* 0x00006600110f7a10 */ /* 0x000fe20007ffe0ff */
[C---:B--2---:R-:W-:Y:S01]  /*17790*/  IMAD.WIDE R4, R13.reuse, 0x4, R144 ;  /* 0x000000040d047825 */ /* 0x044fe200078e0290 */
[----:B------:R1:W-:Y:S03]  /*177a0*/  @P2 STG.E [R2.64], R30 ;  /* 0x0000001e02002986 */ /* 0x0003e6000c101908 */
[----:B---3--:R-:W-:Y:S01]  /*177b0*/  IMAD.WIDE R6, R13, 0x4, R96 ;  /* 0x000000040d067825 */ /* 0x008fe200078e0260 */
[----:B------:R1:W-:Y:S03]  /*177c0*/  @P6 STG.E [R4.64], R207 ;  /* 0x000000cf04006986 */ /* 0x0003e6000c101908 */
[C---:B----4-:R-:W-:Y:S01]  /*177d0*/  IMAD.WIDE R8, R17.reuse, 0x4, R144 ;  /* 0x0000000411087825 */ /* 0x050fe200078e0290 */
[----:B------:R1:W-:Y:S03]  /*177e0*/  @P0 STG.E [R6.64], R31 ;  /* 0x0000001f06000986 */ /* 0x0003e6000c101908 */
[----:B------:R-:W-:Y:S01]  /*177f0*/  IMAD.WIDE R10, R17, 0x4, R96 ;  /* 0x00000004110a7825 */ /* 0x000fe200078e0260 */
[----:B------:R1:W-:Y:S03]  /*17800*/  @P4 STG.E [R8.64], R214 ;  /* 0x000000d608004986 */ /* 0x0003e6000c101908 */
[C---:B------:R-:W-:Y:S01]  /*17810*/  IMAD.WIDE R144, R15.reuse, 0x4, R144 ;  /* 0x000000040f907825 */ /* 0x040fe200078e0290 */
[----:B------:R1:W-:Y:S04]  /*17820*/  @P5 STG.E [R10.64], R34 ;  /* 0x000000220a005986 */ /* 0x0003e8000c101908 */
[----:B------:R1:W-:Y:S01]  /*17830*/  @P3 STG.E [R144.64], R215 ;  /* 0x000000d790003986 */ /* 0x0003e2000c101908 */
[----:B------:R-:W-:Y:S01]  /*17840*/  IMAD.WIDE R96, R15, 0x4, R96 ;  /* 0x000000040f607825 */ /* 0x000fe200078e0260 */
[----:B------:R-:W-:Y:S06]  /*17850*/  @!P1 EXIT ;  /* 0x000000000000994d */ /* 0x000fec0003800000 */
[----:B------:R-:W-:Y:S01]  /*17860*/  STG.E [R96.64], R35 ;  /* 0x0000002360007986 */ /* 0x000fe2000c101908 */
[----:B------:R-:W-:Y:S05]  /*17870*/  EXIT ;  /* 0x000000000000794d */ /* 0x000fea0003800000 */
.L_x_3:
[----:B------:R-:W-:-:S00]  /*17880*/  BRA `(.L_x_3) ;  /* 0xfffffff000007947 */ /* 0x000fc0000383ffff */
[----:B------:R-:W-:-:S00]  /*17890*/  NOP ;  /* 0x0000000000007918 */ /* 0x000fc00000000000 */
        /* <DEDUP_REMOVED lines=14> */
.L_x_4:


//--------------------- .nv.shared.matmul_kernel  --------------------------
	.section	.nv.shared.matmul_kernel,"aw",@nobits
	.sectionflags	@""
	.align	16
